def matmul_kernel(
    a_ptr,
    b_ptr,
    c_ptr,
    M,
    N,
    K,
    stride_am,
    stride_ak,
    stride_bk,
    stride_bn,
    stride_cm,
    stride_cn,
    BLOCK_M: tl.constexpr,
    BLOCK_N: tl.constexpr,
    BLOCK_K: tl.constexpr,
    GROUP_M: tl.constexpr,
):
    pid = tl.program_id(axis=0)
    num_pid_m = tl.cdiv(M, BLOCK_M)
    num_pid_n = tl.cdiv(N, BLOCK_N)
    num_pid_in_group = GROUP_M * num_pid_n
    group_id = pid // num_pid_in_group
    first_pid_m = group_id * GROUP_M
    group_size_m = min(num_pid_m - first_pid_m, GROUP_M)
    pid_m = first_pid_m + ((pid % num_pid_in_group) % group_size_m)
    pid_n = (pid % num_pid_in_group) // group_size_m

    offs_am = (pid_m * BLOCK_M + tl.arange(0, BLOCK_M)) % M
    offs_bn = (pid_n * BLOCK_N + tl.arange(0, BLOCK_N)) % N
    offs_k = tl.arange(0, BLOCK_K)
    a_ptrs = a_ptr + offs_am[:, None] * stride_am + offs_k[None, :] * stride_ak
    b_ptrs = b_ptr + offs_k[:, None] * stride_bk + offs_bn[None, :] * stride_bn

    acc = tl.zeros((BLOCK_M, BLOCK_N), dtype=tl.float32)
    for kk in range(0, tl.cdiv(K, BLOCK_K)):
        a = tl.load(a_ptrs, mask=offs_k[None, :] < K - kk * BLOCK_K, other=0.0)
        b = tl.load(b_ptrs, mask=offs_k[:, None] < K - kk * BLOCK_K, other=0.0)
        acc = tl.dot(a, b, acc)
        a_ptrs += BLOCK_K * stride_ak
        b_ptrs += BLOCK_K * stride_bk

    c = acc.to(c_ptr.dtype.element_ty)
    offs_cm = pid_m * BLOCK_M + tl.arange(0, BLOCK_M)
    offs_cn = pid_n * BLOCK_N + tl.arange(0, BLOCK_N)
    c_ptrs = c_ptr + offs_cm[:, None] * stride_cm + offs_cn[None, :] * stride_cn
    mask = (offs_cm[:, None] < M) & (offs_cn[None, :] < N)
    tl.store(c_ptrs, c, mask=mask)

# config = {"BLOCK_K": 256, "BLOCK_M": 64, "BLOCK_N": 128, "GROUP_M": 8, "arch": "sm_100", "dtype": "fp16", "num_ctas": 1, "num_stages": 3, "num_warps": 4}
# arch = sm_100


// ===== COMPILED SASS (sm_100a) =====

	.target	sm_100a

	.elftype	@"ET_EXEC"


//--------------------- .note.nv.tkinfo           --------------------------
	.section	.note.nv.tkinfo,"",@"SHT_NOTE"
	.sectionflags	@"SHF_NOTE_NV_TKINFO"
	.tkinfo
        /*0018*/ 	.word	0x00000081
        /*0030*/ 	.string	""
        /*0030*/ 	.string	"ptxas-blackwell"
        /*0030*/ 	.string	"Cuda compilation tools, release 12.9, V12.9.86"
        /*0030*/ 	.string	"Build cuda_12.9.r12.9/compiler.36037853_0"
        /*0030*/ 	.string	"-v  -suppress-debug-info  -lineinfo  -arch sm_100a "



//--------------------- .note.nv.cuver            --------------------------
	.section	.note.nv.cuver,"",@"SHT_NOTE"
	.sectionflags	@"SHF_NOTE_NV_CUVER"
        /*0018*/ 	.short	0x0001
        /*001a*/ 	.short	0x0064
        /*001c*/ 	.short	0x0001
        /*001e*/ 	.short	0x0000
        /*0020*/ 	.short	0x0001
        /*0022*/ 	.short	0x0000


//--------------------- .nv.info                  --------------------------
	.section	.nv.info,"",@"SHT_CUDA_INFO"
	.align	4


	//----- nvinfo : EIATTR_REGCOUNT
	.align		4
        /*0000*/ 	.byte	0x04, 0x2f
        /*0002*/ 	.short	(.L_4 - .L_3)
	.align		4
.L_3:
        /*0004*/ 	.word	index@(matmul_kernel)
        /*0008*/ 	.word	0x00000060


	//----- nvinfo : EIATTR_FRAME_SIZE
	.align		4
.L_4:
        /*000c*/ 	.byte	0x04, 0x11
        /*000e*/ 	.short	(.L_6 - .L_5)
	.align		4
.L_5:
        /*0010*/ 	.word	index@($__internal_2_$__cuda_sm10x_tcgen05_guardrail_trap_unallocated_columns_being_dealloced)
        /*0014*/ 	.word	0x00002010


	//----- nvinfo : EIATTR_FRAME_SIZE
	.align		4
.L_6:
        /*0018*/ 	.byte	0x04, 0x11
        /*001a*/ 	.short	(.L_8 - .L_7)
	.align		4
.L_7:
        /*001c*/ 	.word	index@($__internal_1_$__cuda_sm10x_tcgen05_guardrail_trap_phase_invalid_during_alloc)
        /*0020*/ 	.word	0x00002010


	//----- nvinfo : EIATTR_FRAME_SIZE
	.align		4
.L_8:
        /*0024*/ 	.byte	0x04, 0x11
        /*0026*/ 	.short	(.L_10 - .L_9)
	.align		4
.L_9:
        /*0028*/ 	.word	index@($__internal_0_$__cuda_sm10x_tcgen05_guardrail_trap_col_being_dealloced_not_returned_by_alloc)
        /*002c*/ 	.word	0x00002010


	//----- nvinfo : EIATTR_FRAME_SIZE
	.align		4
.L_10:
        /*0030*/ 	.byte	0x04, 0x11
        /*0032*/ 	.short	(.L_12 - .L_11)
	.align		4
.L_11:
        /*0034*/ 	.word	index@(matmul_kernel)
        /*0038*/ 	.word	0x00002010


	//----- nvinfo : EIATTR_MIN_STACK_SIZE
	.align		4
.L_12:
        /*003c*/ 	.byte	0x04, 0x12
        /*003e*/ 	.short	(.L_14 - .L_13)
	.align		4
.L_13:
        /*0040*/ 	.word	index@(matmul_kernel)
        /*0044*/ 	.word	0x00002010
.L_14:


//--------------------- .nv.info.matmul_kernel    --------------------------
	.section	.nv.info.matmul_kernel,"",@"SHT_CUDA_INFO"
	.sectionflags	@""
	.align	4


	//----- nvinfo : EIATTR_CUDA_API_VERSION
	.align		4
        /*0000*/ 	.byte	0x04, 0x37
        /*0002*/ 	.short	(.L_16 - .L_15)
.L_15:
        /*0004*/ 	.word	0x00000081


	//----- nvinfo : EIATTR_KPARAM_INFO
	.align		4
.L_16:
        /*0008*/ 	.byte	0x04, 0x17
        /*000a*/ 	.short	(.L_18 - .L_17)
.L_17:
        /*000c*/ 	.word	0x00000000
        /*0010*/ 	.short	0x000d
        /*0012*/ 	.short	0x0048
        /*0014*/ 	.byte	0x00, 0xf4, 0x21, 0x00


	//----- nvinfo : EIATTR_KPARAM_INFO
	.align		4
.L_18:
        /*0018*/ 	.byte	0x04, 0x17
        /*001a*/ 	.short	(.L_20 - .L_19)
.L_19:
        /*001c*/ 	.word	0x00000000
        /*0020*/ 	.short	0x000c
        /*0022*/ 	.short	0x0040
        /*0024*/ 	.byte	0x00, 0xf4, 0x21, 0x00


	//----- nvinfo : EIATTR_KPARAM_INFO
	.align		4
.L_20:
        /*0028*/ 	.byte	0x04, 0x17
        /*002a*/ 	.short	(.L_22 - .L_21)
.L_21:
        /*002c*/ 	.word	0x00000000
        /*0030*/ 	.short	0x000b
        /*0032*/ 	.short	0x0038
        /*0034*/ 	.byte	0x00, 0xf0, 0x11, 0x00


	//----- nvinfo : EIATTR_KPARAM_INFO
	.align		4
.L_22:
        /*0038*/ 	.byte	0x04, 0x17
        /*003a*/ 	.short	(.L_24 - .L_23)
.L_23:
        /*003c*/ 	.word	0x00000000
        /*0040*/ 	.short	0x000a
        /*0042*/ 	.short	0x0034
        /*0044*/ 	.byte	0x00, 0xf0, 0x11, 0x00


	//----- nvinfo : EIATTR_KPARAM_INFO
	.align		4
.L_24:
        /*0048*/ 	.byte	0x04, 0x17
        /*004a*/ 	.short	(.L_26 - .L_25)
.L_25:
        /*004c*/ 	.word	0x00000000
        /*0050*/ 	.short	0x0009
        /*0052*/ 	.short	0x0030
        /*0054*/ 	.byte	0x00, 0xf0, 0x11, 0x00


	//----- nvinfo : EIATTR_KPARAM_INFO
	.align		4
.L_26:
        /*0058*/ 	.byte	0x04, 0x17
        /*005a*/ 	.short	(.L_28 - .L_27)
.L_27:
        /*005c*/ 	.word	0x00000000
        /*0060*/ 	.short	0x0008
        /*0062*/ 	.short	0x002c
        /*0064*/ 	.byte	0x00, 0xf0, 0x11, 0x00


	//----- nvinfo : EIATTR_KPARAM_INFO
	.align		4
.L_28:
        /*0068*/ 	.byte	0x04, 0x17
        /*006a*/ 	.short	(.L_30 - .L_29)
.L_29:
        /*006c*/ 	.word	0x00000000
        /*0070*/ 	.short	0x0007
        /*0072*/ 	.short	0x0028
        /*0074*/ 	.byte	0x00, 0xf0, 0x11, 0x00


	//----- nvinfo : EIATTR_KPARAM_INFO
	.align		4
.L_30:
        /*0078*/ 	.byte	0x04, 0x17
        /*007a*/ 	.short	(.L_32 - .L_31)
.L_31:
        /*007c*/ 	.word	0x00000000
        /*0080*/ 	.short	0x0006
        /*0082*/ 	.short	0x0024
        /*0084*/ 	.byte	0x00, 0xf0, 0x11, 0x00


	//----- nvinfo : EIATTR_KPARAM_INFO
	.align		4
.L_32:
        /*0088*/ 	.byte	0x04, 0x17
        /*008a*/ 	.short	(.L_34 - .L_33)
.L_33:
        /*008c*/ 	.word	0x00000000
        /*0090*/ 	.short	0x0005
        /*0092*/ 	.short	0x0020
        /*0094*/ 	.byte	0x00, 0xf0, 0x11, 0x00


	//----- nvinfo : EIATTR_KPARAM_INFO
	.align		4
.L_34:
        /*0098*/ 	.byte	0x04, 0x17
        /*009a*/ 	.short	(.L_36 - .L_35)
.L_35:
        /*009c*/ 	.word	0x00000000
        /*00a0*/ 	.short	0x0004
        /*00a2*/ 	.short	0x001c
        /*00a4*/ 	.byte	0x00, 0xf0, 0x11, 0x00


	//----- nvinfo : EIATTR_KPARAM_INFO
	.align		4
.L_36:
        /*00a8*/ 	.byte	0x04, 0x17
        /*00aa*/ 	.short	(.L_38 - .L_37)
.L_37:
        /*00ac*/ 	.word	0x00000000
        /*00b0*/ 	.short	0x0003
        /*00b2*/ 	.short	0x0018
        /*00b4*/ 	.byte	0x00, 0xf0, 0x11, 0x00


	//----- nvinfo : EIATTR_KPARAM_INFO
	.align		4
.L_38:
        /*00b8*/ 	.byte	0x04, 0x17
        /*00ba*/ 	.short	(.L_40 - .L_39)
.L_39:
        /*00bc*/ 	.word	0x00000000
        /*00c0*/ 	.short	0x0002
        /*00c2*/ 	.short	0x0010
        /*00c4*/ 	.byte	0x00, 0xf4, 0x21, 0x00


	//----- nvinfo : EIATTR_KPARAM_INFO
	.align		4
.L_40:
        /*00c8*/ 	.byte	0x04, 0x17
        /*00ca*/ 	.short	(.L_42 - .L_41)
.L_41:
        /*00cc*/ 	.word	0x00000000
        /*00d0*/ 	.short	0x0001
        /*00d2*/ 	.short	0x0008
        /*00d4*/ 	.byte	0x00, 0xf4, 0x21, 0x00


	//----- nvinfo : EIATTR_KPARAM_INFO
	.align		4
.L_42:
        /*00d8*/ 	.byte	0x04, 0x17
        /*00da*/ 	.short	(.L_44 - .L_43)
.L_43:
        /*00dc*/ 	.word	0x00000000
        /*00e0*/ 	.short	0x0000
        /*00e2*/ 	.short	0x0000
        /*00e4*/ 	.byte	0x00, 0xf4, 0x21, 0x00


	//----- nvinfo : EIATTR_AT_ENTRY_FRAGMENTS
	.align		4
.L_44:
        /*00e8*/ 	.byte	0x04, 0x4f
        /*00ea*/ 	.short	(.L_46 - .L_45)


	//   ....[0]....
.L_45:
        /*00ec*/ 	.word	0x00000004


	//----- nvinfo : EIATTR_RESERVED_SMEM_USED
	.align		4
.L_46:
        /*00f0*/ 	.byte	0x01, 0x41
	.zero		2


	//----- nvinfo : EIATTR_SPARSE_MMA_MASK
	.align		4
        /*00f4*/ 	.byte	0x03, 0x50
        /*00f6*/ 	.short	0x0000


	//----- nvinfo : EIATTR_TCGEN05_1CTA_USED
	.align		4
        /*00f8*/ 	.byte	0x01, 0x51
	.zero		2


	//----- nvinfo : EIATTR_MAXREG_COUNT
	.align		4
        /*00fc*/ 	.byte	0x03, 0x1b
        /*00fe*/ 	.short	0x00ff


	//----- nvinfo : EIATTR_NUM_BARRIERS
	.align		4
        /*0100*/ 	.byte	0x02, 0x4c
        /*0102*/ 	.byte	0x01
	.zero		1


	//----- nvinfo : EIATTR_ANNOTATIONS
	.align		4
        /*0104*/ 	.byte	0x04, 0x55
        /*0106*/ 	.short	(.L_48 - .L_47)


	//   ....[0]....
.L_47:
        /*0108*/ 	.word	0x00000001
        /*010c*/ 	.byte	0xe0, 0x09, 0x00, 0x00, 0x01, 0x00, 0x00, 0x00, 0xf0, 0x0a, 0x00, 0x00, 0x01, 0x00, 0x00, 0x00
        /* <DEDUP_REMOVED lines=3149> */
        /*c5ec*/ 	.byte	0x50, 0x8d, 0x03, 0x00, 0x01, 0x00, 0x00, 0x00, 0x50, 0xaf, 0x03, 0x00


	//----- nvinfo : EIATTR_INT_WARP_WIDE_INSTR_OFFSETS
	.align		4
.L_48:
        /*c5f8*/ 	.byte	0x04, 0x31
        /*c5fa*/ 	.short	(.L_50 - .L_49)


	//   ....[0]....
.L_49:
        /*c5fc*/ 	.word	0x00008350


	//   ....[1]....
        /*c600*/ 	.word	0x00008360


	//   ....[2]....
        /*c604*/ 	.word	0x00011b20


	//   ....[3]....
        /*c608*/ 	.word	0x0003ae30


	//   ....[4]....
        /*c60c*/ 	.word	0x0003ae80


	//----- nvinfo : EIATTR_COOP_GROUP_MASK_REGIDS
	.align		4
.L_50:
        /*c610*/ 	.byte	0x04, 0x29
        /*c612*/ 	.short	(.L_52 - .L_51)


	//   ....[0]....
.L_51:
        /*c614*/ 	.word	0xffffffff


	//   ....[1]....
        /*c618*/ 	.word	0xffffffff


	//   ....[2]....
        /*c61c*/ 	.word	0xffffffff


	//   ....[3]....
        /*c620*/ 	.word	0xffffffff


	//----- nvinfo : EIATTR_COOP_GROUP_INSTR_OFFSETS
	.align		4
.L_52:
        /*c624*/ 	.byte	0x04, 0x28
        /*c626*/ 	.short	(.L_54 - .L_53)


	//   ....[0]....
.L_53:
        /*c628*/ 	.word	0x00000070


	//   ....[1]....
        /*c62c*/ 	.word	0x00000330


	//   ....[2]....
        /*c630*/ 	.word	0x0003acc0


	//   ....[3]....
        /*c634*/ 	.word	0x0003af30


	//----- nvinfo : EIATTR_VRC_CTA_INIT_COUNT
	.align		4
.L_54:
        /*c638*/ 	.byte	0x02, 0x4a
        /*c63a*/ 	.byte	0x80
	.zero		1


	//----- nvinfo : EIATTR_MBARRIER_INSTR_OFFSETS
	.align		4
        /*c63c*/ 	.byte	0x04, 0x39
        /*c63e*/ 	.short	(.L_56 - .L_55)


	//   ....[0]....
.L_55:
        /*c640*/ 	.word	0x000093d0
        /*c644*/ 	.word	0x000000ff
        /*c648*/ 	.word	0x00000000
        /*c64c*/ 	.short	0x0100
        /*c64e*/ 	.byte	0x04
	.zero		1


	//   ....[1]....
        /*c650*/ 	.word	0x00011bb0
        /*c654*/ 	.word	0x000000ff
        /*c658*/ 	.word	0x00030008
        /*c65c*/ 	.short	0x0100
        /*c65e*/ 	.byte	0x09
	.zero		1


	//   ....[2]....
        /*c660*/ 	.word	0x0001f790
        /*c664*/ 	.word	0x000000ff
        /*c668*/ 	.word	0x00000000
        /*c66c*/ 	.short	0x010a
        /*c66e*/ 	.byte	0x04
	.zero		1


	//   ....[3]....
        /*c670*/ 	.word	0x00038d10
        /*c674*/ 	.word	0x000000ff
        /*c678*/ 	.word	0x00000000
        /*c67c*/ 	.short	0x010a
        /*c67e*/ 	.byte	0x04
	.zero		1


	//   ....[4]....
        /*c680*/ 	.word	0x00038d90
        /*c684*/ 	.word	0x000000ff
        /*c688*/ 	.word	0x00030000
        /*c68c*/ 	.short	0x0108
        /*c68e*/ 	.byte	0x09
	.zero		1


	//   ....[5]....
        /*c690*/ 	.word	0x00038e00
        /*c694*/ 	.word	0x000000ff
        /*c698*/ 	.word	0x00030008
        /*c69c*/ 	.short	0x0108
        /*c69e*/ 	.byte	0x09
	.zero		1


	//   ....[6]....
        /*c6a0*/ 	.word	0x0003af60
        /*c6a4*/ 	.word	0x000000ff
        /*c6a8*/ 	.word	0x00000000
        /*c6ac*/ 	.short	0x010a
        /*c6ae*/ 	.byte	0x04
	.zero		1


	//   ....[7]....
        /*c6b0*/ 	.word	0x0003afc0
        /*c6b4*/ 	.word	0x000000ff
        /*c6b8*/ 	.word	0x00000000
        /*c6bc*/ 	.short	0x010a
        /*c6be*/ 	.byte	0x04
	.zero		1


	//----- nvinfo : EIATTR_NUM_MBARRIERS
	.align		4
.L_56:
        /*c6c0*/ 	.byte	0x03, 0x38
        /*c6c2*/ 	.short	0x0002


	//----- nvinfo : EIATTR_EXIT_INSTR_OFFSETS
	.align		4
        /*c6c4*/ 	.byte	0x04, 0x1c
        /*c6c6*/ 	.short	(.L_58 - .L_57)


	//   ....[0]....
.L_57:
        /*c6c8*/ 	.word	0x0003af40


	//----- nvinfo : EIATTR_REQNTID
	.align		4
.L_58:
        /*c6cc*/ 	.byte	0x04, 0x10
        /*c6ce*/ 	.short	(.L_60 - .L_59)
.L_59:
        /*c6d0*/ 	.word	0x00000080
        /*c6d4*/ 	.word	0x00000001
        /*c6d8*/ 	.word	0x00000001


	//----- nvinfo : EIATTR_CRS_STACK_SIZE
	.align		4
.L_60:
        /*c6dc*/ 	.byte	0x04, 0x1e
        /*c6de*/ 	.short	(.L_62 - .L_61)
.L_61:
        /*c6e0*/ 	.word	0x00000000


	//----- nvinfo : EIATTR_CBANK_PARAM_SIZE
	.align		4
.L_62:
        /*c6e4*/ 	.byte	0x03, 0x19
        /*c6e6*/ 	.short	0x0050


	//----- nvinfo : EIATTR_PARAM_CBANK
	.align		4
        /*c6e8*/ 	.byte	0x04, 0x0a
        /*c6ea*/ 	.short	(.L_64 - .L_63)
	.align		4
.L_63:
        /*c6ec*/ 	.word	index@(.nv.constant0.matmul_kernel)
        /*c6f0*/ 	.short	0x0380
        /*c6f2*/ 	.short	0x0050


	//----- nvinfo : EIATTR_SW_WAR
	.align		4
.L_64:
        /*c6f4*/ 	.byte	0x04, 0x36
        /*c6f6*/ 	.short	(.L_66 - .L_65)
.L_65:
        /*c6f8*/ 	.word	0x00000008
.L_66:


//--------------------- .nv.compat                --------------------------
	.section	.nv.compat,"",@"SHT_CUDA_COMPAT_INFO"
	.align	4
        /*0000*/ 	.byte	0x02, 0x02, 0x02, 0x00, 0x02, 0x05, 0x05, 0x00, 0x02, 0x03, 0x00, 0x00, 0x02, 0x06, 0x01, 0x00


//--------------------- .nv.callgraph             --------------------------
	.section	.nv.callgraph,"",@"SHT_CUDA_CALLGRAPH"
	.align	4
	.sectionentsize	8
	.align		4
        /*0000*/ 	.word	0x00000000
	.align		4
        /*0004*/ 	.word	0xffffffff
	.align		4
        /*0008*/ 	.word	0x00000000
	.align		4
        /*000c*/ 	.word	0xfffffffe
	.align		4
        /*0010*/ 	.word	0x00000000
	.align		4
        /*0014*/ 	.word	0xfffffffd
	.align		4
        /*0018*/ 	.word	0x00000000
	.align		4
        /*001c*/ 	.word	0xfffffffc


//--------------------- .text.matmul_kernel       --------------------------
	.section	.text.matmul_kernel,"ax",@progbits
	.align	128
        .global         matmul_kernel
        .type           matmul_kernel,@function
        .size           matmul_kernel,(.L_x_20 - matmul_kernel)
        .other          matmul_kernel,@"STO_CUDA_ENTRY STV_DEFAULT"
matmul_kernel:
.text.matmul_kernel:
[----:B------:R-:W0:Y:S01]  /*0000*/  LDC R1, c[0x0][0x37c] ;  /* 0x0000df00ff017b82 */ /* 0x000e220000000800 */
[----:B------:R-:W1:Y:S01]  /*0010*/  S2R R0, SR_TID.X ;  /* 0x0000000000007919 */ /* 0x000e620000002100 */
[----:B0-----:R-:W-:Y:S01]  /*0020*/  VIADD R1, R1, 0xffffdff0 ;  /* 0xffffdff001017836 */ /* 0x001fe20000000000 */
[----:B-1----:R-:W-:-:S13]  /*0030*/  ISETP.GE.U32.AND P0, PT, R0, 0x20, PT ;  /* 0x000000200000780c */ /* 0x002fda0003f06070 */
[----:B------:R-:W-:Y:S02]  /*0040*/  VOTEU.ANY UP0, P0 ;  /* 0x0000000000ff7886 */ /* 0x000fe40000000100 */
[----:B------:R-:W-:Y:S05]  /*0050*/  BRA.U UP0, `(.L_x_0) ;  /* 0x0000000100b87547 */ /* 0x000fea000b800000 */
[----:B------:R-:W0:Y:S01]  /*0060*/  S2UR UR6, SR_CgaCtaId ;  /* 0x00000000000679c3 */ /* 0x000e220000008800 */
[----:B------:R-:W-:Y:S01]  /*0070*/  NOP ;  /* 0x0000000000007918 */ /* 0x000fe20000000000 */
[----:B------:R-:W-:Y:S02]  /*0080*/  UMOV UR4, 0x40 ;  /* 0x0000004000047882 */ /* 0x000fe40000000000 */
[----:B0-----:R-:W-:-:S09]  /*0090*/  ULEA UR4, UR6, UR4, 0x18 ;  /* 0x0000000406047291 */ /* 0x001fd2000f8ec0ff */
[----:B------:R-:W0:Y:S01]  /*00a0*/  LDS.U8 R0, [UR4] ;  /* 0x00000004ff007984 */ /* 0x000e220008000000 */
[----:B------:R-:W-:Y:S02]  /*00b0*/  UMOV UR4, 0x400 ;  /* 0x0000040000047882 */ /* 0x000fe40000000000 */
[----:B------:R-:W-:Y:S01]  /*00c0*/  ULEA UR4, UR6, UR4, 0x18 ;  /* 0x0000000406047291 */ /* 0x000fe2000f8ec0ff */
[----:B0-----:R-:W-:-:S13]  /*00d0*/  ISETP.NE.AND P0, PT, R0, RZ, PT ;  /* 0x000000ff0000720c */ /* 0x001fda0003f05270 */
[----:B------:R-:W-:Y:S05]  /*00e0*/  @P0 BRA `(.L_x_1) ;  /* 0x00000000007c0947 */ /* 0x000fea0003800000 */
[----:B------:R-:W-:-:S13]  /*00f0*/  ELECT P0, URZ, PT ;  /* 0x0000000000ff782f */ /* 0x000fda0003800000 */
[----:B------:R-:W-:Y:S05]  /*0100*/  @!P0 BRA `(.L_x_2) ;  /* 0x0000000000848947 */ /* 0x000fea0003800000 */
[----:B------:R-:W-:Y:S01]  /*0110*/  UMOV UR5, 0x4 ;  /* 0x0000000400057882 */ /* 0x000fe20000000000 */
[----:B------:R-:W-:Y:S02]  /*0120*/  IMAD.MOV.U32 R4, RZ, RZ, 0x1 ;  /* 0x00000001ff047424 */ /* 0x000fe400078e00ff */
[----:B------:R-:W-:Y:S02]  /*0130*/  IMAD.MOV.U32 R5, RZ, RZ, 0xf ;  /* 0x0000000fff057424 */ /* 0x000fe400078e00ff */
[----:B------:R-:W-:Y:S04]  /*0140*/  DEPBAR.LE SB0, 0x36 ;  /* 0x00008d800000791a */ /* 0x000fe80000000000 */
[----:B------:R-:W0:Y:S02]  /*0150*/  UTCATOMSWS.FIND_AND_SET.ALIGN UP1, UR5, UR5 ;  /* 0x00000005000575e3 */ /* 0x000e240008020800 */
[----:B0-----:R-:W-:-:S04]  /*0160*/  PLOP3.LUT P0, PT, PT, PT, UP1, 0x80, 0x8 ;  /* 0x000000000008781c */ /* 0x001fc80003f0f018 */
[----:B------:R-:W-:-:S04]  /*0170*/  SEL R0, RZ, 0xffffffff, !P0 ;  /* 0xffffffffff007807 */ /* 0x000fc80004000000 */
[----:B------:R-:W-:Y:S01]  /*0180*/  ISETP.NE.AND P0, PT, R0, RZ, PT ;  /* 0x000000ff0000720c */ /* 0x000fe20003f05270 */
[----:B------:R-:W-:-:S12]  /*0190*/  IMAD.U32 R0, RZ, RZ, UR5 ;  /* 0x00000005ff007e24 */ /* 0x000fd8000f8e00ff */
[----:B------:R-:W-:Y:S05]  /*01a0*/  @P0 BRA `(.L_x_3) ;  /* 0x0000000000240947 */ /* 0x000fea0003800000 */
.L_x_4:
[----:B------:R-:W-:Y:S05]  /*01b0*/  NANOSLEEP 0x64 ;  /* 0x000000640000795d */ /* 0x000fea0003800000 */
[----:B------:R-:W-:-:S05]  /*01c0*/  UMOV UR5, 0x4 ;  /* 0x0000000400057882 */ /* 0x000fca0000000000 */
[----:B------:R-:W-:Y:S04]  /*01d0*/  DEPBAR.LE SB0, 0x36 ;  /* 0x00008d800000791a */ /* 0x000fe80000000000 */
[----:B------:R-:W0:Y:S02]  /*01e0*/  UTCATOMSWS.FIND_AND_SET.ALIGN UP1, UR5, UR5 ;  /* 0x00000005000575e3 */ /* 0x000e240008020800 */
[----:B0-----:R-:W-:-:S04]  /*01f0*/  PLOP3.LUT P0, PT, PT, PT, UP1, 0x80, 0x8 ;  /* 0x000000000008781c */ /* 0x001fc80003f0f018 */
[----:B------:R-:W-:-:S04]  /*0200*/  SEL R0, RZ, 0xffffffff, !P0 ;  /* 0xffffffffff007807 */ /* 0x000fc80004000000 */
[----:B------:R-:W-:Y:S01]  /*0210*/  ISETP.NE.AND P0, PT, R0, RZ, PT ;  /* 0x000000ff0000720c */ /* 0x000fe20003f05270 */
[----:B------:R-:W-:-:S12]  /*0220*/  IMAD.U32 R0, RZ, RZ, UR5 ;  /* 0x00000005ff007e24 */ /* 0x000fd8000f8e00ff */
[----:B------:R-:W-:Y:S05]  /*0230*/  @!P0 BRA `(.L_x_4) ;  /* 0xfffffffc00dc8947 */ /* 0x000fea000383ffff */
.L_x_3:
[C---:B------:R-:W-:Y:S01]  /*0240*/  VIADD R3, R0.reuse, 0x10 ;  /* 0x0000001000037836 */ /* 0x040fe20000000000 */
[----:B------:R-:W-:Y:S01]  /*0250*/  UMOV UR5, 0x50 ;  /* 0x0000005000057882 */ /* 0x000fe20000000000 */
[----:B------:R-:W-:Y:S01]  /*0260*/  SHF.L.U32 R2, R5, R0, RZ ;  /* 0x0000000005027219 */ /* 0x000fe200000006ff */
[----:B------:R-:W-:Y:S01]  /*0270*/  ULEA UR5, UR6, UR5, 0x18 ;  /* 0x0000000506057291 */ /* 0x000fe2000f8ec0ff */
[----:B------:R-:W-:Y:S01]  /*0280*/  IMAD.SHL.U32 R0, R0, 0x20, RZ ;  /* 0x0000002000007824 */ /* 0x000fe200078e00ff */
[----:B------:R-:W-:-:S04]  /*0290*/  SHF.L.U32 R3, R4, R3, RZ ;  /* 0x0000000304037219 */ /* 0x000fc800000006ff */
[----:B------:R-:W-:-:S05]  /*02a0*/  LOP3.LUT R2, R3, R2, RZ, 0xfc, !PT ;  /* 0x0000000203027212 */ /* 0x000fca00078efcff */
[----:B------:R0:W-:Y:S04]  /*02b0*/  ATOMS.OR RZ, [UR5], R2 ;  /* 0x00000002ffff798c */ /* 0x0001e8000b000005 */
[----:B------:R0:W-:Y:S01]  /*02c0*/  STS [UR4], R0 ;  /* 0x00000000ff007988 */ /* 0x0001e20008000804 */
[----:B------:R-:W-:Y:S05]  /*02d0*/  BRA `(.L_x_2) ;  /* 0x0000000000107947 */ /* 0x000fea0003800000 */
.L_x_1:
[----:B------:R-:W-:Y:S01]  /*02e0*/  IMAD.MOV.U32 R0, RZ, RZ, -0x1 ;  /* 0xffffffffff007424 */ /* 0x000fe200078e00ff */
[----:B------:R-:W-:-:S04]  /*02f0*/  MOV R2, 0x320 ;  /* 0x0000032000027802 */ /* 0x000fc80000000f00 */
[----:B------:R0:W-:Y:S03]  /*0300*/  STS [UR4], R0 ;  /* 0x00000000ff007988 */ /* 0x0001e60008000804 */
[----:B0-----:R-:W-:Y:S05]  /*0310*/  CALL.REL.NOINC `($__internal_1_$__cuda_sm10x_tcgen05_guardrail_trap_phase_invalid_during_alloc) ;  /* 0x000003ac00407944 */ /* 0x001fea0003c00000 */
.L_x_2:
[----:B------:R-:W-:Y:S05]  /*0320*/  WARPSYNC.ALL ;  /* 0x0000000000007948 */ /* 0x000fea0003800000 */
[----:B------:R-:W-:Y:S01]  /*0330*/  NOP ;  /* 0x0000000000007918 */ /* 0x000fe20000000000 */
.L_x_0:
[----:B------:R-:W1:Y:S01]  /*0340*/  LDC.64 R44, c[0x0][0x398] ;  /* 0x0000e600ff2c7b82 */ /* 0x000e620000000a00 */
[----:B------:R-:W2:Y:S01]  /*0350*/  S2R R5, SR_CTAID.X ;  /* 0x0000000000057919 */ /* 0x000ea20000002500 */
[----:B------:R-:W-:Y:S01]  /*0360*/  UMOV UR9, 0x400 ;  /* 0x0000040000097882 */ /* 0x000fe20000000000 */
[----:B------:R-:W3:Y:S01]  /*0370*/  LDCU UR27, c[0x0][0x3a0] ;  /* 0x00007400ff1b77ac */ /* 0x000ee20008000800 */
[----:B------:R-:W4:Y:S01]  /*0380*/  S2R R21, SR_TID.X ;  /* 0x0000000000157919 */ /* 0x000f220000002100 */
[----:B------:R-:W0:Y:S03]  /*0390*/  LDCU.128 UR16, c[0x0][0x380] ;  /* 0x00007000ff1077ac */ /* 0x000e260008000c00 */
[----:B------:R-:W0:Y:S08]  /*03a0*/  S2UR UR6, SR_CgaCtaId ;  /* 0x00000000000679c3 */ /* 0x000e300000008800 */
[----:B------:R-:W4:Y:S01]  /*03b0*/  LDC.64 R88, c[0x0][0x3a8] ;  /* 0x0000ea00ff587b82 */ /* 0x000f220000000a00 */
[----:B---3--:R-:W-:Y:S01]  /*03c0*/  UIADD3 UR4, UPT, UPT, UR27, 0xff, URZ ;  /* 0x000000ff1b047890 */ /* 0x008fe2000fffe0ff */
[----:B01----:R-:W-:-:S03]  /*03d0*/  VIADD R0, R45, 0x7f ;  /* 0x0000007f2d007836 */ /* 0x003fc60000000000 */
[----:B------:R-:W-:Y:S02]  /*03e0*/  UISETP.GT.AND UP2, UPT, UR4, 0xff, UPT ;  /* 0x000000ff0400788c */ /* 0x000fe4000bf44270 */
[----:B------:R-:W-:Y:S01]  /*03f0*/  SHF.R.S32.HI R3, RZ, 0x1f, R0 ;  /* 0x0000001fff037819 */ /* 0x000fe20000011400 */
[----:B------:R-:W-:-:S03]  /*0400*/  ULEA UR9, UR6, UR9, 0x18 ;  /* 0x0000000906097291 */ /* 0x000fc6000f8ec0ff */
[----:B------:R-:W-:Y:S01]  /*0410*/  LEA.HI R3, R3, R0, RZ, 0x7 ;  /* 0x0000000003037211 */ /* 0x000fe200078f38ff */
[----:B------:R-:W-:Y:S01]  /*0420*/  BAR.SYNC.DEFER_BLOCKING 0x0 ;  /* 0x0000000000007b1d */ /* 0x000fe20000010000 */
[----:B--2---:R-:W-:Y:S02]  /*0430*/  IABS R8, R5 ;  /* 0x0000000500087213 */ /* 0x004fe40000000000 */
[----:B------:R-:W-:-:S05]  /*0440*/  SHF.R.S32.HI R3, RZ, 0x7, R3 ;  /* 0x00000007ff037819 */ /* 0x000fca0000011403 */
[----:B------:R-:W-:-:S05]  /*0450*/  IMAD.SHL.U32 R4, R3, 0x8, RZ ;  /* 0x0000000803047824 */ /* 0x000fca00078e00ff */
[-C--:B------:R-:W-:Y:S02]  /*0460*/  IABS R7, R4.reuse ;  /* 0x0000000400077213 */ /* 0x080fe40000000000 */
[----:B------:R-:W-:Y:S02]  /*0470*/  IABS R10, R4 ;  /* 0x00000004000a7213 */ /* 0x000fe40000000000 */
[----:B------:R-:W0:Y:S01]  /*0480*/  I2F.RP R0, R7 ;  /* 0x0000000700007306 */ /* 0x000e220000209400 */
[----:B------:R-:W1:Y:S07]  /*0490*/  LDS R19, [UR9] ;  /* 0x00000009ff137984 */ /* 0x000e6e0008000800 */
[----:B0-----:R-:W0:Y:S02]  /*04a0*/  MUFU.RCP R0, R0 ;  /* 0x0000000000007308 */ /* 0x001e240000001000 */
[----:B0-----:R-:W-:-:S02]  /*04b0*/  VIADD R2, R0, 0xffffffe ;  /* 0x0ffffffe00027836 */ /* 0x001fc40000000000 */
[----:B------:R-:W-:-:S04]  /*04c0*/  IMAD.MOV R0, RZ, RZ, -R10 ;  /* 0x000000ffff007224 */ /* 0x000fc800078e0a0a */
[----:B------:R0:W2:Y:S02]  /*04d0*/  F2I.FTZ.U32.TRUNC.NTZ R3, R2 ;  /* 0x0000000200037305 */ /* 0x0000a4000021f000 */
[----:B0-----:R-:W-:Y:S01]  /*04e0*/  IMAD.MOV.U32 R2, RZ, RZ, RZ ;  /* 0x000000ffff027224 */ /* 0x001fe200078e00ff */
[----:B-1----:R-:W-:Y:S01]  /*04f0*/  R2UR UR8, R19 ;  /* 0x00000000130872ca */ /* 0x002fe200000e0000 */
[----:B--2---:R-:W-:-:S04]  /*0500*/  IMAD.MOV R6, RZ, RZ, -R3 ;  /* 0x000000ffff067224 */ /* 0x004fc800078e0a03 */
[----:B------:R-:W-:Y:S02]  /*0510*/  IMAD R9, R6, R7, RZ ;  /* 0x0000000706097224 */ /* 0x000fe400078e02ff */
[----:B------:R-:W-:Y:S02]  /*0520*/  IMAD.MOV.U32 R6, RZ, RZ, R8 ;  /* 0x000000ffff067224 */ /* 0x000fe400078e0008 */
[----:B------:R-:W-:-:S06]  /*0530*/  IMAD.HI.U32 R3, R3, R9, R2 ;  /* 0x0000000903037227 */ /* 0x000fcc00078e0002 */
[----:B------:R-:W-:-:S04]  /*0540*/  IMAD.HI.U32 R3, R3, R6, RZ ;  /* 0x0000000603037227 */ /* 0x000fc800078e00ff */
[----:B------:R-:W-:Y:S01]  /*0550*/  IMAD R0, R3, R0, R6 ;  /* 0x0000000003007224 */ /* 0x000fe200078e0206 */
[----:B------:R-:W-:Y:S04]  /*0560*/  BAR.SYNC.DEFER_BLOCKING 0x0 ;  /* 0x0000000000007b1d */ /* 0x000fe80000010000 */
[----:B------:R-:W-:-:S13]  /*0570*/  ISETP.GT.U32.AND P1, PT, R7, R0, PT ;  /* 0x000000000700720c */ /* 0x000fda0003f24070 */
[----:B------:R-:W-:Y:S02]  /*0580*/  @!P1 IMAD.IADD R0, R0, 0x1, -R7 ;  /* 0x0000000100009824 */ /* 0x000fe400078e0a07 */
[----:B------:R-:W-:Y:S01]  /*0590*/  @!P1 VIADD R3, R3, 0x1 ;  /* 0x0000000103039836 */ /* 0x000fe20000000000 */
[----:B------:R-:W-:Y:S02]  /*05a0*/  ISETP.NE.AND P1, PT, R4, RZ, PT ;  /* 0x000000ff0400720c */ /* 0x000fe40003f25270 */
[----:B------:R-:W-:Y:S02]  /*05b0*/  ISETP.GE.U32.AND P0, PT, R0, R7, PT ;  /* 0x000000070000720c */ /* 0x000fe40003f06070 */
[----:B------:R-:W-:-:S04]  /*05c0*/  LOP3.LUT R0, R5, R4, RZ, 0x3c, !PT ;  /* 0x0000000405007212 */ /* 0x000fc800078e3cff */
[----:B------:R-:W-:Y:S01]  /*05d0*/  ISETP.GE.AND P2, PT, R0, RZ, PT ;  /* 0x000000ff0000720c */ /* 0x000fe20003f46270 */
[----:B------:R-:W-:-:S06]  /*05e0*/  VIADD R0, R44, 0x3f ;  /* 0x0000003f2c007836 */ /* 0x000fcc0000000000 */
[----:B------:R-:W-:-:S04]  /*05f0*/  @P0 VIADD R3, R3, 0x1 ;  /* 0x0000000103030836 */ /* 0x000fc80000000000 */
[----:B------:R-:W-:Y:S01]  /*0600*/  IMAD.MOV.U32 R2, RZ, RZ, R3 ;  /* 0x000000ffff027224 */ /* 0x000fe200078e0003 */
[----:B------:R-:W-:-:S03]  /*0610*/  SHF.R.S32.HI R3, RZ, 0x1f, R0 ;  /* 0x0000001fff037819 */ /* 0x000fc60000011400 */
[----:B------:R-:W-:Y:S01]  /*0620*/  @!P2 IMAD.MOV R2, RZ, RZ, -R2 ;  /* 0x000000ffff02a224 */ /* 0x000fe200078e0a02 */
[----:B------:R-:W-:Y:S02]  /*0630*/  @!P1 LOP3.LUT R2, RZ, R4, RZ, 0x33, !PT ;  /* 0x00000004ff029212 */ /* 0x000fe400078e33ff */
[----:B------:R-:W-:-:S03]  /*0640*/  LEA.HI R3, R3, R0, RZ, 0x6 ;  /* 0x0000000003037211 */ /* 0x000fc600078f30ff */
[----:B------:R-:W-:Y:S02]  /*0650*/  IMAD.SHL.U32 R8, R2, 0x8, RZ ;  /* 0x0000000802087824 */ /* 0x000fe400078e00ff */
[----:B------:R-:W-:-:S03]  /*0660*/  IMAD.MOV R2, RZ, RZ, -R2 ;  /* 0x000000ffff027224 */ /* 0x000fc600078e0a02 */
[----:B------:R-:W-:Y:S01]  /*0670*/  LEA.HI.SX32 R3, R3, -R8, 0x1a ;  /* 0x8000000803037211 */ /* 0x000fe200078fd2ff */
[----:B------:R-:W-:-:S03]  /*0680*/  IMAD R10, R4, R2, R5 ;  /* 0x00000002040a7224 */ /* 0x000fc600078e0205 */
[----:B------:R-:W-:Y:S02]  /*0690*/  VIMNMX R11, PT, PT, R3, 0x8, PT ;  /* 0x00000008030b7848 */ /* 0x000fe40003fe0100 */
[----:B------:R-:W-:Y:S02]  /*06a0*/  IABS R9, R10 ;  /* 0x0000000a00097213 */ /* 0x000fe40000000000 */
[-C--:B------:R-:W-:Y:S02]  /*06b0*/  IABS R7, R11.reuse ;  /* 0x0000000b00077213 */ /* 0x080fe40000000000 */
[----:B------:R-:W-:Y:S02]  /*06c0*/  IABS R4, R11 ;  /* 0x0000000b00047213 */ /* 0x000fe40000000000 */
[----:B------:R-:W0:Y:S08]  /*06d0*/  I2F.RP R0, R7 ;  /* 0x0000000700007306 */ /* 0x000e300000209400 */
[----:B0-----:R-:W0:Y:S02]  /*06e0*/  MUFU.RCP R0, R0 ;  /* 0x0000000000007308 */ /* 0x001e240000001000 */
[----:B0-----:R-:W-:-:S02]  /*06f0*/  VIADD R3, R0, 0xffffffe ;  /* 0x0ffffffe00037836 */ /* 0x001fc40000000000 */
[----:B------:R-:W-:-:S04]  /*0700*/  IMAD.MOV R0, RZ, RZ, -R4 ;  /* 0x000000ffff007224 */ /* 0x000fc800078e0a04 */
[----:B------:R-:W0:Y:S02]  /*0710*/  F2I.FTZ.U32.TRUNC.NTZ R3, R3 ;  /* 0x0000000300037305 */ /* 0x000e24000021f000 */
[----:B0-----:R-:W-:-:S04]  /*0720*/  IMAD.MOV R6, RZ, RZ, -R3 ;  /* 0x000000ffff067224 */ /* 0x001fc800078e0a03 */
[----:B------:R-:W-:-:S04]  /*0730*/  IMAD.MOV.U32 R2, RZ, RZ, R6 ;  /* 0x000000ffff027224 */ /* 0x000fc800078e0006 */
[----:B------:R-:W-:Y:S02]  /*0740*/  IMAD R5, R2, R7, RZ ;  /* 0x0000000702057224 */ /* 0x000fe400078e02ff */
[----:B------:R-:W-:-:S04]  /*0750*/  IMAD.MOV.U32 R2, RZ, RZ, RZ ;  /* 0x000000ffff027224 */ /* 0x000fc800078e00ff */
[----:B------:R-:W-:Y:S01]  /*0760*/  IMAD.HI.U32 R2, R3, R5, R2 ;  /* 0x0000000503027227 */ /* 0x000fe200078e0002 */
[----:B------:R-:W-:Y:S02]  /*0770*/  IABS R3, R44 ;  /* 0x0000002c00037213 */ /* 0x000fe40000000000 */
[----:B------:R-:W-:-:S03]  /*0780*/  IABS R5, R45 ;  /* 0x0000002d00057213 */ /* 0x000fc60000000000 */
[----:B------:R-:W-:Y:S01]  /*0790*/  IMAD.HI.U32 R2, R2, R9, RZ ;  /* 0x0000000902027227 */ /* 0x000fe200078e00ff */
[----:B------:R-:W0:Y:S03]  /*07a0*/  I2F.RP R6, R5 ;  /* 0x0000000500067306 */ /* 0x000e260000209400 */
[----:B------:R-:W-:Y:S02]  /*07b0*/  IMAD R0, R2, R0, R9 ;  /* 0x0000000002007224 */ /* 0x000fe400078e0209 */
[----:B------:R-:W-:-:S03]  /*07c0*/  IMAD.MOV.U32 R9, RZ, RZ, R3 ;  /* 0x000000ffff097224 */ /* 0x000fc600078e0003 */
[----:B------:R-:W-:Y:S01]  /*07d0*/  ISETP.GT.U32.AND P1, PT, R7, R0, PT ;  /* 0x000000000700720c */ /* 0x000fe20003f24070 */
[----:B------:R-:W1:Y:S08]  /*07e0*/  I2F.RP R4, R9 ;  /* 0x0000000900047306 */ /* 0x000e700000209400 */
[----:B0-----:R-:W0:Y:S04]  /*07f0*/  MUFU.RCP R6, R6 ;  /* 0x0000000600067308 */ /* 0x001e280000001000 */
[----:B------:R-:W-:-:S02]  /*0800*/  @!P1 IMAD.IADD R0, R0, 0x1, -R7 ;  /* 0x0000000100009824 */ /* 0x000fc400078e0a07 */
[----:B------:R-:W-:Y:S01]  /*0810*/  @!P1 VIADD R2, R2, 0x1 ;  /* 0x0000000102029836 */ /* 0x000fe20000000000 */
[----:B------:R-:W-:Y:S01]  /*0820*/  ISETP.NE.AND P1, PT, R11, RZ, PT ;  /* 0x000000ff0b00720c */ /* 0x000fe20003f25270 */
[----:B-1----:R-:W1:Y:S01]  /*0830*/  MUFU.RCP R4, R4 ;  /* 0x0000000400047308 */ /* 0x002e620000001000 */
[----:B------:R-:W-:Y:S02]  /*0840*/  ISETP.GE.U32.AND P0, PT, R0, R7, PT ;  /* 0x000000070000720c */ /* 0x000fe40003f06070 */
[----:B------:R-:W-:Y:S02]  /*0850*/  LOP3.LUT R0, R10, R11, RZ, 0x3c, !PT ;  /* 0x0000000b0a007212 */ /* 0x000fe400078e3cff */
[----:B----4-:R-:W-:Y:S02]  /*0860*/  LOP3.LUT R7, R21, 0x3f, RZ, 0xc0, !PT ;  /* 0x0000003f15077812 */ /* 0x010fe400078ec0ff */
[----:B------:R-:W-:Y:S01]  /*0870*/  ISETP.GE.AND P2, PT, R0, RZ, PT ;  /* 0x000000ff0000720c */ /* 0x000fe20003f46270 */
[----:B0-----:R-:W-:-:S04]  /*0880*/  VIADD R12, R6, 0xffffffe ;  /* 0x0ffffffe060c7836 */ /* 0x001fc80000000000 */
[----:B------:R0:W-:Y:S02]  /*0890*/  F2I.FTZ.U32.TRUNC.NTZ R13, R12 ;  /* 0x0000000c000d7305 */ /* 0x0001e4000021f000 */
[----:B------:R-:W-:-:S04]  /*08a0*/  @P0 VIADD R2, R2, 0x1 ;  /* 0x0000000102020836 */ /* 0x000fc80000000000 */
[----:B------:R-:W-:Y:S02]  /*08b0*/  IMAD.MOV.U32 R14, RZ, RZ, R2 ;  /* 0x000000ffff0e7224 */ /* 0x000fe400078e0002 */
[----:B-1----:R-:W-:Y:S02]  /*08c0*/  VIADD R2, R4, 0xffffffe ;  /* 0x0ffffffe04027836 */ /* 0x002fe40000000000 */
[----:B------:R-:W-:Y:S01]  /*08d0*/  @!P2 IMAD.MOV R14, RZ, RZ, -R14 ;  /* 0x000000ffff0ea224 */ /* 0x000fe200078e0a0e */
[----:B------:R-:W-:Y:S01]  /*08e0*/  @!P1 LOP3.LUT R14, RZ, R11, RZ, 0x33, !PT ;  /* 0x0000000bff0e9212 */ /* 0x000fe200078e33ff */
[----:B------:R1:W2:Y:S01]  /*08f0*/  F2I.FTZ.U32.TRUNC.NTZ R3, R2 ;  /* 0x0000000200037305 */ /* 0x0002a2000021f000 */
[----:B0-----:R-:W-:-:S03]  /*0900*/  IMAD.MOV.U32 R12, RZ, RZ, RZ ;  /* 0x000000ffff0c7224 */ /* 0x001fc600078e00ff */
[----:B------:R-:W-:-:S04]  /*0910*/  IMAD.MOV R0, RZ, RZ, -R14 ;  /* 0x000000ffff007224 */ /* 0x000fc800078e0a0e */
[----:B------:R-:W-:Y:S02]  /*0920*/  IMAD R0, R11, R0, R10 ;  /* 0x000000000b007224 */ /* 0x000fe400078e020a */
[----:B-1----:R-:W-:Y:S02]  /*0930*/  IMAD.MOV.U32 R2, RZ, RZ, RZ ;  /* 0x000000ffff027224 */ /* 0x002fe400078e00ff */
[----:B------:R-:W-:Y:S02]  /*0940*/  IMAD.IADD R0, R8, 0x1, R0 ;  /* 0x0000000108007824 */ /* 0x000fe400078e0200 */
[----:B------:R-:W-:Y:S02]  /*0950*/  IMAD.SHL.U32 R8, R7, 0x2, RZ ;  /* 0x0000000207087824 */ /* 0x000fe400078e00ff */
[----:B--2---:R-:W-:Y:S02]  /*0960*/  IMAD.MOV R4, RZ, RZ, -R3 ;  /* 0x000000ffff047224 */ /* 0x004fe400078e0a03 */
[----:B------:R-:W-:-:S02]  /*0970*/  IMAD R20, R0, 0x40, R7 ;  /* 0x0000004000147824 */ /* 0x000fc400078e0207 */
[----:B------:R-:W-:Y:S01]  /*0980*/  IMAD R11, R4, R9, RZ ;  /* 0x00000009040b7224 */ /* 0x000fe200078e02ff */
[----:B------:R-:W-:Y:S01]  /*0990*/  SHF.R.U32.HI R4, RZ, 0x5, R21 ;  /* 0x00000005ff047819 */ /* 0x000fe20000011615 */
[----:B------:R-:W-:Y:S01]  /*09a0*/  IMAD.MOV R0, RZ, RZ, -R13 ;  /* 0x000000ffff007224 */ /* 0x000fe200078e0a0d */
[----:B------:R-:W-:Y:S01]  /*09b0*/  IABS R6, R20 ;  /* 0x0000001400067213 */ /* 0x000fe20000000000 */
[----:B------:R-:W-:Y:S01]  /*09c0*/  IMAD.HI.U32 R2, R3, R11, R2 ;  /* 0x0000000b03027227 */ /* 0x000fe200078e0002 */
[----:B------:R-:W-:Y:S01]  /*09d0*/  R2UR UR12, R4 ;  /* 0x00000000040c72ca */ /* 0x000fe200000e0000 */
[----:B------:R0:W-:Y:S01]  /*09e0*/  STL [R1+0x1330], R20 ;  /* 0x0013301401007387 */ /* 0x0001e20000100800 */
[----:B------:R-:W-:Y:S01]  /*09f0*/  ISETP.GE.AND P4, PT, R20, RZ, PT ;  /* 0x000000ff1400720c */ /* 0x000fe20003f86270 */
[----:B------:R-:W-:Y:S02]  /*0a00*/  IMAD R3, R0, R5, RZ ;  /* 0x0000000500037224 */ /* 0x000fe400078e02ff */
[----:B------:R-:W-:-:S02]  /*0a10*/  IMAD.SHL.U32 R0, R14, 0x80, RZ ;  /* 0x000000800e007824 */ /* 0x000fc400078e00ff */
[----:B------:R-:W-:Y:S01]  /*0a20*/  IMAD.HI.U32 R12, R13, R3, R12 ;  /* 0x000000030d0c7227 */ /* 0x000fe200078e000c */
[----:B------:R-:W-:-:S03]  /*0a30*/  SHF.R.S32.HI R3, RZ, 0x6, R21 ;  /* 0x00000006ff037819 */ /* 0x000fc60000011415 */
[C---:B------:R-:W-:Y:S01]  /*0a40*/  VIADD R18, R0.reuse, 0x7f ;  /* 0x0000007f00127836 */ /* 0x040fe20000000000 */
[----:B------:R-:W-:Y:S01]  /*0a50*/  SGXT R3, R3, 0x1 ;  /* 0x000000010303781a */ /* 0x000fe20000000200 */
[----:B------:R-:W-:Y:S02]  /*0a60*/  VIADD R13, R0, 0x1 ;  /* 0x00000001000d7836 */ /* 0x000fe40000000000 */
[----:B------:R-:W-:Y:S01]  /*0a70*/  IMAD.HI.U32 R2, R2, R6, RZ ;  /* 0x0000000602027227 */ /* 0x000fe200078e00ff */
[----:B------:R-:W-:Y:S02]  /*0a80*/  IABS R15, R18 ;  /* 0x00000012000f7213 */ /* 0x000fe40000000000 */
[----:B------:R-:W-:Y:S01]  /*0a90*/  IABS R10, R13 ;  /* 0x0000000d000a7213 */ /* 0x000fe20000000000 */
[----:B------:R-:W-:Y:S01]  /*0aa0*/  IMAD.MOV R2, RZ, RZ, -R2 ;  /* 0x000000ffff027224 */ /* 0x000fe200078e0a02 */
[----:B------:R-:W-:Y:S01]  /*0ab0*/  LOP3.LUT R3, R8, 0x90, R3, 0x78, !PT ;  /* 0x0000009008037812 */ /* 0x000fe200078e7803 */
[----:B------:R-:W-:Y:S01]  /*0ac0*/  VIADD R16, R0, 0x2 ;  /* 0x0000000200107836 */ /* 0x000fe20000000000 */
[----:B------:R-:W-:Y:S01]  /*0ad0*/  ISETP.GE.AND P5, PT, R18, RZ, PT ;  /* 0x000000ff1200720c */ /* 0x000fe20003fa6270 */
[----:B------:R-:W-:-:S02]  /*0ae0*/  IMAD.HI.U32 R7, R12, R15, RZ ;  /* 0x0000000f0c077227 */ /* 0x000fc400078e00ff */
[----:B------:R-:W-:Y:S01]  /*0af0*/  STL [R1+0x133c], R3 ;  /* 0x00133c0301007387 */ /* 0x000fe20000100800 */
[----:B------:R-:W-:Y:S01]  /*0b00*/  IABS R11, R16 ;  /* 0x00000010000b7213 */ /* 0x000fe20000000000 */
[----:B------:R-:W-:Y:S01]  /*0b10*/  IMAD R6, R9, R2, R6 ;  /* 0x0000000209067224 */ /* 0x000fe200078e0206 */
[----:B------:R-:W-:Y:S01]  /*0b20*/  LOP3.LUT R2, R21, 0x40, RZ, 0xc0, !PT ;  /* 0x0000004015027812 */ /* 0x000fe200078ec0ff */
[----:B------:R-:W-:-:S03]  /*0b30*/  IMAD.HI.U32 R4, R12, R10, RZ ;  /* 0x0000000a0c047227 */ /* 0x000fc600078e00ff */
[----:B------:R-:W-:Y:S01]  /*0b40*/  ISETP.GT.U32.AND P0, PT, R9, R6, PT ;  /* 0x000000060900720c */ /* 0x000fe20003f04070 */
[----:B------:R-:W-:Y:S02]  /*0b50*/  IMAD.MOV R14, RZ, RZ, -R7 ;  /* 0x000000ffff0e7224 */ /* 0x000fe400078e0a07 */
[----:B------:R-:W-:Y:S02]  /*0b60*/  IMAD.MOV R4, RZ, RZ, -R4 ;  /* 0x000000ffff047224 */ /* 0x000fe400078e0a04 */
[----:B------:R-:W-:Y:S02]  /*0b70*/  IMAD R15, R5, R14, R15 ;  /* 0x0000000e050f7224 */ /* 0x000fe400078e020f */
[----:B------:R-:W-:-:S03]  /*0b80*/  IMAD.HI.U32 R7, R12, R11, RZ ;  /* 0x0000000b0c077227 */ /* 0x000fc600078e00ff */
[C---:B------:R-:W-:Y:S01]  /*0b90*/  ISETP.GT.U32.AND P3, PT, R5.reuse, R15, PT ;  /* 0x0000000f0500720c */ /* 0x040fe20003f64070 */
[----:B------:R-:W-:Y:S02]  /*0ba0*/  IMAD R2, R2, 0x100, R8 ;  /* 0x0000010002027824 */ /* 0x000fe400078e0208 */
[C---:B------:R-:W-:Y:S02]  /*0bb0*/  IMAD R4, R5.reuse, R4, R10 ;  /* 0x0000000405047224 */ /* 0x040fe400078e020a */
[----:B------:R-:W-:Y:S01]  /*0bc0*/  VIADD R17, R0, 0x3 ;  /* 0x0000000300117836 */ /* 0x000fe20000000000 */
[----:B------:R1:W-:Y:S01]  /*0bd0*/  STL [R1+0x1340], R2 ;  /* 0x0013400201007387 */ /* 0x0003e20000100800 */
[----:B------:R-:W-:Y:S01]  /*0be0*/  IMAD.MOV R8, RZ, RZ, -R7 ;  /* 0x000000ffff087224 */ /* 0x000fe200078e0a07 */
[C---:B------:R-:W-:Y:S01]  /*0bf0*/  ISETP.GT.U32.AND P1, PT, R5.reuse, R4, PT ;  /* 0x000000040500720c */ /* 0x040fe20003f24070 */
[----:B------:R-:W-:Y:S01]  /*0c00*/  @!P0 IMAD.IADD R6, R6, 0x1, -R9 ;  /* 0x0000000106068824 */ /* 0x000fe200078e0a09 */
[----:B------:R-:W-:Y:S01]  /*0c10*/  IABS R10, R17 ;  /* 0x00000011000a7213 */ /* 0x000fe20000000000 */
[----:B------:R-:W-:Y:S01]  /*0c20*/  IMAD R8, R5, R8, R11 ;  /* 0x0000000805087224 */ /* 0x000fe200078e020b */
[----:B------:R-:W-:Y:S01]  /*0c30*/  SHF.R.U32.HI R7, RZ, 0x6, R21 ;  /* 0x00000006ff077819 */ /* 0x000fe20000011615 */
[----:B------:R-:W-:Y:S01]  /*0c40*/  VIADD R18, R0, 0x4 ;  /* 0x0000000400127836 */ /* 0x000fe20000000000 */
[----:B------:R-:W-:Y:S01]  /*0c50*/  ISETP.GT.U32.AND P2, PT, R9, R6, PT ;  /* 0x000000060900720c */ /* 0x000fe20003f44070 */
[----:B------:R-:W-:Y:S01]  /*0c60*/  @!P3 IMAD.IADD R15, R15, 0x1, -R5 ;  /* 0x000000010f0fb824 */ /* 0x000fe200078e0a05 */
[----:B------:R-:W-:Y:S01]  /*0c70*/  SGXT.U32 R11, R7, 0x1 ;  /* 0x00000001070b781a */ /* 0x000fe20000000000 */
[----:B------:R-:W-:Y:S01]  /*0c80*/  IMAD.HI.U32 R7, R12, R10, RZ ;  /* 0x0000000a0c077227 */ /* 0x000fe200078e00ff */
[----:B------:R-:W-:-:S02]  /*0c90*/  ISETP.GT.U32.AND P6, PT, R5, R8, PT ;  /* 0x000000080500720c */ /* 0x000fc40003fc4070 */
[----:B------:R-:W-:Y:S01]  /*0ca0*/  IABS R14, R18 ;  /* 0x00000012000e7213 */ /* 0x000fe20000000000 */
[----:B------:R-:W-:Y:S01]  /*0cb0*/  IMAD.MOV R7, RZ, RZ, -R7 ;  /* 0x000000ffff077224 */ /* 0x000fe200078e0a07 */
[----:B------:R-:W-:Y:S01]  /*0cc0*/  PLOP3.LUT P0, PT, PT, PT, UP2, 0x80, 0x8 ;  /* 0x000000000008781c */ /* 0x000fe20003f0f028 */
[----:B------:R-:W-:Y:S01]  /*0cd0*/  @!P1 IMAD.IADD R4, R4, 0x1, -R5 ;  /* 0x0000000104049824 */ /* 0x000fe200078e0a05 */
[C---:B------:R-:W-:Y:S01]  /*0ce0*/  ISETP.GT.U32.AND P1, PT, R5.reuse, R15, PT ;  /* 0x0000000f0500720c */ /* 0x040fe20003f24070 */
[----:B------:R-:W-:Y:S01]  /*0cf0*/  IMAD R10, R5, R7, R10 ;  /* 0x00000007050a7224 */ /* 0x000fe200078e020a */
[----:B------:R-:W-:Y:S01]  /*0d00*/  ISETP.LT.AND P0, PT, R11, UR27, P0 ;  /* 0x0000001b0b007c0c */ /* 0x000fe20008701270 */
[----:B------:R-:W-:Y:S01]  /*0d10*/  IMAD.HI.U32 R7, R12, R14, RZ ;  /* 0x0000000e0c077227 */ /* 0x000fe200078e00ff */
[----:B------:R-:W-:-:S03]  /*0d20*/  ISETP.GT.U32.AND P3, PT, R5, R4, PT ;  /* 0x000000040500720c */ /* 0x000fc60003f64070 */
[----:B------:R-:W-:Y:S01]  /*0d30*/  @!P6 IMAD.IADD R8, R8, 0x1, -R5 ;  /* 0x000000010808e824 */ /* 0x000fe200078e0a05 */
[C---:B------:R-:W-:Y:S01]  /*0d40*/  ISETP.GT.U32.AND P6, PT, R5.reuse, R10, PT ;  /* 0x0000000a0500720c */ /* 0x040fe20003fc4070 */
[----:B------:R-:W-:Y:S01]  /*0d50*/  @!P2 IMAD.IADD R6, R6, 0x1, -R9 ;  /* 0x000000010606a824 */ /* 0x000fe200078e0a09 */
[----:B------:R-:W-:Y:S01]  /*0d60*/  ISETP.NE.AND P2, PT, R44, RZ, PT ;  /* 0x000000ff2c00720c */ /* 0x000fe20003f45270 */
[----:B------:R-:W-:Y:S02]  /*0d70*/  IMAD.MOV R9, RZ, RZ, -R7 ;  /* 0x000000ffff097224 */ /* 0x000fe400078e0a07 */
[----:B------:R-:W-:Y:S01]  /*0d80*/  @!P4 IMAD.MOV R6, RZ, RZ, -R6 ;  /* 0x000000ffff06c224 */ /* 0x000fe200078e0a06 */
[----:B------:R-:W-:Y:S01]  /*0d90*/  ISETP.GT.U32.AND P4, PT, R5, R8, PT ;  /* 0x000000080500720c */ /* 0x000fe20003f84070 */
[----:B------:R-:W-:Y:S01]  /*0da0*/  @!P1 IMAD.IADD R15, R15, 0x1, -R5 ;  /* 0x000000010f0f9824 */ /* 0x000fe200078e0a05 */
[----:B------:R-:W-:Y:S01]  /*0db0*/  ISETP.GE.AND P1, PT, R16, RZ, PT ;  /* 0x000000ff1000720c */ /* 0x000fe20003f26270 */
[----:B------:R-:W-:-:S02]  /*0dc0*/  IMAD R14, R5, R9, R14 ;  /* 0x00000009050e7224 */ /* 0x000fc400078e020e */
[----:B------:R-:W-:Y:S02]  /*0dd0*/  VIADD R19, R0, 0x5 ;  /* 0x0000000500137836 */ /* 0x000fe40000000000 */
[----:B------:R-:W-:Y:S01]  /*0de0*/  @!P5 IMAD.MOV R15, RZ, RZ, -R15 ;  /* 0x000000ffff0fd224 */ /* 0x000fe200078e0a0f */
[C---:B------:R-:W-:Y:S01]  /*0df0*/  ISETP.GT.U32.AND P5, PT, R5.reuse, R14, PT ;  /* 0x0000000e0500720c */ /* 0x040fe20003fa4070 */
[--C-:B------:R-:W-:Y:S01]  /*0e00*/  @!P6 IMAD.IADD R10, R10, 0x1, -R5.reuse ;  /* 0x000000010a0ae824 */ /* 0x100fe200078e0a05 */
[----:B------:R-:W-:Y:S01]  /*0e10*/  IABS R11, R19 ;  /* 0x00000013000b7213 */ /* 0x000fe20000000000 */
[--C-:B------:R-:W-:Y:S01]  /*0e20*/  @!P3 IMAD.IADD R4, R4, 0x1, -R5.reuse ;  /* 0x000000010404b824 */ /* 0x100fe200078e0a05 */
[----:B------:R-:W-:Y:S01]  /*0e30*/  @!P2 LOP3.LUT R6, RZ, R44, RZ, 0x33, !PT ;  /* 0x0000002cff06a212 */ /* 0x000fe200078e33ff */
[----:B------:R-:W-:Y:S01]  /*0e40*/  @!P4 IMAD.IADD R8, R8, 0x1, -R5 ;  /* 0x000000010808c824 */ /* 0x000fe200078e0a05 */
[----:B------:R-:W-:Y:S01]  /*0e50*/  ISETP.GT.U32.AND P6, PT, R5, R10, PT ;  /* 0x0000000a0500720c */ /* 0x000fe20003fc4070 */
[----:B------:R-:W-:Y:S01]  /*0e60*/  IMAD.HI.U32 R7, R12, R11, RZ ;  /* 0x0000000b0c077227 */ /* 0x000fe200078e00ff */
[----:B------:R-:W-:-:S02]  /*0e70*/  ISETP.GE.AND P2, PT, R13, RZ, PT ;  /* 0x000000ff0d00720c */ /* 0x000fc40003f46270 */
[----:B------:R-:W-:Y:S01]  /*0e80*/  ISETP.GE.AND P3, PT, R17, RZ, PT ;  /* 0x000000ff1100720c */ /* 0x000fe20003f66270 */
[----:B------:R-:W-:Y:S01]  /*0e90*/  VIADD R9, R0, 0x6 ;  /* 0x0000000600097836 */ /* 0x000fe20000000000 */
[----:B------:R-:W-:Y:S01]  /*0ea0*/  ISETP.GE.AND P4, PT, R18, RZ, PT ;  /* 0x000000ff1200720c */ /* 0x000fe20003f86270 */
[----:B------:R-:W-:Y:S02]  /*0eb0*/  IMAD.MOV R16, RZ, RZ, -R7 ;  /* 0x000000ffff107224 */ /* 0x000fe400078e0a07 */
[----:B------:R-:W-:Y:S02]  /*0ec0*/  IMAD.MOV.U32 R33, RZ, RZ, R4 ;  /* 0x000000ffff217224 */ /* 0x000fe400078e0004 */
[----:B------:R-:W-:Y:S01]  /*0ed0*/  IMAD.MOV.U32 R38, RZ, RZ, R8 ;  /* 0x000000ffff267224 */ /* 0x000fe200078e0008 */
[----:B------:R-:W-:Y:S01]  /*0ee0*/  IABS R8, R9 ;  /* 0x0000000900087213 */ /* 0x000fe20000000000 */
[----:B------:R-:W-:Y:S02]  /*0ef0*/  @!P5 IMAD.IADD R14, R14, 0x1, -R5 ;  /* 0x000000010e0ed824 */ /* 0x000fe400078e0a05 */
[----:B------:R-:W-:-:S02]  /*0f00*/  IMAD R4, R5, R16, R11 ;  /* 0x0000001005047224 */ /* 0x000fc400078e020b */
[----:B------:R-:W-:Y:S01]  /*0f10*/  @!P6 IMAD.IADD R10, R10, 0x1, -R5 ;  /* 0x000000010a0ae824 */ /* 0x000fe200078e0a05 */
[C---:B------:R-:W-:Y:S01]  /*0f20*/  ISETP.GT.U32.AND P5, PT, R5.reuse, R14, PT ;  /* 0x0000000e0500720c */ /* 0x040fe20003fa4070 */
[----:B------:R-:W-:Y:S01]  /*0f30*/  IMAD.HI.U32 R7, R12, R8, RZ ;  /* 0x000000080c077227 */ /* 0x000fe200078e00ff */
[----:B------:R-:W-:-:S03]  /*0f40*/  ISETP.GT.U32.AND P6, PT, R5, R4, PT ;  /* 0x000000040500720c */ /* 0x000fc60003fc4070 */
[----:B------:R-:W-:Y:S01]  /*0f50*/  @!P1 IMAD.MOV R38, RZ, RZ, -R38 ;  /* 0x000000ffff269224 */ /* 0x000fe200078e0a26 */
[----:B------:R-:W-:Y:S01]  /*0f60*/  ISETP.GE.AND P1, PT, R9, RZ, PT ;  /* 0x000000ff0900720c */ /* 0x000fe20003f26270 */
[----:B------:R-:W-:Y:S02]  /*0f70*/  IMAD.MOV R9, RZ, RZ, -R7 ;  /* 0x000000ffff097224 */ /* 0x000fe400078e0a07 */
[C---:B------:R-:W-:Y:S02]  /*0f80*/  VIADD R13, R0.reuse, 0x7 ;  /* 0x00000007000d7836 */ /* 0x040fe40000000000 */
[C---:B------:R-:W-:Y:S02]  /*0f90*/  IMAD R8, R5.reuse, R9, R8 ;  /* 0x0000000905087224 */ /* 0x040fe400078e0208 */
[----:B------:R-:W-:Y:S01]  /*0fa0*/  VIADD R17, R0, 0x8 ;  /* 0x0000000800117836 */ /* 0x000fe20000000000 */
[----:B------:R-:W-:Y:S01]  /*0fb0*/  IABS R11, R13 ;  /* 0x0000000d000b7213 */ /* 0x000fe20000000000 */
[--C-:B------:R-:W-:Y:S01]  /*0fc0*/  @!P5 IMAD.IADD R14, R14, 0x1, -R5.reuse ;  /* 0x000000010e0ed824 */ /* 0x100fe200078e0a05 */
[----:B------:R-:W-:Y:S01]  /*0fd0*/  ISETP.GT.U32.AND P5, PT, R5, R8, PT ;  /* 0x000000080500720c */ /* 0x000fe20003fa4070 */
[----:B------:R-:W-:Y:S01]  /*0fe0*/  @!P6 IMAD.IADD R4, R4, 0x1, -R5 ;  /* 0x000000010404e824 */ /* 0x000fe200078e0a05 */
[----:B------:R-:W-:Y:S01]  /*0ff0*/  IABS R16, R17 ;  /* 0x0000001100107213 */ /* 0x000fe20000000000 */
[----:B------:R-:W-:-:S03]  /*1000*/  IMAD.HI.U32 R7, R12, R11, RZ ;  /* 0x0000000b0c077227 */ /* 0x000fc600078e00ff */
[----:B------:R-:W-:Y:S01]  /*1010*/  ISETP.GT.U32.AND P6, PT, R5, R4, PT ;  /* 0x000000040500720c */ /* 0x000fe20003fc4070 */
[----:B------:R-:W-:Y:S02]  /*1020*/  VIADD R18, R0, 0x9 ;  /* 0x0000000900127836 */ /* 0x000fe40000000000 */
[----:B------:R-:W-:-:S04]  /*1030*/  IMAD.HI.U32 R9, R12, R16, RZ ;  /* 0x000000100c097227 */ /* 0x000fc800078e00ff */
[----:B------:R-:W-:Y:S02]  /*1040*/  IMAD.MOV.U32 R30, RZ, RZ, R10 ;  /* 0x000000ffff1e7224 */ /* 0x000fe400078e000a */
[----:B------:R-:W-:Y:S01]  /*1050*/  IMAD.MOV R10, RZ, RZ, -R7 ;  /* 0x000000ffff0a7224 */ /* 0x000fe200078e0a07 */
[----:B------:R-:W-:Y:S01]  /*1060*/  IABS R7, R18 ;  /* 0x0000001200077213 */ /* 0x000fe20000000000 */
[----:B------:R-:W-:Y:S02]  /*1070*/  IMAD.MOV R9, RZ, RZ, -R9 ;  /* 0x000000ffff097224 */ /* 0x000fe400078e0a09 */
[----:B------:R-:W-:Y:S02]  /*1080*/  @!P5 IMAD.IADD R8, R8, 0x1, -R5 ;  /* 0x000000010808d824 */ /* 0x000fe400078e0a05 */
[C---:B------:R-:W-:Y:S02]  /*1090*/  IMAD R10, R5.reuse, R10, R11 ;  /* 0x0000000a050a7224 */ /* 0x040fe400078e020b */
[C---:B------:R-:W-:Y:S01]  /*10a0*/  IMAD R16, R5.reuse, R9, R16 ;  /* 0x0000000905107224 */ /* 0x040fe200078e0210 */
[----:B------:R-:W-:Y:S01]  /*10b0*/  ISETP.GT.U32.AND P5, PT, R5, R8, PT ;  /* 0x000000080500720c */ /* 0x000fe20003fa4070 */
[----:B------:R-:W-:-:S02]  /*10c0*/  IMAD.MOV.U32 R9, RZ, RZ, R7 ;  /* 0x000000ffff097224 */ /* 0x000fc400078e0007 */
[----:B------:R-:W-:Y:S01]  /*10d0*/  @!P6 IMAD.IADD R4, R4, 0x1, -R5 ;  /* 0x000000010404e824 */ /* 0x000fe200078e0a05 */
[----:B------:R-:W-:Y:S01]  /*10e0*/  ISETP.GT.U32.AND P6, PT, R5, R10, PT ;  /* 0x0000000a0500720c */ /* 0x000fe20003fc4070 */
[----:B------:R-:W-:-:S04]  /*10f0*/  IMAD.HI.U32 R7, R12, R9, RZ ;  /* 0x000000090c077227 */ /* 0x000fc800078e00ff */
[----:B------:R-:W-:Y:S02]  /*1100*/  IMAD.MOV.U32 R39, RZ, RZ, R4 ;  /* 0x000000ffff277224 */ /* 0x000fe400078e0004 */
[----:B------:R-:W-:Y:S02]  /*1110*/  IMAD.MOV R4, RZ, RZ, -R7 ;  /* 0x000000ffff047224 */ /* 0x000fe400078e0a07 */
[----:B------:R-:W-:Y:S01]  /*1120*/  @!P2 IMAD.MOV R33, RZ, RZ, -R33 ;  /* 0x000000ffff21a224 */ /* 0x000fe200078e0a21 */
[----:B------:R-:W-:Y:S01]  /*1130*/  ISETP.GE.AND P2, PT, R19, RZ, PT ;  /* 0x000000ff1300720c */ /* 0x000fe20003f46270 */
[----:B------:R-:W-:Y:S02]  /*1140*/  VIADD R19, R0, 0xa ;  /* 0x0000000a00137836 */ /* 0x000fe40000000000 */
[C---:B------:R-:W-:Y:S02]  /*1150*/  IMAD R4, R5.reuse, R4, R9 ;  /* 0x0000000405047224 */ /* 0x040fe400078e0209 */
[--C-:B------:R-:W-:Y:S01]  /*1160*/  @!P5 IMAD.IADD R8, R8, 0x1, -R5.reuse ;  /* 0x000000010808d824 */ /* 0x100fe200078e0a05 */
[----:B------:R-:W-:Y:S01]  /*1170*/  IABS R11, R19 ;  /* 0x00000013000b7213 */ /* 0x000fe20000000000 */
[----:B------:R-:W-:Y:S01]  /*1180*/  @!P6 IMAD.IADD R10, R10, 0x1, -R5 ;  /* 0x000000010a0ae824 */ /* 0x000fe200078e0a05 */
[----:B------:R-:W-:Y:S01]  /*1190*/  ISETP.GT.U32.AND P5, PT, R5, R4, PT ;  /* 0x000000040500720c */ /* 0x000fe20003fa4070 */
[----:B0-----:R-:W-:-:S02]  /*11a0*/  VIADD R20, R0, 0xb ;  /* 0x0000000b00147836 */ /* 0x001fc40000000000 */
[----:B------:R-:W-:Y:S01]  /*11b0*/  @!P3 IMAD.MOV R30, RZ, RZ, -R30 ;  /* 0x000000ffff1eb224 */ /* 0x000fe200078e0a1e */
[----:B------:R-:W-:Y:S01]  /*11c0*/  ISETP.GE.AND P3, PT, R13, RZ, PT ;  /* 0x000000ff0d00720c */ /* 0x000fe20003f66270 */
[----:B------:R-:W-:Y:S01]  /*11d0*/  IMAD.MOV.U32 R34, RZ, RZ, R14 ;  /* 0x000000ffff227224 */ /* 0x000fe200078e000e */
[C---:B------:R-:W-:Y:S01]  /*11e0*/  ISETP.GT.U32.AND P6, PT, R5.reuse, R10, PT ;  /* 0x0000000a0500720c */ /* 0x040fe20003fc4070 */
[----:B------:R-:W-:Y:S01]  /*11f0*/  IMAD.MOV.U32 R14, RZ, RZ, R11 ;  /* 0x000000ffff0e7224 */ /* 0x000fe200078e000b */
[----:B------:R-:W-:Y:S01]  /*1200*/  IABS R13, R20 ;  /* 0x00000014000d7213 */ /* 0x000fe20000000000 */
[----:B------:R-:W-:Y:S01]  /*1210*/  @!P4 IMAD.MOV R34, RZ, RZ, -R34 ;  /* 0x000000ffff22c224 */ /* 0x000fe200078e0a22 */
[----:B------:R-:W-:Y:S01]  /*1220*/  ISETP.GT.U32.AND P4, PT, R5, R16, PT ;  /* 0x000000100500720c */ /* 0x000fe20003f84070 */
[----:B------:R-:W-:-:S04]  /*1230*/  IMAD.HI.U32 R7, R12, R14, RZ ;  /* 0x0000000e0c077227 */ /* 0x000fc800078e00ff */
[----:B------:R-:W-:Y:S02]  /*1240*/  IMAD.MOV.U32 R11, RZ, RZ, R13 ;  /* 0x000000ffff0b7224 */ /* 0x000fe400078e000d */
[----:B------:R-:W-:Y:S02]  /*1250*/  IMAD.MOV R7, RZ, RZ, -R7 ;  /* 0x000000ffff077224 */ /* 0x000fe400078e0a07 */
[----:B------:R-:W-:Y:S02]  /*1260*/  VIADD R13, R0, 0xc ;  /* 0x0000000c000d7836 */ /* 0x000fe40000000000 */
[----:B------:R-:W-:Y:S02]  /*1270*/  @!P5 IMAD.IADD R4, R4, 0x1, -R5 ;  /* 0x000000010404d824 */ /* 0x000fe400078e0a05 */
[----:B------:R-:W-:-:S03]  /*1280*/  IMAD.HI.U32 R9, R12, R11, RZ ;  /* 0x0000000b0c097227 */ /* 0x000fc600078e00ff */
[C---:B------:R-:W-:Y:S01]  /*1290*/  ISETP.GT.U32.AND P5, PT, R5.reuse, R4, PT ;  /* 0x000000040500720c */ /* 0x040fe20003fa4070 */
[C---:B------:R-:W-:Y:S01]  /*12a0*/  IMAD R14, R5.reuse, R7, R14 ;  /* 0x00000007050e7224 */ /* 0x040fe200078e020e */
[----:B------:R-:W-:Y:S01]  /*12b0*/  IABS R7, R13 ;  /* 0x0000000d00077213 */ /* 0x000fe20000000000 */
[----:B------:R-:W-:Y:S02]  /*12c0*/  IMAD.MOV.U32 R37, RZ, RZ, R8 ;  /* 0x000000ffff257224 */ /* 0x000fe400078e0008 */
[----:B------:R-:W-:Y:S01]  /*12d0*/  @!P6 IMAD.IADD R10, R10, 0x1, -R5 ;  /* 0x000000010a0ae824 */ /* 0x000fe200078e0a05 */
[C---:B------:R-:W-:Y:S01]  /*12e0*/  ISETP.GT.U32.AND P6, PT, R5.reuse, R14, PT ;  /* 0x0000000e0500720c */ /* 0x040fe20003fc4070 */
[----:B------:R-:W-:Y:S02]  /*12f0*/  IMAD.MOV R8, RZ, RZ, -R9 ;  /* 0x000000ffff087224 */ /* 0x000fe400078e0a09 */
[----:B------:R-:W-:Y:S02]  /*1300*/  IMAD.MOV.U32 R36, RZ, RZ, R10 ;  /* 0x000000ffff247224 */ /* 0x000fe400078e000a */
[----:B------:R-:W-:-:S02]  /*1310*/  IMAD R8, R5, R8, R11 ;  /* 0x0000000805087224 */ /* 0x000fc400078e020b */
[----:B------:R-:W-:Y:S02]  /*1320*/  IMAD.MOV.U32 R10, RZ, RZ, R7 ;  /* 0x000000ffff0a7224 */ /* 0x000fe400078e0007 */
[----:B------:R-:W-:Y:S01]  /*1330*/  @!P1 IMAD.MOV R37, RZ, RZ, -R37 ;  /* 0x000000ffff259224 */ /* 0x000fe200078e0a25 */
[----:B------:R-:W-:Y:S01]  /*1340*/  ISETP.GE.AND P1, PT, R18, RZ, PT ;  /* 0x000000ff1200720c */ /* 0x000fe20003f26270 */
[----:B------:R-:W-:Y:S02]  /*1350*/  @!P4 IMAD.IADD R16, R16, 0x1, -R5 ;  /* 0x000000011010c824 */ /* 0x000fe400078e0a05 */
[----:B------:R-:W-:Y:S01]  /*1360*/  @!P3 IMAD.MOV R36, RZ, RZ, -R36 ;  /* 0x000000ffff24b224 */ /* 0x000fe200078e0a24 */
[C---:B------:R-:W-:Y:S01]  /*1370*/  ISETP.GT.U32.AND P3, PT, R5.reuse, R8, PT ;  /* 0x000000080500720c */ /* 0x040fe20003f64070 */
[----:B------:R-:W-:Y:S01]  /*1380*/  IMAD.HI.U32 R7, R12, R10, RZ ;  /* 0x0000000a0c077227 */ /* 0x000fe200078e00ff */
[----:B------:R-:W-:-:S03]  /*1390*/  ISETP.GT.U32.AND P4, PT, R5, R16, PT ;  /* 0x000000100500720c */ /* 0x000fc60003f84070 */
[----:B------:R-:W-:Y:S02]  /*13a0*/  IMAD.MOV R9, RZ, RZ, -R7 ;  /* 0x000000ffff097224 */ /* 0x000fe400078e0a07 */
[----:B------:R-:W-:Y:S01]  /*13b0*/  @!P5 IMAD.IADD R4, R4, 0x1, -R5 ;  /* 0x000000010404d824 */ /* 0x000fe200078e0a05 */
[----:B------:R-:W-:Y:S01]  /*13c0*/  ISETP.GE.AND P5, PT, R13, RZ, PT ;  /* 0x000000ff0d00720c */ /* 0x000fe20003fa6270 */
[----:B------:R-:W-:Y:S01]  /*13d0*/  @!P2 IMAD.MOV R39, RZ, RZ, -R39 ;  /* 0x000000ffff27a224 */ /* 0x000fe200078e0a27 */
[----:B------:R-:W-:Y:S01]  /*13e0*/  ISETP.GE.AND P2, PT, R17, RZ, PT ;  /* 0x000000ff1100720c */ /* 0x000fe20003f46270 */
[----:B------:R-:W-:Y:S02]  /*13f0*/  IMAD R10, R5, R9, R10 ;  /* 0x00000009050a7224 */ /* 0x000fe400078e020a */
[----:B------:R-:W-:Y:S02]  /*1400*/  IMAD.MOV.U32 R32, RZ, RZ, R4 ;  /* 0x000000ffff207224 */ /* 0x000fe400078e0004 */
[----:B------:R-:W-:-:S02]  /*1410*/  VIADD R17, R0, 0xd ;  /* 0x0000000d00117836 */ /* 0x000fc40000000000 */
[----:B------:R-:W-:Y:S01]  /*1420*/  @!P1 IMAD.MOV R32, RZ, RZ, -R32 ;  /* 0x000000ffff209224 */ /* 0x000fe200078e0a20 */
[----:B------:R-:W-:Y:S01]  /*1430*/  ISETP.GT.U32.AND P1, PT, R5, R10, PT ;  /* 0x0000000a0500720c */ /* 0x000fe20003f24070 */
[--C-:B------:R-:W-:Y:S01]  /*1440*/  @!P3 IMAD.IADD R8, R8, 0x1, -R5.reuse ;  /* 0x000000010808b824 */ /* 0x100fe200078e0a05 */
[----:B------:R-:W-:Y:S01]  /*1450*/  IABS R11, R17 ;  /* 0x00000011000b7213 */ /* 0x000fe20000000000 */
[--C-:B------:R-:W-:Y:S01]  /*1460*/  @!P4 IMAD.IADD R16, R16, 0x1, -R5.reuse ;  /* 0x000000011010c824 */ /* 0x100fe200078e0a05 */
[----:B------:R-:W-:Y:S01]  /*1470*/  ISETP.GE.AND P4, PT, R19, RZ, PT ;  /* 0x000000ff1300720c */ /* 0x000fe20003f86270 */
[----:B------:R-:W-:Y:S01]  /*1480*/  @!P6 IMAD.IADD R14, R14, 0x1, -R5 ;  /* 0x000000010e0ee824 */ /* 0x000fe200078e0a05 */
[----:B------:R-:W-:Y:S01]  /*1490*/  ISETP.GT.U32.AND P3, PT, R5, R8, PT ;  /* 0x000000080500720c */ /* 0x000fe20003f64070 */
[----:B------:R-:W-:Y:S01]  /*14a0*/  IMAD.HI.U32 R7, R12, R11, RZ ;  /* 0x0000000b0c077227 */ /* 0x000fe200078e00ff */
[----:B------:R-:W-:-:S03]  /*14b0*/  ISETP.GE.AND P6, PT, R20, RZ, PT ;  /* 0x000000ff1400720c */ /* 0x000fc60003fc6270 */
[----:B------:R-:W-:Y:S02]  /*14c0*/  IMAD.MOV.U32 R35, RZ, RZ, R16 ;  /* 0x000000ffff237224 */ /* 0x000fe400078e0010 */
[----:B------:R-:W-:Y:S02]  /*14d0*/  IMAD.MOV R4, RZ, RZ, -R7 ;  /* 0x000000ffff047224 */ /* 0x000fe400078e0a07 */
[----:B------:R-:W-:Y:S01]  /*14e0*/  @!P2 IMAD.MOV R35, RZ, RZ, -R35 ;  /* 0x000000ffff23a224 */ /* 0x000fe200078e0a23 */
[C---:B------:R-:W-:Y:S01]  /*14f0*/  ISETP.GT.U32.AND P2, PT, R5.reuse, R14, PT ;  /* 0x0000000e0500720c */ /* 0x040fe20003f44070 */
[----:B------:R-:W-:Y:S02]  /*1500*/  VIADD R9, R0, 0xe ;  /* 0x0000000e00097836 */ /* 0x000fe40000000000 */
[----:B------:R-:W-:Y:S02]  /*1510*/  @!P1 IMAD.IADD R10, R10, 0x1, -R5 ;  /* 0x000000010a0a9824 */ /* 0x000fe400078e0a05 */
[C---:B------:R-:W-:Y:S01]  /*1520*/  IMAD R4, R5.reuse, R4, R11 ;  /* 0x0000000405047224 */ /* 0x040fe200078e020b */
[----:B------:R-:W-:Y:S01]  /*1530*/  IABS R7, R9 ;  /* 0x0000000900077213 */ /* 0x000fe20000000000 */
[----:B------:R-:W-:Y:S01]  /*1540*/  @!P3 IMAD.IADD R8, R8, 0x1, -R5 ;  /* 0x000000010808b824 */ /* 0x000fe200078e0a05 */
[C---:B------:R-:W-:Y:S01]  /*1550*/  ISETP.GT.U32.AND P1, PT, R5.reuse, R10, PT ;  /* 0x0000000a0500720c */ /* 0x040fe20003f24070 */
[----:B------:R-:W-:Y:S01]  /*1560*/  VIADD R16, R0, 0xf ;  /* 0x0000000f00107836 */ /* 0x000fe20000000000 */
[----:B------:R-:W-:Y:S01]  /*1570*/  ISETP.GT.U32.AND P3, PT, R5, R4, PT ;  /* 0x000000040500720c */ /* 0x000fe20003f64070 */
[----:B------:R-:W-:-:S02]  /*1580*/  IMAD.MOV.U32 R11, RZ, RZ, R7 ;  /* 0x000000ffff0b7224 */ /* 0x000fc400078e0007 */
[----:B------:R-:W-:Y:S01]  /*1590*/  @!P2 IMAD.IADD R14, R14, 0x1, -R5 ;  /* 0x000000010e0ea824 */ /* 0x000fe200078e0a05 */
[----:B------:R-:W-:Y:S01]  /*15a0*/  IABS R13, R16 ;  /* 0x00000010000d7213 */ /* 0x000fe20000000000 */
[----:B------:R-:W-:Y:S01]  /*15b0*/  IMAD.HI.U32 R7, R12, R11, RZ ;  /* 0x0000000b0c077227 */ /* 0x000fe200078e00ff */
[----:B------:R-:W-:-:S03]  /*15c0*/  ISETP.GE.AND P2, PT, R17, RZ, PT ;  /* 0x000000ff1100720c */ /* 0x000fc60003f46270 */
[----:B------:R-:W-:Y:S02]  /*15d0*/  IMAD.MOV.U32 R29, RZ, RZ, R8 ;  /* 0x000000ffff1d7224 */ /* 0x000fe400078e0008 */
[----:B-1----:R-:W-:Y:S01]  /*15e0*/  IMAD.U32 R2, RZ, RZ, UR4 ;  /* 0x00000004ff027e24 */ /* 0x002fe2000f8e00ff */
[----:B------:R-:W0:Y:S01]  /*15f0*/  LDCU UR4, c[0x0][0x3a4] ;  /* 0x00007480ff0477ac */ /* 0x000e220008000800 */
[----:B------:R-:W-:Y:S02]  /*1600*/  IMAD.MOV.U32 R31, RZ, RZ, R14 ;  /* 0x000000ffff1f7224 */ /* 0x000fe400078e000e */
[----:B------:R-:W-:Y:S01]  /*1610*/  IMAD.HI.U32 R8, R12, R13, RZ ;  /* 0x0000000d0c087227 */ /* 0x000fe200078e00ff */
[----:B------:R1:W-:Y:S03]  /*1620*/  STL [R1+0x1334], R2 ;  /* 0x0013340201007387 */ /* 0x0003e60000100800 */
[----:B------:R-:W-:Y:S01]  /*1630*/  IMAD.MOV R14, RZ, RZ, -R7 ;  /* 0x000000ffff0e7224 */ /* 0x000fe200078e0a07 */
[----:B------:R-:W-:Y:S01]  /*1640*/  STL [R1+0x1344], R6 ;  /* 0x0013440601007387 */ /* 0x000fe20000100800 */
[----:B------:R-:W-:-:S02]  /*1650*/  @!P1 IMAD.IADD R10, R10, 0x1, -R5 ;  /* 0x000000010a0a9824 */ /* 0x000fc400078e0a05 */
[----:B------:R-:W-:Y:S01]  /*1660*/  @!P6 IMAD.MOV R29, RZ, RZ, -R29 ;  /* 0x000000ffff1de224 */ /* 0x000fe200078e0a1d */
[----:B------:R-:W-:Y:S01]  /*1670*/  ISETP.GE.AND P6, PT, R16, RZ, PT ;  /* 0x000000ff1000720c */ /* 0x000fe20003fc6270 */
[----:B------:R-:W-:Y:S02]  /*1680*/  @!P3 IMAD.IADD R4, R4, 0x1, -R5 ;  /* 0x000000010404b824 */ /* 0x000fe400078e0a05 */
[----:B------:R-:W-:Y:S02]  /*1690*/  IMAD.MOV R16, RZ, RZ, -R8 ;  /* 0x000000ffff107224 */ /* 0x000fe400078e0a08 */
[C---:B------:R-:W-:Y:S01]  /*16a0*/  IMAD R8, R5.reuse, R14, R11 ;  /* 0x0000000e05087224 */ /* 0x040fe200078e020b */
[----:B------:R-:W-:Y:S01]  /*16b0*/  ISETP.GT.U32.AND P3, PT, R5, R4, PT ;  /* 0x000000040500720c */ /* 0x000fe20003f64070 */
[----:B-1----:R-:W-:Y:S02]  /*16c0*/  IMAD.MOV.U32 R2, RZ, RZ, R10 ;  /* 0x000000ffff027224 */ /* 0x002fe400078e000a */
[----:B------:R-:W-:-:S02]  /*16d0*/  VIADD R19, R0, 0x10 ;  /* 0x0000001000137836 */ /* 0x000fc40000000000 */
[----:B------:R-:W-:Y:S01]  /*16e0*/  @!P5 IMAD.MOV R2, RZ, RZ, -R2 ;  /* 0x000000ffff02d224 */ /* 0x000fe200078e0a02 */
[C---:B------:R-:W-:Y:S01]  /*16f0*/  ISETP.GT.U32.AND P5, PT, R5.reuse, R8, PT ;  /* 0x000000080500720c */ /* 0x040fe20003fa4070 */
[----:B------:R-:W-:Y:S01]  /*1700*/  IMAD R14, R5, R16, R13 ;  /* 0x00000010050e7224 */ /* 0x000fe200078e020d */
[----:B------:R-:W-:Y:S01]  /*1710*/  IABS R17, R19 ;  /* 0x0000001300117213 */ /* 0x000fe20000000000 */
[----:B------:R-:W-:Y:S01]  /*1720*/  @!P4 IMAD.MOV R31, RZ, RZ, -R31 ;  /* 0x000000ffff1fc224 */ /* 0x000fe200078e0a1f */
[----:B------:R1:W-:Y:S01]  /*1730*/  STL [R1+0xbc], R2 ;  /* 0x0000bc0201007387 */ /* 0x0003e20000100800 */
[----:B------:R-:W-:Y:S01]  /*1740*/  ISETP.GE.AND P4, PT, R9, RZ, PT ;  /* 0x000000ff0900720c */ /* 0x000fe20003f86270 */
[----:B------:R-:W-:Y:S01]  /*1750*/  VIADD R7, R0, 0x11 ;  /* 0x0000001100077836 */ /* 0x000fe20000000000 */
[----:B------:R-:W-:Y:S01]  /*1760*/  ISETP.GE.AND P1, PT, R19, RZ, PT ;  /* 0x000000ff1300720c */ /* 0x000fe20003f26270 */
[----:B------:R-:W-:Y:S02]  /*1770*/  @!P3 IMAD.IADD R4, R4, 0x1, -R5 ;  /* 0x000000010404b824 */ /* 0x000fe400078e0a05 */
[----:B------:R-:W-:Y:S01]  /*1780*/  IMAD.HI.U32 R9, R12, R17, RZ ;  /* 0x000000110c097227 */ /* 0x000fe200078e00ff */
[----:B------:R-:W-:-:S02]  /*1790*/  IABS R11, R7 ;  /* 0x00000007000b7213 */ /* 0x000fc40000000000 */
[----:B------:R-:W-:Y:S01]  /*17a0*/  ISETP.GE.AND P3, PT, R7, RZ, PT ;  /* 0x000000ff0700720c */ /* 0x000fe20003f66270 */
[----:B------:R-:W-:Y:S02]  /*17b0*/  @!P5 IMAD.IADD R8, R8, 0x1, -R5 ;  /* 0x000000010808d824 */ /* 0x000fe400078e0a05 */
[----:B-1----:R-:W-:Y:S02]  /*17c0*/  IMAD.MOV.U32 R2, RZ, RZ, R4 ;  /* 0x000000ffff027224 */ /* 0x002fe400078e0004 */
[----:B------:R-:W-:Y:S01]  /*17d0*/  IMAD.MOV R18, RZ, RZ, -R9 ;  /* 0x000000ffff127224 */ /* 0x000fe200078e0a09 */
[C---:B------:R-:W-:Y:S01]  /*17e0*/  ISETP.GT.U32.AND P5, PT, R5.reuse, R8, PT ;  /* 0x000000080500720c */ /* 0x040fe20003fa4070 */
[----:B------:R-:W-:Y:S01]  /*17f0*/  @!P2 IMAD.MOV R2, RZ, RZ, -R2 ;  /* 0x000000ffff02a224 */ /* 0x000fe200078e0a02 */
[C---:B------:R-:W-:Y:S01]  /*1800*/  ISETP.GT.U32.AND P2, PT, R5.reuse, R14, PT ;  /* 0x0000000e0500720c */ /* 0x040fe20003f44070 */
[----:B------:R-:W-:Y:S02]  /*1810*/  IMAD R16, R5, R18, R17 ;  /* 0x0000001205107224 */ /* 0x000fe400078e0211 */
[----:B------:R-:W-:Y:S01]  /*1820*/  VIADD R23, R0, 0x12 ;  /* 0x0000001200177836 */ /* 0x000fe20000000000 */
[----:B------:R1:W-:Y:S01]  /*1830*/  STL [R1+0xb8], R2 ;  /* 0x0000b80201007387 */ /* 0x0003e20000100800 */
[----:B------:R-:W-:-:S03]  /*1840*/  IMAD.HI.U32 R4, R12, R11, RZ ;  /* 0x0000000b0c047227 */ /* 0x000fc600078e00ff */
[----:B------:R-:W-:Y:S01]  /*1850*/  IABS R13, R23 ;  /* 0x00000017000d7213 */ /* 0x000fe20000000000 */
[----:B------:R-:W-:Y:S02]  /*1860*/  VIADD R25, R0, 0x13 ;  /* 0x0000001300197836 */ /* 0x000fe40000000000 */
[--C-:B------:R-:W-:Y:S01]  /*1870*/  @!P5 IMAD.IADD R8, R8, 0x1, -R5.reuse ;  /* 0x000000010808d824 */ /* 0x100fe200078e0a05 */
[C---:B------:R-:W-:Y:S01]  /*1880*/  ISETP.GT.U32.AND P5, PT, R5.reuse, R16, PT ;  /* 0x000000100500720c */ /* 0x040fe20003fa4070 */
[----:B------:R-:W-:Y:S01]  /*1890*/  @!P2 IMAD.IADD R14, R14, 0x1, -R5 ;  /* 0x000000010e0ea824 */ /* 0x000fe200078e0a05 */
[----:B------:R-:W-:Y:S01]  /*18a0*/  IABS R17, R25 ;  /* 0x0000001900117213 */ /* 0x000fe20000000000 */
[C---:B------:R-:W-:Y:S02]  /*18b0*/  VIADD R26, R0.reuse, 0x14 ;  /* 0x00000014001a7836 */ /* 0x040fe40000000000 */
[----:B------:R-:W-:Y:S01]  /*18c0*/  VIADD R27, R0, 0x15 ;  /* 0x00000015001b7836 */ /* 0x000fe20000000000 */
[----:B------:R-:W-:Y:S01]  /*18d0*/  ISETP.GT.U32.AND P2, PT, R5, R14, PT ;  /* 0x0000000e0500720c */ /* 0x000fe20003f44070 */
[----:B------:R-:W-:Y:S01]  /*18e0*/  IMAD.MOV R4, RZ, RZ, -R4 ;  /* 0x000000ffff047224 */ /* 0x000fe200078e0a04 */
[----:B------:R-:W-:Y:S01]  /*18f0*/  IABS R19, R26 ;  /* 0x0000001a00137213 */ /* 0x000fe20000000000 */
[----:B------:R-:W-:Y:S01]  /*1900*/  IMAD.HI.U32 R7, R12, R13, RZ ;  /* 0x0000000d0c077227 */ /* 0x000fe200078e00ff */
[----:B------:R-:W-:-:S03]  /*1910*/  IABS R21, R27 ;  /* 0x0000001b00157213 */ /* 0x000fc60000000000 */
[----:B------:R-:W-:Y:S02]  /*1920*/  @!P5 IMAD.IADD R16, R16, 0x1, -R5 ;  /* 0x000000011010d824 */ /* 0x000fe400078e0a05 */
[C---:B------:R-:W-:Y:S02]  /*1930*/  IMAD R4, R5.reuse, R4, R11 ;  /* 0x0000000405047224 */ /* 0x040fe400078e020b */
[----:B------:R-:W-:Y:S01]  /*1940*/  IMAD.HI.U32 R9, R12, R17, RZ ;  /* 0x000000110c097227 */ /* 0x000fe200078e00ff */
[----:B------:R-:W-:-:S03]  /*1950*/  ISETP.GT.U32.AND P5, PT, R5, R16, PT ;  /* 0x000000100500720c */ /* 0x000fc60003fa4070 */
[----:B------:R-:W-:-:S04]  /*1960*/  IMAD.HI.U32 R10, R12, R19, RZ ;  /* 0x000000130c0a7227 */ /* 0x000fc800078e00ff */
[----:B------:R-:W-:Y:S01]  /*1970*/  @!P2 IMAD.IADD R14, R14, 0x1, -R5 ;  /* 0x000000010e0ea824 */ /* 0x000fe200078e0a05 */
[----:B------:R-:W-:Y:S01]  /*1980*/  ISETP.GT.U32.AND P2, PT, R5, R4, PT ;  /* 0x000000040500720c */ /* 0x000fe20003f44070 */
[----:B------:R-:W-:-:S04]  /*1990*/  IMAD.HI.U32 R11, R12, R21, RZ ;  /* 0x000000150c0b7227 */ /* 0x000fc800078e00ff */
[----:B------:R-:W-:Y:S02]  /*19a0*/  IMAD.MOV R18, RZ, RZ, -R7 ;  /* 0x000000ffff127224 */ /* 0x000fe400078e0a07 */
[----:B------:R-:W-:Y:S02]  /*19b0*/  IMAD.MOV R20, RZ, RZ, -R9 ;  /* 0x000000ffff147224 */ /* 0x000fe400078e0a09 */
[----:B------:R-:W-:Y:S02]  /*19c0*/  IMAD.MOV R22, RZ, RZ, -R10 ;  /* 0x000000ffff167224 */ /* 0x000fe400078e0a0a */
[----:B------:R-:W-:Y:S02]  /*19d0*/  IMAD R10, R5, R18, R13 ;  /* 0x00000012050a7224 */ /* 0x000fe400078e020d */
[----:B------:R-:W-:Y:S02]  /*19e0*/  IMAD.MOV R24, RZ, RZ, -R11 ;  /* 0x000000ffff187224 */ /* 0x000fe400078e0a0b */
[----:B------:R-:W-:-:S02]  /*19f0*/  IMAD.MOV.U32 R3, RZ, RZ, R8 ;  /* 0x000000ffff037224 */ /* 0x000fc400078e0008 */
[C---:B------:R-:W-:Y:S02]  /*1a00*/  IMAD R18, R5.reuse, R20, R17 ;  /* 0x0000001405127224 */ /* 0x040fe400078e0211 */
[C---:B------:R-:W-:Y:S02]  /*1a10*/  IMAD R20, R5.reuse, R22, R19 ;  /* 0x0000001605147224 */ /* 0x040fe400078e0213 */
[----:B-1----:R-:W-:Y:S02]  /*1a20*/  IMAD.MOV.U32 R2, RZ, RZ, R14 ;  /* 0x000000ffff027224 */ /* 0x002fe400078e000e */
[C---:B------:R-:W-:Y:S02]  /*1a30*/  IMAD R22, R5.reuse, R24, R21 ;  /* 0x0000001805167224 */ /* 0x040fe400078e0215 */
[----:B------:R-:W-:Y:S01]  /*1a40*/  @!P4 IMAD.MOV R3, RZ, RZ, -R3 ;  /* 0x000000ffff03c224 */ /* 0x000fe200078e0a03 */
[C---:B------:R-:W-:Y:S01]  /*1a50*/  ISETP.GT.U32.AND P4, PT, R5.reuse, R10, PT ;  /* 0x0000000a0500720c */ /* 0x040fe20003f84070 */
[--C-:B------:R-:W-:Y:S01]  /*1a60*/  @!P5 IMAD.IADD R16, R16, 0x1, -R5.reuse ;  /* 0x000000011010d824 */ /* 0x100fe200078e0a05 */
[C---:B------:R-:W-:Y:S01]  /*1a70*/  ISETP.GT.U32.AND P5, PT, R5.reuse, R20, PT ;  /* 0x000000140500720c */ /* 0x040fe20003fa4070 */
[----:B------:R-:W-:Y:S01]  /*1a80*/  @!P6 IMAD.MOV R2, RZ, RZ, -R2 ;  /* 0x000000ffff02e224 */ /* 0x000fe200078e0a02 */
[C---:B------:R-:W-:Y:S01]  /*1a90*/  ISETP.GT.U32.AND P6, PT, R5.reuse, R18, PT ;  /* 0x000000120500720c */ /* 0x040fe20003fc4070 */
[----:B------:R-:W-:Y:S01]  /*1aa0*/  @!P2 IMAD.IADD R4, R4, 0x1, -R5 ;  /* 0x000000010404a824 */ /* 0x000fe200078e0a05 */
[----:B------:R-:W-:Y:S01]  /*1ab0*/  ISETP.GT.U32.AND P2, PT, R5, R22, PT ;  /* 0x000000160500720c */ /* 0x000fe20003f44070 */
[C---:B------:R-:W-:Y:S01]  /*1ac0*/  VIADD R19, R0.reuse, 0x16 ;  /* 0x0000001600137836 */ /* 0x040fe20000000000 */
[----:B------:R-:W-:Y:S01]  /*1ad0*/  STL [R1+0xb4], R3 ;  /* 0x0000b40301007387 */ /* 0x000fe20000100800 */
[----:B------:R-:W-:-:S02]  /*1ae0*/  VIADD R28, R0, 0x17 ;  /* 0x00000017001c7836 */ /* 0x000fc40000000000 */
[----:B------:R-:W-:Y:S01]  /*1af0*/  VIADD R21, R0, 0x18 ;  /* 0x0000001800157836 */ /* 0x000fe20000000000 */
[----:B------:R-:W-:Y:S01]  /*1b00*/  IABS R11, R19 ;  /* 0x00000013000b7213 */ /* 0x000fe20000000000 */
[--C-:B------:R-:W-:Y:S01]  /*1b10*/  @!P4 IMAD.IADD R10, R10, 0x1, -R5.reuse ;  /* 0x000000010a0ac824 */ /* 0x100fe200078e0a05 */
[----:B------:R-:W-:Y:S01]  /*1b20*/  IABS R13, R28 ;  /* 0x0000001c000d7213 */ /* 0x000fe20000000000 */
[----:B------:R1:W-:Y:S01]  /*1b30*/  STL [R1+0xb0], R2 ;  /* 0x0000b00201007387 */ /* 0x0003e20000100800 */
[----:B------:R-:W-:Y:S01]  /*1b40*/  @!P5 IMAD.IADD R20, R20, 0x1, -R5 ;  /* 0x000000011414d824 */ /* 0x000fe200078e0a05 */
[----:B------:R-:W-:Y:S01]  /*1b50*/  IABS R17, R21 ;  /* 0x0000001500117213 */ /* 0x000fe20000000000 */
[----:B------:R-:W-:Y:S01]  /*1b60*/  IMAD.HI.U32 R7, R12, R11, RZ ;  /* 0x0000000b0c077227 */ /* 0x000fe200078e00ff */
[----:B------:R-:W-:-:S03]  /*1b70*/  ISETP.GT.U32.AND P4, PT, R5, R4, PT ;  /* 0x000000040500720c */ /* 0x000fc60003f84070 */
[--C-:B------:R-:W-:Y:S01]  /*1b80*/  @!P6 IMAD.IADD R18, R18, 0x1, -R5.reuse ;  /* 0x000000011212e824 */ /* 0x100fe200078e0a05 */
[C---:B------:R-:W-:Y:S01]  /*1b90*/  ISETP.GT.U32.AND P6, PT, R5.reuse, R10, PT ;  /* 0x0000000a0500720c */ /* 0x040fe20003fc4070 */
[----:B------:R-:W-:Y:S02]  /*1ba0*/  @!P2 IMAD.IADD R22, R22, 0x1, -R5 ;  /* 0x000000011616a824 */ /* 0x000fe400078e0a05 */
[----:B-1----:R-:W-:Y:S01]  /*1bb0*/  IMAD.MOV.U32 R2, RZ, RZ, R16 ;  /* 0x000000ffff027224 */ /* 0x002fe200078e0010 */
[C---:B------:R-:W-:Y:S01]  /*1bc0*/  ISETP.GT.U32.AND P5, PT, R5.reuse, R18, PT ;  /* 0x000000120500720c */ /* 0x040fe20003fa4070 */
[----:B------:R-:W-:Y:S01]  /*1bd0*/  IMAD.HI.U32 R9, R12, R13, RZ ;  /* 0x0000000d0c097227 */ /* 0x000fe200078e00ff */
[----:B------:R-:W-:-:S03]  /*1be0*/  ISETP.GT.U32.AND P2, PT, R5, R22, PT ;  /* 0x000000160500720c */ /* 0x000fc60003f44070 */
[----:B------:R-:W-:Y:S01]  /*1bf0*/  @!P1 IMAD.MOV R2, RZ, RZ, -R2 ;  /* 0x000000ffff029224 */ /* 0x000fe200078e0a02 */
[C---:B------:R-:W-:Y:S01]  /*1c00*/  ISETP.GT.U32.AND P1, PT, R5.reuse, R20, PT ;  /* 0x000000140500720c */ /* 0x040fe20003f24070 */
[----:B------:R-:W-:Y:S02]  /*1c10*/  IMAD.MOV R8, RZ, RZ, -R7 ;  /* 0x000000ffff087224 */ /* 0x000fe400078e0a07 */
[----:B------:R-:W-:Y:S01]  /*1c20*/  IMAD.HI.U32 R7, R12, R17, RZ ;  /* 0x000000110c077227 */ /* 0x000fe200078e00ff */
[----:B------:R1:W-:Y:S03]  /*1c30*/  STL [R1+0xac], R2 ;  /* 0x0000ac0201007387 */ /* 0x0003e60000100800 */
[----:B------:R-:W-:Y:S02]  /*1c40*/  IMAD.MOV R14, RZ, RZ, -R9 ;  /* 0x000000ffff0e7224 */ /* 0x000fe400078e0a09 */
[----:B------:R-:W-:-:S02]  /*1c50*/  IMAD R8, R5, R8, R11 ;  /* 0x0000000805087224 */ /* 0x000fc400078e020b */
[----:B------:R-:W-:Y:S02]  /*1c60*/  IMAD.MOV R24, RZ, RZ, -R7 ;  /* 0x000000ffff187224 */ /* 0x000fe400078e0a07 */
[C---:B------:R-:W-:Y:S02]  /*1c70*/  IMAD R14, R5.reuse, R14, R13 ;  /* 0x0000000e050e7224 */ /* 0x040fe400078e020d */
[C---:B------:R-:W-:Y:S02]  /*1c80*/  IMAD R16, R5.reuse, R24, R17 ;  /* 0x0000001805107224 */ /* 0x040fe400078e0211 */
[--C-:B------:R-:W-:Y:S01]  /*1c90*/  @!P4 IMAD.IADD R4, R4, 0x1, -R5.reuse ;  /* 0x000000010404c824 */ /* 0x100fe200078e0a05 */
[C---:B------:R-:W-:Y:S01]  /*1ca0*/  ISETP.GT.U32.AND P4, PT, R5.reuse, R8, PT ;  /* 0x000000080500720c */ /* 0x040fe20003f84070 */
[--C-:B------:R-:W-:Y:S01]  /*1cb0*/  @!P6 IMAD.IADD R10, R10, 0x1, -R5.reuse ;  /* 0x000000010a0ae824 */ /* 0x100fe200078e0a05 */
[C---:B------:R-:W-:Y:S01]  /*1cc0*/  ISETP.GT.U32.AND P6, PT, R5.reuse, R14, PT ;  /* 0x0000000e0500720c */ /* 0x040fe20003fc4070 */
[--C-:B------:R-:W-:Y:S01]  /*1cd0*/  @!P1 IMAD.IADD R20, R20, 0x1, -R5.reuse ;  /* 0x0000000114149824 */ /* 0x100fe200078e0a05 */
[----:B------:R-:W-:Y:S01]  /*1ce0*/  ISETP.GT.U32.AND P1, PT, R5, R16, PT ;  /* 0x000000100500720c */ /* 0x000fe20003f24070 */
[----:B------:R-:W-:Y:S01]  /*1cf0*/  @!P5 IMAD.IADD R18, R18, 0x1, -R5 ;  /* 0x000000011212d824 */ /* 0x000fe200078e0a05 */
[----:B------:R-:W-:Y:S01]  /*1d00*/  ISETP.GE.AND P5, PT, R23, RZ, PT ;  /* 0x000000ff1700720c */ /* 0x000fe20003fa6270 */
[----:B------:R-:W-:-:S02]  /*1d10*/  VIADD R11, R0, 0x19 ;  /* 0x00000019000b7836 */ /* 0x000fc40000000000 */
[--C-:B------:R-:W-:Y:S01]  /*1d20*/  @!P2 IMAD.IADD R22, R22, 0x1, -R5.reuse ;  /* 0x000000011616a824 */ /* 0x100fe200078e0a05 */
[----:B------:R-:W-:Y:S01]  /*1d30*/  ISETP.GE.AND P2, PT, R25, RZ, PT ;  /* 0x000000ff1900720c */ /* 0x000fe20003f46270 */
[----:B------:R-:W-:Y:S01]  /*1d40*/  IMAD.MOV.U32 R6, RZ, RZ, R4 ;  /* 0x000000ffff067224 */ /* 0x000fe200078e0004 */
[----:B------:R-:W-:Y:S01]  /*1d50*/  IABS R7, R11 ;  /* 0x0000000b00077213 */ /* 0x000fe20000000000 */
[----:B------:R-:W-:Y:S01]  /*1d60*/  @!P4 IMAD.IADD R8, R8, 0x1, -R5 ;  /* 0x000000010808c824 */ /* 0x000fe200078e0a05 */
[----:B------:R-:W-:Y:S01]  /*1d70*/  ISETP.GE.AND P4, PT, R26, RZ, PT ;  /* 0x000000ff1a00720c */ /* 0x000fe20003f86270 */
[----:B------:R-:W-:Y:S02]  /*1d80*/  IMAD.MOV.U32 R3, RZ, RZ, R10 ;  /* 0x000000ffff037224 */ /* 0x000fe400078e000a */
[----:B------:R-:W-:Y:S02]  /*1d90*/  IMAD.MOV.U32 R24, RZ, RZ, R7 ;  /* 0x000000ffff187224 */ /* 0x000fe400078e0007 */
[----:B------:R-:W-:Y:S01]  /*1da0*/  @!P6 IMAD.IADD R14, R14, 0x1, -R5 ;  /* 0x000000010e0ee824 */ /* 0x000fe200078e0a05 */
[----:B------:R-:W-:Y:S01]  /*1db0*/  ISETP.GE.AND P6, PT, R27, RZ, PT ;  /* 0x000000ff1b00720c */ /* 0x000fe20003fc6270 */
[----:B-1----:R-:W-:-:S02]  /*1dc0*/  IMAD.MOV.U32 R2, RZ, RZ, R18 ;  /* 0x000000ffff027224 */ /* 0x002fc400078e0012 */
[----:B------:R-:W-:Y:S01]  /*1dd0*/  @!P1 IMAD.IADD R16, R16, 0x1, -R5 ;  /* 0x0000000110109824 */ /* 0x000fe200078e0a05 */
[C---:B------:R-:W-:Y:S01]  /*1de0*/  ISETP.GT.U32.AND P1, PT, R5.reuse, R8, PT ;  /* 0x000000080500720c */ /* 0x040fe20003f24070 */
[----:B------:R-:W-:Y:S01]  /*1df0*/  @!P3 IMAD.MOV R6, RZ, RZ, -R6 ;  /* 0x000000ffff06b224 */ /* 0x000fe200078e0a06 */
[----:B------:R-:W-:Y:S01]  /*1e00*/  ISETP.GT.U32.AND P3, PT, R5, R14, PT ;  /* 0x0000000e0500720c */ /* 0x000fe20003f64070 */
[----:B------:R-:W-:Y:S01]  /*1e10*/  @!P5 IMAD.MOV R3, RZ, RZ, -R3 ;  /* 0x000000ffff03d224 */ /* 0x000fe200078e0a03 */
[----:B------:R-:W-:Y:S01]  /*1e20*/  ISETP.GE.AND P5, PT, R19, RZ, PT ;  /* 0x000000ff1300720c */ /* 0x000fe20003fa6270 */
[----:B------:R-:W-:Y:S01]  /*1e30*/  IMAD.HI.U32 R7, R12, R24, RZ ;  /* 0x000000180c077227 */ /* 0x000fe200078e00ff */
[----:B------:R-:W-:Y:S03]  /*1e40*/  STL [R1+0xa8], R6 ;  /* 0x0000a80601007387 */ /* 0x000fe60000100800 */
[----:B------:R-:W-:Y:S01]  /*1e50*/  @!P2 IMAD.MOV R2, RZ, RZ, -R2 ;  /* 0x000000ffff02a224 */ /* 0x000fe200078e0a02 */
[----:B------:R1:W-:Y:S01]  /*1e60*/  STL [R1+0xa4], R3 ;  /* 0x0000a40301007387 */ /* 0x0003e20000100800 */
[----:B------:R-:W-:Y:S01]  /*1e70*/  VIADD R13, R0, 0x1a ;  /* 0x0000001a000d7836 */ /* 0x000fe20000000000 */
[C---:B------:R-:W-:Y:S01]  /*1e80*/  ISETP.GT.U32.AND P2, PT, R5.reuse, R16, PT ;  /* 0x000000100500720c */ /* 0x040fe20003f44070 */
[----:B------:R-:W-:Y:S01]  /*1e90*/  IMAD.MOV R7, RZ, RZ, -R7 ;  /* 0x000000ffff077224 */ /* 0x000fe200078e0a07 */
[----:B------:R2:W-:Y:S01]  /*1ea0*/  STL [R1+0xa0], R2 ;  /* 0x0000a00201007387 */ /* 0x0005e20000100800 */
[--C-:B------:R-:W-:Y:S01]  /*1eb0*/  @!P1 IMAD.IADD R8, R8, 0x1, -R5.reuse ;  /* 0x0000000108089824 */ /* 0x100fe200078e0a05 */
[----:B------:R-:W-:Y:S01]  /*1ec0*/  IABS R9, R13 ;  /* 0x0000000d00097213 */ /* 0x000fe20000000000 */
[----:B------:R-:W-:Y:S01]  /*1ed0*/  IMAD R24, R5, R7, R24 ;  /* 0x0000000705187224 */ /* 0x000fe200078e0218 */
[----:B------:R-:W-:Y:S01]  /*1ee0*/  ISETP.GE.AND P1, PT, R21, RZ, PT ;  /* 0x000000ff1500720c */ /* 0x000fe20003f26270 */
[----:B------:R-:W-:Y:S01]  /*1ef0*/  @!P3 IMAD.IADD R14, R14, 0x1, -R5 ;  /* 0x000000010e0eb824 */ /* 0x000fe200078e0a05 */
[----:B------:R-:W-:Y:S01]  /*1f00*/  ISETP.GE.AND P3, PT, R11, RZ, PT ;  /* 0x000000ff0b00720c */ /* 0x000fe20003f66270 */
[----:B-1----:R-:W-:-:S02]  /*1f10*/  IMAD.MOV.U32 R3, RZ, RZ, R20 ;  /* 0x000000ffff037224 */ /* 0x002fc400078e0014 */
[----:B------:R-:W-:Y:S02]  /*1f20*/  IMAD.MOV.U32 R7, RZ, RZ, R9 ;  /* 0x000000ffff077224 */ /* 0x000fe400078e0009 */
[----:B--2---:R-:W-:Y:S02]  /*1f30*/  IMAD.MOV.U32 R2, RZ, RZ, R22 ;  /* 0x000000ffff027224 */ /* 0x004fe400078e0016 */
[----:B------:R-:W-:Y:S01]  /*1f40*/  @!P4 IMAD.MOV R3, RZ, RZ, -R3 ;  /* 0x000000ffff03c224 */ /* 0x000fe200078e0a03 */
[----:B------:R-:W-:Y:S01]  /*1f50*/  ISETP.GT.U32.AND P4, PT, R5, R24, PT ;  /* 0x000000180500720c */ /* 0x000fe20003f84070 */
[----:B------:R-:W-:Y:S01]  /*1f60*/  @!P6 IMAD.MOV R2, RZ, RZ, -R2 ;  /* 0x000000ffff02e224 */ /* 0x000fe200078e0a02 */
[----:B------:R-:W-:Y:S01]  /*1f70*/  ISETP.GE.AND P6, PT, R28, RZ, PT ;  /* 0x000000ff1c00720c */ /* 0x000fe20003fc6270 */
[----:B------:R-:W-:Y:S01]  /*1f80*/  IMAD.HI.U32 R4, R12, R7, RZ ;  /* 0x000000070c047227 */ /* 0x000fe200078e00ff */
[----:B------:R1:W-:Y:S03]  /*1f90*/  STL [R1+0x9c], R3 ;  /* 0x00009c0301007387 */ /* 0x0003e60000100800 */
[----:B------:R-:W-:Y:S01]  /*1fa0*/  IMAD.MOV R4, RZ, RZ, -R4 ;  /* 0x000000ffff047224 */ /* 0x000fe200078e0a04 */
[----:B------:R2:W-:Y:S01]  /*1fb0*/  STL [R1+0x98], R2 ;  /* 0x0000980201007387 */ /* 0x0005e20000100800 */
[----:B------:R-:W-:Y:S01]  /*1fc0*/  @!P2 IMAD.IADD R16, R16, 0x1, -R5 ;  /* 0x000000011010a824 */ /* 0x000fe200078e0a05 */
[----:B------:R-:W-:Y:S01]  /*1fd0*/  ISETP.GE.AND P2, PT, R13, RZ, PT ;  /* 0x000000ff0d00720c */ /* 0x000fe20003f46270 */
[----:B------:R-:W-:-:S02]  /*1fe0*/  IMAD R4, R5, R4, R7 ;  /* 0x0000000405047224 */ /* 0x000fc400078e0207 */
[----:B------:R-:W-:Y:S02]  /*1ff0*/  @!P4 IMAD.IADD R24, R24, 0x1, -R5 ;  /* 0x000000011818c824 */ /* 0x000fe400078e0a05 */
[C---:B------:R-:W-:Y:S02]  /*2000*/  VIADD R7, R0.reuse, 0x1b ;  /* 0x0000001b00077836 */ /* 0x040fe40000000000 */
[----:B-1----:R-:W-:Y:S01]  /*2010*/  IMAD.MOV.U32 R3, RZ, RZ, R14 ;  /* 0x000000ffff037224 */ /* 0x002fe200078e000e */
[----:B------:R-:W-:Y:S01]  /*2020*/  ISETP.GT.U32.AND P4, PT, R5, R24, PT ;  /* 0x000000180500720c */ /* 0x000fe20003f84070 */
[----:B--2---:R-:W-:Y:S01]  /*2030*/  IMAD.MOV.U32 R2, RZ, RZ, R8 ;  /* 0x000000ffff027224 */ /* 0x004fe200078e0008 */
[----:B------:R-:W-:Y:S01]  /*2040*/  IABS R8, R7 ;  /* 0x0000000700087213 */ /* 0x000fe20000000000 */
[----:B------:R-:W-:Y:S02]  /*2050*/  VIADD R9, R0, 0x1c ;  /* 0x0000001c00097836 */ /* 0x000fe40000000000 */
[----:B------:R-:W-:Y:S01]  /*2060*/  @!P5 IMAD.MOV R2, RZ, RZ, -R2 ;  /* 0x000000ffff02d224 */ /* 0x000fe200078e0a02 */
[----:B------:R-:W-:Y:S01]  /*2070*/  ISETP.GE.AND P5, PT, R7, RZ, PT ;  /* 0x000000ff0700720c */ /* 0x000fe20003fa6270 */
[----:B------:R-:W-:Y:S01]  /*2080*/  IMAD.HI.U32 R7, R12, R8, RZ ;  /* 0x000000080c077227 */ /* 0x000fe200078e00ff */
[----:B------:R-:W-:-:S02]  /*2090*/  IABS R13, R9 ;  /* 0x00000009000d7213 */ /* 0x000fc40000000000 */
[----:B------:R1:W-:Y:S01]  /*20a0*/  STL [R1+0x94], R2 ;  /* 0x0000940201007387 */ /* 0x0003e20000100800 */
[----:B------:R-:W-:Y:S01]  /*20b0*/  @!P6 IMAD.MOV R3, RZ, RZ, -R3 ;  /* 0x000000ffff03e224 */ /* 0x000fe200078e0a03 */
[----:B------:R-:W-:Y:S01]  /*20c0*/  ISETP.GE.AND P6, PT, R9, RZ, PT ;  /* 0x000000ff0900720c */ /* 0x000fe20003fc6270 */
[C---:B------:R-:W-:Y:S02]  /*20d0*/  VIADD R23, R0.reuse, 0x1e ;  /* 0x0000001e00177836 */ /* 0x040fe40000000000 */
[----:B------:R-:W-:Y:S01]  /*20e0*/  VIADD R10, R0, 0x1d ;  /* 0x0000001d000a7836 */ /* 0x000fe20000000000 */
[----:B------:R-:W-:Y:S01]  /*20f0*/  STL [R1+0x90], R3 ;  /* 0x0000900301007387 */ /* 0x000fe20000100800 */
[----:B------:R-:W-:Y:S01]  /*2100*/  @!P4 IMAD.IADD R24, R24, 0x1, -R5 ;  /* 0x000000011818c824 */ /* 0x000fe200078e0a05 */
[----:B------:R-:W-:Y:S01]  /*2110*/  IABS R17, R23 ;  /* 0x0000001700117213 */ /* 0x000fe20000000000 */
[----:B------:R-:W-:Y:S01]  /*2120*/  IMAD.MOV R7, RZ, RZ, -R7 ;  /* 0x000000ffff077224 */ /* 0x000fe200078e0a07 */
[----:B------:R-:W-:Y:S01]  /*2130*/  ISETP.GE.AND P4, PT, R10, RZ, PT ;  /* 0x000000ff0a00720c */ /* 0x000fe20003f86270 */
[----:B-1----:R-:W-:Y:S01]  /*2140*/  IMAD.MOV.U32 R2, RZ, RZ, R16 ;  /* 0x000000ffff027224 */ /* 0x002fe200078e0010 */
[----:B------:R-:W-:Y:S01]  /*2150*/  IABS R16, R10 ;  /* 0x0000000a00107213 */ /* 0x000fe20000000000 */
[----:B------:R-:W-:-:S02]  /*2160*/  IMAD R8, R5, R7, R8 ;  /* 0x0000000705087224 */ /* 0x000fc400078e0208 */
[----:B------:R-:W-:Y:S01]  /*2170*/  @!P1 IMAD.MOV R2, RZ, RZ, -R2 ;  /* 0x000000ffff029224 */ /* 0x000fe200078e0a02 */
[----:B------:R-:W-:Y:S01]  /*2180*/  ISETP.GT.U32.AND P1, PT, R5, R4, PT ;  /* 0x000000040500720c */ /* 0x000fe20003f24070 */
[----:B------:R-:W-:-:S03]  /*2190*/  IMAD.HI.U32 R7, R12, R13, RZ ;  /* 0x0000000d0c077227 */ /* 0x000fc600078e00ff */
[----:B------:R1:W-:Y:S01]  /*21a0*/  STL [R1+0x8c], R2 ;  /* 0x00008c0201007387 */ /* 0x0003e20000100800 */
[----:B------:R-:W-:-:S04]  /*21b0*/  IMAD.HI.U32 R10, R12, R17, RZ ;  /* 0x000000110c0a7227 */ /* 0x000fc800078e00ff */
[----:B------:R-:W-:-:S04]  /*21c0*/  IMAD.HI.U32 R9, R12, R16, RZ ;  /* 0x000000100c097227 */ /* 0x000fc800078e00ff */
[----:B------:R-:W-:Y:S02]  /*21d0*/  @!P1 IMAD.IADD R4, R4, 0x1, -R5 ;  /* 0x0000000104049824 */ /* 0x000fe400078e0a05 */
[----:B-1----:R-:W-:Y:S02]  /*21e0*/  IMAD.MOV.U32 R2, RZ, RZ, R24 ;  /* 0x000000ffff027224 */ /* 0x002fe400078e0018 */
[----:B------:R-:W-:Y:S01]  /*21f0*/  IMAD.MOV R14, RZ, RZ, -R7 ;  /* 0x000000ffff0e7224 */ /* 0x000fe200078e0a07 */
[C---:B------:R-:W-:Y:S01]  /*2200*/  ISETP.GT.U32.AND P1, PT, R5.reuse, R4, PT ;  /* 0x000000040500720c */ /* 0x040fe20003f24070 */
[----:B------:R-:W-:Y:S01]  /*2210*/  @!P3 IMAD.MOV R2, RZ, RZ, -R2 ;  /* 0x000000ffff02b224 */ /* 0x000fe200078e0a02 */
[C---:B------:R-:W-:Y:S01]  /*2220*/  ISETP.GT.U32.AND P3, PT, R5.reuse, R8, PT ;  /* 0x000000080500720c */ /* 0x040fe20003f64070 */
[----:B------:R-:W-:Y:S02]  /*2230*/  VIADD R21, R0, 0x1f ;  /* 0x0000001f00157836 */ /* 0x000fe40000000000 */
[----:B------:R-:W-:Y:S01]  /*2240*/  IMAD.MOV R18, RZ, RZ, -R10 ;  /* 0x000000ffff127224 */ /* 0x000fe200078e0a0a */
[----:B------:R1:W-:Y:S01]  /*2250*/  STL [R1+0x88], R2 ;  /* 0x0000880201007387 */ /* 0x0003e20000100800 */
[----:B------:R-:W-:Y:S01]  /*2260*/  IMAD.MOV R9, RZ, RZ, -R9 ;  /* 0x000000ffff097224 */ /* 0x000fe200078e0a09 */
[----:B------:R-:W-:Y:S01]  /*2270*/  IABS R19, R21 ;  /* 0x0000001500137213 */ /* 0x000fe20000000000 */
[----:B------:R-:W-:-:S02]  /*2280*/  IMAD R10, R5, R14, R13 ;  /* 0x0000000e050a7224 */ /* 0x000fc400078e020d */
[C---:B------:R-:W-:Y:S02]  /*2290*/  IMAD R14, R5.reuse, R9, R16 ;  /* 0x00000009050e7224 */ /* 0x040fe400078e0210 */
[--C-:B------:R-:W-:Y:S01]  /*22a0*/  @!P1 IMAD.IADD R4, R4, 0x1, -R5.reuse ;  /* 0x0000000104049824 */ /* 0x100fe200078e0a05 */
[C---:B------:R-:W-:Y:S01]  /*22b0*/  ISETP.GT.U32.AND P1, PT, R5.reuse, R10, PT ;  /* 0x0000000a0500720c */ /* 0x040fe20003f24070 */
[----:B------:R-:W-:Y:S01]  /*22c0*/  @!P3 IMAD.IADD R8, R8, 0x1, -R5 ;  /* 0x000000010808b824 */ /* 0x000fe200078e0a05 */
[----:B------:R-:W-:Y:S01]  /*22d0*/  ISETP.GT.U32.AND P3, PT, R5, R14, PT ;  /* 0x0000000e0500720c */ /* 0x000fe20003f64070 */
[----:B------:R-:W-:-:S04]  /*22e0*/  IMAD.HI.U32 R11, R12, R19, RZ ;  /* 0x000000130c0b7227 */ /* 0x000fc800078e00ff */
[----:B------:R-:W-:Y:S02]  /*22f0*/  IMAD.MOV R20, RZ, RZ, -R11 ;  /* 0x000000ffff147224 */ /* 0x000fe400078e0a0b */
[----:B-1----:R-:W-:Y:S02]  /*2300*/  IMAD.MOV.U32 R2, RZ, RZ, R4 ;  /* 0x000000ffff027224 */ /* 0x002fe400078e0004 */
[C---:B------:R-:W-:Y:S02]  /*2310*/  IMAD R16, R5.reuse, R18, R17 ;  /* 0x0000001205107224 */ /* 0x040fe400078e0211 */
[----:B------:R-:W-:Y:S02]  /*2320*/  IMAD R18, R5, R20, R19 ;  /* 0x0000001405127224 */ /* 0x000fe400078e0213 */
[----:B------:R-:W-:Y:S02]  /*2330*/  VIADD R19, R0, 0x20 ;  /* 0x0000002000137836 */ /* 0x000fe40000000000 */
[----:B------:R-:W-:-:S02]  /*2340*/  @!P1 IMAD.IADD R10, R10, 0x1, -R5 ;  /* 0x000000010a0a9824 */ /* 0x000fc400078e0a05 */
[----:B------:R-:W-:Y:S01]  /*2350*/  @!P2 IMAD.MOV R2, RZ, RZ, -R2 ;  /* 0x000000ffff02a224 */ /* 0x000fe200078e0a02 */
[C---:B------:R-:W-:Y:S01]  /*2360*/  ISETP.GT.U32.AND P2, PT, R5.reuse, R8, PT ;  /* 0x000000080500720c */ /* 0x040fe20003f44070 */
[----:B------:R-:W-:Y:S01]  /*2370*/  @!P3 IMAD.IADD R14, R14, 0x1, -R5 ;  /* 0x000000010e0eb824 */ /* 0x000fe200078e0a05 */
[----:B------:R-:W-:Y:S01]  /*2380*/  IABS R9, R19 ;  /* 0x0000001300097213 */ /* 0x000fe20000000000 */
[----:B------:R-:W-:Y:S01]  /*2390*/  VIADD R25, R0, 0x21 ;  /* 0x0000002100197836 */ /* 0x000fe20000000000 */
[C---:B------:R-:W-:Y:S01]  /*23a0*/  ISETP.GT.U32.AND P1, PT, R5.reuse, R10, PT ;  /* 0x0000000a0500720c */ /* 0x040fe20003f24070 */
[----:B------:R1:W-:Y:S01]  /*23b0*/  STL [R1+0x84], R2 ;  /* 0x0000840201007387 */ /* 0x0003e20000100800 */
[----:B------:R-:W-:Y:S01]  /*23c0*/  ISETP.GT.U32.AND P3, PT, R5, R14, PT ;  /* 0x0000000e0500720c */ /* 0x000fe20003f64070 */
[----:B------:R-:W-:Y:S01]  /*23d0*/  IMAD.HI.U32 R4, R12, R9, RZ ;  /* 0x000000090c047227 */ /* 0x000fe200078e00ff */
[----:B------:R-:W-:-:S03]  /*23e0*/  IABS R20, R25 ;  /* 0x0000001900147213 */ /* 0x000fc60000000000 */
[----:B------:R-:W-:Y:S02]  /*23f0*/  IMAD.MOV R4, RZ, RZ, -R4 ;  /* 0x000000ffff047224 */ /* 0x000fe400078e0a04 */
[----:B------:R-:W-:Y:S01]  /*2400*/  @!P2 IMAD.IADD R8, R8, 0x1, -R5 ;  /* 0x000000010808a824 */ /* 0x000fe200078e0a05 */
[----:B------:R-:W-:Y:S01]  /*2410*/  ISETP.GT.U32.AND P2, PT, R5, R16, PT ;  /* 0x000000100500720c */ /* 0x000fe20003f44070 */
[----:B------:R-:W-:-:S04]  /*2420*/  IMAD.HI.U32 R7, R12, R20, RZ ;  /* 0x000000140c077227 */ /* 0x000fc800078e00ff */
[----:B------:R-:W-:Y:S01]  /*2430*/  @!P1 IMAD.IADD R10, R10, 0x1, -R5 ;  /* 0x000000010a0a9824 */ /* 0x000fe200078e0a05 */
[C---:B------:R-:W-:Y:S01]  /*2440*/  ISETP.GT.U32.AND P1, PT, R5.reuse, R18, PT ;  /* 0x000000120500720c */ /* 0x040fe20003f24070 */
[C---:B------:R-:W-:Y:S02]  /*2450*/  IMAD R4, R5.reuse, R4, R9 ;  /* 0x0000000405047224 */ /* 0x040fe400078e0209 */
[----:B------:R-:W-:Y:S02]  /*2460*/  IMAD.MOV R7, RZ, RZ, -R7 ;  /* 0x000000ffff077224 */ /* 0x000fe400078e0a07 */
[----:B-1----:R-:W-:Y:S02]  /*2470*/  IMAD.MOV.U32 R2, RZ, RZ, R8 ;  /* 0x000000ffff027224 */ /* 0x002fe400078e0008 */
[----:B------:R-:W-:Y:S01]  /*2480*/  @!P3 IMAD.IADD R14, R14, 0x1, -R5 ;  /* 0x000000010e0eb824 */ /* 0x000fe200078e0a05 */
[----:B------:R-:W-:Y:S01]  /*2490*/  ISETP.GT.U32.AND P3, PT, R5, R4, PT ;  /* 0x000000040500720c */ /* 0x000fe20003f64070 */
[----:B------:R-:W-:-:S02]  /*24a0*/  VIADD R27, R0, 0x22 ;  /* 0x00000022001b7836 */ /* 0x000fc40000000000 */
[C---:B------:R-:W-:Y:S02]  /*24b0*/  IMAD R20, R5.reuse, R7, R20 ;  /* 0x0000000705147224 */ /* 0x040fe400078e0214 */
[----:B------:R-:W-:Y:S01]  /*24c0*/  @!P5 IMAD.MOV R2, RZ, RZ, -R2 ;  /* 0x000000ffff02d224 */ /* 0x000fe200078e0a02 */
[----:B------:R-:W-:Y:S01]  /*24d0*/  IABS R22, R27 ;  /* 0x0000001b00167213 */ /* 0x000fe20000000000 */
[--C-:B------:R-:W-:Y:S01]  /*24e0*/  @!P2 IMAD.IADD R16, R16, 0x1, -R5.reuse ;  /* 0x000000011010a824 */ /* 0x100fe200078e0a05 */
[C---:B------:R-:W-:Y:S01]  /*24f0*/  ISETP.GT.U32.AND P2, PT, R5.reuse, R20, PT ;  /* 0x000000140500720c */ /* 0x040fe20003f44070 */
[----:B------:R-:W-:Y:S01]  /*2500*/  @!P1 IMAD.IADD R18, R18, 0x1, -R5 ;  /* 0x0000000112129824 */ /* 0x000fe200078e0a05 */
[----:B------:R1:W-:Y:S01]  /*2510*/  STL [R1+0x80], R2 ;  /* 0x0000800201007387 */ /* 0x0003e20000100800 */
[C---:B------:R-:W-:Y:S01]  /*2520*/  VIADD R28, R0.reuse, 0x23 ;  /* 0x00000023001c7836 */ /* 0x040fe20000000000 */
[----:B------:R-:W-:Y:S01]  /*2530*/  ISETP.GT.U32.AND P5, PT, R5, R16, PT ;  /* 0x000000100500720c */ /* 0x000fe20003fa4070 */
[----:B------:R-:W-:Y:S01]  /*2540*/  VIADD R17, R0, 0x24 ;  /* 0x0000002400117836 */ /* 0x000fe20000000000 */
[----:B------:R-:W-:Y:S01]  /*2550*/  ISETP.GE.AND P1, PT, R23, RZ, PT ;  /* 0x000000ff1700720c */ /* 0x000fe20003f26270 */
[----:B------:R-:W-:Y:S01]  /*2560*/  IMAD.HI.U32 R7, R12, R22, RZ ;  /* 0x000000160c077227 */ /* 0x000fe200078e00ff */
[----:B------:R-:W-:-:S02]  /*2570*/  IABS R24, R28 ;  /* 0x0000001c00187213 */ /* 0x000fc40000000000 */
[----:B------:R-:W-:Y:S01]  /*2580*/  IABS R13, R17 ;  /* 0x00000011000d7213 */ /* 0x000fe20000000000 */
[----:B------:R-:W-:Y:S01]  /*2590*/  @!P3 IMAD.IADD R4, R4, 0x1, -R5 ;  /* 0x000000010404b824 */ /* 0x000fe200078e0a05 */
[C---:B------:R-:W-:Y:S01]  /*25a0*/  ISETP.GT.U32.AND P3, PT, R5.reuse, R18, PT ;  /* 0x000000120500720c */ /* 0x040fe20003f64070 */
[----:B-1----:R-:W-:Y:S02]  /*25b0*/  IMAD.MOV.U32 R2, RZ, RZ, R10 ;  /* 0x000000ffff027224 */ /* 0x002fe400078e000a */
[----:B------:R-:W-:Y:S02]  /*25c0*/  IMAD.MOV R7, RZ, RZ, -R7 ;  /* 0x000000ffff077224 */ /* 0x000fe400078e0a07 */
[----:B------:R-:W-:Y:S01]  /*25d0*/  @!P6 IMAD.MOV R2, RZ, RZ, -R2 ;  /* 0x000000ffff02e224 */ /* 0x000fe200078e0a02 */
[C---:B------:R-:W-:Y:S01]  /*25e0*/  ISETP.GT.U32.AND P6, PT, R5.reuse, R4, PT ;  /* 0x000000040500720c */ /* 0x040fe20003fc4070 */
[----:B------:R-:W-:Y:S02]  /*25f0*/  IMAD R22, R5, R7, R22 ;  /* 0x0000000705167224 */ /* 0x000fe400078e0216 */
[----:B------:R-:W-:Y:S01]  /*2600*/  @!P2 IMAD.IADD R20, R20, 0x1, -R5 ;  /* 0x000000011414a824 */ /* 0x000fe200078e0a05 */
[----:B------:R1:W-:Y:S01]  /*2610*/  STL [R1+0x7c], R2 ;  /* 0x00007c0201007387 */ /* 0x0003e20000100800 */
[----:B------:R-:W-:-:S03]  /*2620*/  IMAD.HI.U32 R9, R12, R24, RZ ;  /* 0x000000180c097227 */ /* 0x000fc600078e00ff */
[----:B------:R-:W-:Y:S01]  /*2630*/  ISETP.GT.U32.AND P2, PT, R5, R20, PT ;  /* 0x000000140500720c */ /* 0x000fe20003f44070 */
[----:B------:R-:W-:-:S04]  /*2640*/  IMAD.HI.U32 R11, R12, R13, RZ ;  /* 0x0000000d0c0b7227 */ /* 0x000fc800078e00ff */
[----:B------:R-:W-:Y:S02]  /*2650*/  IMAD.MOV R9, RZ, RZ, -R9 ;  /* 0x000000ffff097224 */ /* 0x000fe400078e0a09 */
[----:B-1----:R-:W-:Y:S02]  /*2660*/  IMAD.MOV.U32 R2, RZ, RZ, R14 ;  /* 0x000000ffff027224 */ /* 0x002fe400078e000e */
[----:B------:R-:W-:Y:S02]  /*2670*/  IMAD.MOV R26, RZ, RZ, -R11 ;  /* 0x000000ffff1a7224 */ /* 0x000fe400078e0a0b */
[----:B------:R-:W-:Y:S01]  /*2680*/  @!P4 IMAD.MOV R2, RZ, RZ, -R2 ;  /* 0x000000ffff02c224 */ /* 0x000fe200078e0a02 */
[----:B------:R-:W-:Y:S01]  /*2690*/  ISETP.GT.U32.AND P4, PT, R5, R22, PT ;  /* 0x000000160500720c */ /* 0x000fe20003f84070 */
[----:B------:R-:W-:Y:S01]  /*26a0*/  @!P3 IMAD.IADD R18, R18, 0x1, -R5 ;  /* 0x000000011212b824 */ /* 0x000fe200078e0a05 */
[----:B------:R-:W-:Y:S01]  /*26b0*/  ISETP.GE.AND P3, PT, R21, RZ, PT ;  /* 0x000000ff1500720c */ /* 0x000fe20003f66270 */
[C---:B------:R-:W-:Y:S01]  /*26c0*/  IMAD R24, R5.reuse, R9, R24 ;  /* 0x0000000905187224 */ /* 0x040fe200078e0218 */
[----:B------:R1:W-:Y:S01]  /*26d0*/  STL [R1+0x78], R2 ;  /* 0x0000780201007387 */ /* 0x0003e20000100800 */
[----:B------:R-:W-:-:S02]  /*26e0*/  IMAD R8, R5, R26, R13 ;  /* 0x0000001a05087224 */ /* 0x000fc400078e020d */
[----:B------:R-:W-:Y:S02]  /*26f0*/  VIADD R13, R0, 0x25 ;  /* 0x00000025000d7836 */ /* 0x000fe40000000000 */
[--C-:B------:R-:W-:Y:S01]  /*2700*/  @!P5 IMAD.IADD R16, R16, 0x1, -R5.reuse ;  /* 0x000000011010d824 */ /* 0x100fe200078e0a05 */
[----:B------:R-:W-:Y:S01]  /*2710*/  ISETP.GT.U32.AND P5, PT, R5, R24, PT ;  /* 0x000000180500720c */ /* 0x000fe20003fa4070 */
[--C-:B------:R-:W-:Y:S01]  /*2720*/  @!P2 IMAD.IADD R20, R20, 0x1, -R5.reuse ;  /* 0x000000011414a824 */ /* 0x100fe200078e0a05 */
[----:B------:R-:W-:Y:S01]  /*2730*/  IABS R10, R13 ;  /* 0x0000000d000a7213 */ /* 0x000fe20000000000 */
[----:B------:R-:W-:Y:S01]  /*2740*/  @!P4 IMAD.IADD R22, R22, 0x1, -R5 ;  /* 0x000000011616c824 */ /* 0x000fe200078e0a05 */
[----:B------:R-:W-:Y:S01]  /*2750*/  ISETP.GE.AND P2, PT, R19, RZ, PT ;  /* 0x000000ff1300720c */ /* 0x000fe20003f46270 */
[----:B------:R-:W-:Y:S01]  /*2760*/  IMAD.MOV.U32 R3, RZ, RZ, R16 ;  /* 0x000000ffff037224 */ /* 0x000fe200078e0010 */
[----:B------:R-:W-:Y:S01]  /*2770*/  ISETP.GE.AND P4, PT, R25, RZ, PT ;  /* 0x000000ff1900720c */ /* 0x000fe20003f86270 */
[----:B-1----:R-:W-:-:S02]  /*2780*/  IMAD.MOV.U32 R2, RZ, RZ, R18 ;  /* 0x000000ffff027224 */ /* 0x002fc400078e0012 */
[----:B------:R-:W-:-:S04]  /*2790*/  IMAD.HI.U32 R7, R12, R10, RZ ;  /* 0x0000000a0c077227 */ /* 0x000fc800078e00ff */
[----:B------:R-:W-:Y:S01]  /*27a0*/  @!P1 IMAD.MOV R3, RZ, RZ, -R3 ;  /* 0x000000ffff039224 */ /* 0x000fe200078e0a03 */
[C---:B------:R-:W-:Y:S01]  /*27b0*/  ISETP.GT.U32.AND P1, PT, R5.reuse, R22, PT ;  /* 0x000000160500720c */ /* 0x040fe20003f24070 */
[----:B------:R-:W-:Y:S02]  /*27c0*/  @!P3 IMAD.MOV R2, RZ, RZ, -R2 ;  /* 0x000000ffff02b224 */ /* 0x000fe400078e0a02 */
[----:B------:R-:W-:Y:S01]  /*27d0*/  @!P6 IMAD.IADD R4, R4, 0x1, -R5 ;  /* 0x000000010404e824 */ /* 0x000fe200078e0a05 */
[----:B------:R-:W-:Y:S01]  /*27e0*/  ISETP.GT.U32.AND P6, PT, R5, R8, PT ;  /* 0x000000080500720c */ /* 0x000fe20003fc4070 */
[----:B------:R-:W-:Y:S01]  /*27f0*/  IMAD.MOV R9, RZ, RZ, -R7 ;  /* 0x000000ffff097224 */ /* 0x000fe200078e0a07 */
[----:B------:R1:W-:Y:S01]  /*2800*/  STL [R1+0x74], R3 ;  /* 0x0000740301007387 */ /* 0x0003e20000100800 */
[--C-:B------:R-:W-:Y:S01]  /*2810*/  @!P5 IMAD.IADD R24, R24, 0x1, -R5.reuse ;  /* 0x000000011818d824 */ /* 0x100fe200078e0a05 */
[----:B------:R-:W-:Y:S01]  /*2820*/  ISETP.GE.AND P5, PT, R27, RZ, PT ;  /* 0x000000ff1b00720c */ /* 0x000fe20003fa6270 */
[C---:B------:R-:W-:Y:S01]  /*2830*/  IMAD R10, R5.reuse, R9, R10 ;  /* 0x00000009050a7224 */ /* 0x040fe200078e020a */
[----:B------:R2:W-:Y:S01]  /*2840*/  STL [R1+0x6c], R2 ;  /* 0x00006c0201007387 */ /* 0x0005e20000100800 */
[----:B------:R-:W-:Y:S01]  /*2850*/  VIADD R23, R0, 0x26 ;  /* 0x0000002600177836 */ /* 0x000fe20000000000 */
[----:B------:R-:W-:Y:S01]  /*2860*/  ISETP.GT.U32.AND P3, PT, R5, R24, PT ;  /* 0x000000180500720c */ /* 0x000fe20003f64070 */
[----:B------:R-:W-:Y:S01]  /*2870*/  @!P1 IMAD.IADD R22, R22, 0x1, -R5 ;  /* 0x0000000116169824 */ /* 0x000fe200078e0a05 */
[----:B------:R-:W-:Y:S01]  /*2880*/  ISETP.GE.AND P1, PT, R17, RZ, PT ;  /* 0x000000ff1100720c */ /* 0x000fe20003f26270 */
[----:B------:R-:W-:Y:S01]  /*2890*/  VIADD R16, R0, 0x27 ;  /* 0x0000002700107836 */ /* 0x000fe20000000000 */
[----:B------:R-:W-:Y:S01]  /*28a0*/  IABS R11, R23 ;  /* 0x00000017000b7213 */ /* 0x000fe20000000000 */
[----:B-1----:R-:W-:-:S02]  /*28b0*/  IMAD.MOV.U32 R3, RZ, RZ, R4 ;  /* 0x000000ffff037224 */ /* 0x002fc400078e0004 */
[----:B------:R-:W-:Y:S01]  /*28c0*/  @!P6 IMAD.IADD R8, R8, 0x1, -R5 ;  /* 0x000000010808e824 */ /* 0x000fe200078e0a05 */
[----:B------:R-:W-:Y:S01]  /*28d0*/  IABS R9, R16 ;  /* 0x0000001000097213 */ /* 0x000fe20000000000 */
[----:B--2---:R-:W-:Y:S02]  /*28e0*/  IMAD.MOV.U32 R2, RZ, RZ, R20 ;  /* 0x000000ffff027224 */ /* 0x004fe400078e0014 */
[----:B------:R-:W-:Y:S01]  /*28f0*/  @!P2 IMAD.MOV R3, RZ, RZ, -R3 ;  /* 0x000000ffff03a224 */ /* 0x000fe200078e0a03 */
[----:B------:R-:W-:Y:S01]  /*2900*/  ISETP.GE.AND P2, PT, R28, RZ, PT ;  /* 0x000000ff1c00720c */ /* 0x000fe20003f46270 */
[----:B------:R-:W-:Y:S01]  /*2910*/  @!P4 IMAD.MOV R2, RZ, RZ, -R2 ;  /* 0x000000ffff02c224 */ /* 0x000fe200078e0a02 */
[C---:B------:R-:W-:Y:S01]  /*2920*/  ISETP.GT.U32.AND P4, PT, R5.reuse, R10, PT ;  /* 0x0000000a0500720c */ /* 0x040fe20003f84070 */
[----:B------:R-:W-:Y:S01]  /*2930*/  IMAD.HI.U32 R7, R12, R11, RZ ;  /* 0x0000000b0c077227 */ /* 0x000fe200078e00ff */
[----:B------:R-:W-:Y:S01]  /*2940*/  STL [R1+0x38], R3 ;  /* 0x0000380301007387 */ /* 0x000fe20000100800 */
[----:B------:R-:W-:-:S02]  /*2950*/  ISETP.GT.U32.AND P6, PT, R5, R8, PT ;  /* 0x000000080500720c */ /* 0x000fc40003fc4070 */
[----:B------:R-:W-:Y:S01]  /*2960*/  IMAD.MOV R14, RZ, RZ, -R7 ;  /* 0x000000ffff0e7224 */ /* 0x000fe200078e0a07 */
[----:B------:R1:W-:Y:S01]  /*2970*/  STL [R1+0x34], R2 ;  /* 0x0000340201007387 */ /* 0x0003e20000100800 */
[----:B------:R-:W-:Y:S02]  /*2980*/  @!P3 IMAD.IADD R24, R24, 0x1, -R5 ;  /* 0x000000011818b824 */ /* 0x000fe400078e0a05 */
[----:B------:R-:W-:Y:S02]  /*2990*/  IMAD R4, R5, R14, R11 ;  /* 0x0000000e05047224 */ /* 0x000fe400078e020b */
[----:B------:R-:W-:-:S03]  /*29a0*/  IMAD.HI.U32 R7, R12, R9, RZ ;  /* 0x000000090c077227 */ /* 0x000fc600078e00ff */
[----:B------:R-:W-:Y:S01]  /*29b0*/  ISETP.GT.U32.AND P3, PT, R5, R4, PT ;  /* 0x000000040500720c */ /* 0x000fe20003f64070 */
[--C-:B------:R-:W-:Y:S01]  /*29c0*/  @!P4 IMAD.IADD R10, R10, 0x1, -R5.reuse ;  /* 0x000000010a0ac824 */ /* 0x100fe200078e0a05 */
[----:B------:R-:W-:Y:S01]  /*29d0*/  ISETP.GE.AND P4, PT, R23, RZ, PT ;  /* 0x000000ff1700720c */ /* 0x000fe20003f86270 */
[----:B-1----:R-:W-:Y:S02]  /*29e0*/  IMAD.MOV.U32 R2, RZ, RZ, R22 ;  /* 0x000000ffff027224 */ /* 0x002fe400078e0016 */
[----:B------:R-:W-:Y:S01]  /*29f0*/  @!P6 IMAD.IADD R8, R8, 0x1, -R5 ;  /* 0x000000010808e824 */ /* 0x000fe200078e0a05 */
[----:B------:R-:W-:Y:S01]  /*2a00*/  ISETP.GE.AND P6, PT, R13, RZ, PT ;  /* 0x000000ff0d00720c */ /* 0x000fe20003fc6270 */
[----:B------:R-:W-:Y:S01]  /*2a10*/  @!P5 IMAD.MOV R2, RZ, RZ, -R2 ;  /* 0x000000ffff02d224 */ /* 0x000fe200078e0a02 */
[----:B------:R-:W-:Y:S01]  /*2a20*/  ISETP.GT.U32.AND P5, PT, R5, R10, PT ;  /* 0x0000000a0500720c */ /* 0x000fe20003fa4070 */
[----:B------:R-:W-:Y:S02]  /*2a30*/  IMAD.MOV R14, RZ, RZ, -R7 ;  /* 0x000000ffff0e7224 */ /* 0x000fe400078e0a07 */
[----:B------:R-:W-:Y:S01]  /*2a40*/  VIADD R17, R0, 0x28 ;  /* 0x0000002800117836 */ /* 0x000fe20000000000 */
[----:B------:R1:W-:Y:S01]  /*2a50*/  STL [R1+0x30], R2 ;  /* 0x0000300201007387 */ /* 0x0003e20000100800 */
[----:B------:R-:W-:Y:S01]  /*2a60*/  @!P3 IMAD.IADD R4, R4, 0x1, -R5 ;  /* 0x000000010404b824 */ /* 0x000fe200078e0a05 */
[----:B------:R-:W-:Y:S01]  /*2a70*/  ISETP.GE.AND P3, PT, R16, RZ, PT ;  /* 0x000000ff1000720c */ /* 0x000fe20003f66270 */
[C---:B------:R-:W-:Y:S01]  /*2a80*/  VIADD R19, R0.reuse, 0x2b ;  /* 0x0000002b00137836 */ /* 0x040fe20000000000 */
[----:B------:R-:W-:Y:S01]  /*2a90*/  IABS R11, R17 ;  /* 0x00000011000b7213 */ /* 0x000fe20000000000 */
[----:B------:R-:W-:-:S02]  /*2aa0*/  VIADD R22, R0, 0x2e ;  /* 0x0000002e00167836 */ /* 0x000fc40000000000 */
[----:B------:R-:W-:Y:S01]  /*2ab0*/  VIADD R21, R0, 0x2d ;  /* 0x0000002d00157836 */ /* 0x000fe20000000000 */
[----:B------:R-:W-:Y:S01]  /*2ac0*/  IABS R20, R19 ;  /* 0x0000001300147213 */ /* 0x000fe20000000000 */
[----:B------:R-:W-:Y:S02]  /*2ad0*/  @!P5 IMAD.IADD R10, R10, 0x1, -R5 ;  /* 0x000000010a0ad824 */ /* 0x000fe400078e0a05 */
[----:B-1----:R-:W-:Y:S02]  /*2ae0*/  IMAD.MOV.U32 R2, RZ, RZ, R24 ;  /* 0x000000ffff027224 */ /* 0x002fe400078e0018 */
[----:B------:R-:W-:-:S04]  /*2af0*/  IMAD.HI.U32 R7, R12, R11, RZ ;  /* 0x0000000b0c077227 */ /* 0x000fc800078e00ff */
[----:B------:R-:W-:Y:S01]  /*2b00*/  @!P2 IMAD.MOV R2, RZ, RZ, -R2 ;  /* 0x000000ffff02a224 */ /* 0x000fe200078e0a02 */
[----:B------:R-:W-:Y:S01]  /*2b10*/  ISETP.GT.U32.AND P2, PT, R5, R4, PT ;  /* 0x000000040500720c */ /* 0x000fe20003f44070 */
[C---:B------:R-:W-:Y:S02]  /*2b20*/  VIADD R23, R0.reuse, 0x2f ;  /* 0x0000002f00177836 */ /* 0x040fe40000000000 */
[C---:B------:R-:W-:Y:S01]  /*2b30*/  VIADD R43, R0.reuse, 0x3e ;  /* 0x0000003e002b7836 */ /* 0x040fe20000000000 */
[----:B------:R1:W-:Y:S01]  /*2b40*/  STL [R1+0x24], R2 ;  /* 0x0000240201007387 */ /* 0x0003e20000100800 */
[C---:B------:R-:W-:Y:S01]  /*2b50*/  VIADD R46, R0.reuse, 0x40 ;  /* 0x00000040002e7836 */ /* 0x040fe20000000000 */
[----:B------:R-:W-:Y:S01]  /*2b60*/  IABS R18, R23 ;  /* 0x0000001700127213 */ /* 0x000fe20000000000 */
[C---:B------:R-:W-:Y:S02]  /*2b70*/  VIADD R44, R0.reuse, 0x3f ;  /* 0x0000003f002c7836 */ /* 0x040fe40000000000 */
[----:B------:R-:W-:-:S02]  /*2b80*/  VIADD R77, R0, 0x64 ;  /* 0x00000064004d7836 */ /* 0x000fc40000000000 */
[----:B------:R-:W-:Y:S02]  /*2b90*/  VIADD R83, R0, 0x6f ;  /* 0x0000006f00537836 */ /* 0x000fe40000000000 */
[----:B------:R-:W-:Y:S01]  /*2ba0*/  @!P2 IMAD.IADD R4, R4, 0x1, -R5 ;  /* 0x000000010404a824 */ /* 0x000fe200078e0a05 */
[----:B------:R-:W-:Y:S01]  /*2bb0*/  IABS R72, R77 ;  /* 0x0000004d00487213 */ /* 0x000fe20000000000 */
[----:B-1----:R-:W-:Y:S02]  /*2bc0*/  IMAD.MOV.U32 R2, RZ, RZ, R8 ;  /* 0x000000ffff027224 */ /* 0x002fe400078e0008 */
[----:B------:R-:W-:Y:S02]  /*2bd0*/  IMAD R8, R5, R14, R9 ;  /* 0x0000000e05087224 */ /* 0x000fe400078e0209 */
[----:B------:R-:W-:Y:S01]  /*2be0*/  @!P1 IMAD.MOV R2, RZ, RZ, -R2 ;  /* 0x000000ffff029224 */ /* 0x000fe200078e0a02 */
[----:B------:R-:W-:Y:S01]  /*2bf0*/  ISETP.GE.AND P1, PT, R17, RZ, PT ;  /* 0x000000ff1100720c */ /* 0x000fe20003f26270 */
[----:B------:R-:W-:Y:S01]  /*2c00*/  IMAD.MOV R14, RZ, RZ, -R7 ;  /* 0x000000ffff0e7224 */ /* 0x000fe200078e0a07 */
[C---:B------:R-:W-:Y:S01]  /*2c10*/  ISETP.GT.U32.AND P5, PT, R5.reuse, R8, PT ;  /* 0x000000080500720c */ /* 0x040fe20003fa4070 */
[----:B------:R-:W-:Y:S01]  /*2c20*/  VIADD R7, R0, 0x29 ;  /* 0x0000002900077836 */ /* 0x000fe20000000000 */
[----:B------:R1:W-:Y:S01]  /*2c30*/  STL [R1+0x20], R2 ;  /* 0x0000200201007387 */ /* 0x0003e20000100800 */
[----:B------:R-:W-:-:S02]  /*2c40*/  IMAD R14, R5, R14, R11 ;  /* 0x0000000e050e7224 */ /* 0x000fc400078e020b */
[----:B------:R-:W-:Y:S01]  /*2c50*/  VIADD R17, R0, 0x2a ;  /* 0x0000002a00117836 */ /* 0x000fe20000000000 */
[----:B------:R-:W-:Y:S02]  /*2c60*/  IABS R11, R7 ;  /* 0x00000007000b7213 */ /* 0x000fe40000000000 */
[----:B------:R-:W-:Y:S02]  /*2c70*/  ISETP.GT.U32.AND P2, PT, R5, R14, PT ;  /* 0x0000000e0500720c */ /* 0x000fe40003f44070 */
[----:B------:R-:W-:Y:S01]  /*2c80*/  IABS R13, R17 ;  /* 0x00000011000d7213 */ /* 0x000fe20000000000 */
[----:B-1----:R-:W-:Y:S02]  /*2c90*/  IMAD.MOV.U32 R2, RZ, RZ, R10 ;  /* 0x000000ffff027224 */ /* 0x002fe400078e000a */
[----:B------:R-:W-:Y:S02]  /*2ca0*/  @!P5 IMAD.IADD R8, R8, 0x1, -R5 ;  /* 0x000000010808d824 */ /* 0x000fe400078e0a05 */
[----:B------:R-:W-:Y:S01]  /*2cb0*/  @!P6 IMAD.MOV R2, RZ, RZ, -R2 ;  /* 0x000000ffff02e224 */ /* 0x000fe200078e0a02 */
[----:B------:R-:W-:Y:S01]  /*2cc0*/  ISETP.GE.AND P6, PT, R7, RZ, PT ;  /* 0x000000ff0700720c */ /* 0x000fe20003fc6270 */
[----:B------:R-:W-:Y:S01]  /*2cd0*/  IMAD.HI.U32 R7, R12, R11, RZ ;  /* 0x0000000b0c077227 */ /* 0x000fe200078e00ff */
[----:B------:R-:W-:-:S02]  /*2ce0*/  ISETP.GT.U32.AND P5, PT, R5, R8, PT ;  /* 0x000000080500720c */ /* 0x000fc40003fa4070 */
[----:B------:R1:W-:Y:S01]  /*2cf0*/  STL [R1+0x1c], R2 ;  /* 0x00001c0201007387 */ /* 0x0003e20000100800 */
[----:B------:R-:W-:-:S04]  /*2d00*/  IMAD.HI.U32 R9, R12, R13, RZ ;  /* 0x0000000d0c097227 */ /* 0x000fc800078e00ff */
[----:B------:R-:W-:-:S04]  /*2d10*/  IMAD.HI.U32 R10, R12, R20, RZ ;  /* 0x000000140c0a7227 */ /* 0x000fc800078e00ff */
[----:B------:R-:W-:Y:S02]  /*2d20*/  IMAD.MOV R16, RZ, RZ, -R9 ;  /* 0x000000ffff107224 */ /* 0x000fe400078e0a09 */
[----:B-1----:R-:W-:Y:S02]  /*2d30*/  IMAD.MOV.U32 R2, RZ, RZ, R4 ;  /* 0x000000ffff027224 */ /* 0x002fe400078e0004 */
[----:B------:R-:W-:Y:S02]  /*2d40*/  IMAD.MOV R4, RZ, RZ, -R7 ;  /* 0x000000ffff047224 */ /* 0x000fe400078e0a07 */
[----:B------:R-:W-:Y:S02]  /*2d50*/  @!P5 IMAD.IADD R8, R8, 0x1, -R5 ;  /* 0x000000010808d824 */ /* 0x000fe400078e0a05 */
[----:B------:R-:W-:Y:S02]  /*2d60*/  IMAD R4, R5, R4, R11 ;  /* 0x0000000405047224 */ /* 0x000fe400078e020b */
[----:B------:R-:W-:-:S02]  /*2d70*/  @!P2 IMAD.IADD R14, R14, 0x1, -R5 ;  /* 0x000000010e0ea824 */ /* 0x000fc400078e0a05 */
[----:B------:R-:W-:Y:S01]  /*2d80*/  @!P4 IMAD.MOV R2, RZ, RZ, -R2 ;  /* 0x000000ffff02c224 */ /* 0x000fe200078e0a02 */
[C---:B------:R-:W-:Y:S01]  /*2d90*/  ISETP.GT.U32.AND P5, PT, R5.reuse, R4, PT ;  /* 0x000000040500720c */ /* 0x040fe20003fa4070 */
[----:B------:R-:W-:Y:S01]  /*2da0*/  IMAD.MOV R7, RZ, RZ, -R10 ;  /* 0x000000ffff077224 */ /* 0x000fe200078e0a0a */
[C---:B------:R-:W-:Y:S01]  /*2db0*/  ISETP.GT.U32.AND P2, PT, R5.reuse, R14, PT ;  /* 0x0000000e0500720c */ /* 0x040fe20003f44070 */
[----:B------:R-:W-:Y:S01]  /*2dc0*/  IMAD R10, R5, R16, R13 ;  /* 0x00000010050a7224 */ /* 0x000fe200078e020d */
[----:B------:R1:W-:Y:S01]  /*2dd0*/  STL [R1+0x18], R2 ;  /* 0x0000180201007387 */ /* 0x0003e20000100800 */
[----:B------:R-:W-:Y:S01]  /*2de0*/  VIADD R13, R0, 0x2c ;  /* 0x0000002c000d7836 */ /* 0x000fe20000000000 */
[----:B------:R-:W-:Y:S01]  /*2df0*/  ISETP.GE.AND P4, PT, R17, RZ, PT ;  /* 0x000000ff1100720c */ /* 0x000fe20003f86270 */
[----:B------:R-:W-:Y:S01]  /*2e00*/  IMAD R20, R5, R7, R20 ;  /* 0x0000000705147224 */ /* 0x000fe200078e0214 */
[----:B------:R-:W-:Y:S01]  /*2e10*/  IABS R17, R22 ;  /* 0x0000001600117213 */ /* 0x000fe20000000000 */
[----:B------:R-:W-:Y:S01]  /*2e20*/  IMAD.HI.U32 R11, R12, R18, RZ ;  /* 0x000000120c0b7227 */ /* 0x000fe200078e00ff */
[----:B------:R-:W-:-:S02]  /*2e30*/  IABS R9, R13 ;  /* 0x0000000d00097213 */ /* 0x000fc40000000000 */
[----:B------:R-:W-:Y:S01]  /*2e40*/  IABS R16, R21 ;  /* 0x0000001500107213 */ /* 0x000fe20000000000 */
[----:B------:R-:W-:Y:S01]  /*2e50*/  @!P5 IMAD.IADD R4, R4, 0x1, -R5 ;  /* 0x000000010404d824 */ /* 0x000fe200078e0a05 */
[----:B------:R-:W-:Y:S01]  /*2e60*/  ISETP.GT.U32.AND P5, PT, R5, R20, PT ;  /* 0x000000140500720c */ /* 0x000fe20003fa4070 */
[----:B-1----:R-:W-:Y:S02]  /*2e70*/  IMAD.MOV.U32 R2, RZ, RZ, R8 ;  /* 0x000000ffff027224 */ /* 0x002fe400078e0008 */
[----:B------:R-:W-:-:S04]  /*2e80*/  IMAD.HI.U32 R7, R12, R9, RZ ;  /* 0x000000090c077227 */ /* 0x000fc800078e00ff */
[----:B------:R-:W-:Y:S01]  /*2e90*/  @!P3 IMAD.MOV R2, RZ, RZ, -R2 ;  /* 0x000000ffff02b224 */ /* 0x000fe200078e0a02 */
[C---:B------:R-:W-:Y:S01]  /*2ea0*/  ISETP.GT.U32.AND P3, PT, R5.reuse, R4, PT ;  /* 0x000000040500720c */ /* 0x040fe20003f64070 */
[----:B------:R-:W-:Y:S02]  /*2eb0*/  IMAD.MOV R8, RZ, RZ, -R7 ;  /* 0x000000ffff087224 */ /* 0x000fe400078e0a07 */
[----:B------:R-:W-:Y:S01]  /*2ec0*/  @!P2 IMAD.IADD R14, R14, 0x1, -R5 ;  /* 0x000000010e0ea824 */ /* 0x000fe200078e0a05 */
[C---:B------:R-:W-:Y:S01]  /*2ed0*/  ISETP.GT.U32.AND P2, PT, R5.reuse, R10, PT ;  /* 0x0000000a0500720c */ /* 0x040fe20003f44070 */
[----:B------:R-:W-:Y:S01]  /*2ee0*/  IMAD R8, R5, R8, R9 ;  /* 0x0000000805087224 */ /* 0x000fe200078e0209 */
[----:B------:R1:W-:Y:S01]  /*2ef0*/  STL [R1+0x14], R2 ;  /* 0x0000140201007387 */ /* 0x0003e20000100800 */
[----:B------:R-:W-:Y:S02]  /*2f00*/  @!P5 IMAD.IADD R20, R20, 0x1, -R5 ;  /* 0x000000011414d824 */ /* 0x000fe400078e0a05 */
[----:B------:R-:W-:-:S03]  /*2f10*/  IMAD.HI.U32 R9, R12, R17, RZ ;  /* 0x000000110c097227 */ /* 0x000fc600078e00ff */
[C---:B------:R-:W-:Y:S01]  /*2f20*/  ISETP.GT.U32.AND P5, PT, R5.reuse, R20, PT ;  /* 0x000000140500720c */ /* 0x040fe20003fa4070 */
[----:B------:R-:W-:Y:S01]  /*2f30*/  @!P3 IMAD.IADD R4, R4, 0x1, -R5 ;  /* 0x000000010404b824 */ /* 0x000fe200078e0a05 */
[----:B------:R-:W-:Y:S01]  /*2f40*/  ISETP.GT.U32.AND P3, PT, R5, R8, PT ;  /* 0x000000080500720c */ /* 0x000fe20003f64070 */
[----:B------:R-:W-:-:S04]  /*2f50*/  IMAD.HI.U32 R7, R12, R16, RZ ;  /* 0x000000100c077227 */ /* 0x000fc800078e00ff */
[----:B------:R-:W-:Y:S02]  /*2f60*/  @!P2 IMAD.IADD R10, R10, 0x1, -R5 ;  /* 0x000000010a0aa824 */ /* 0x000fe400078e0a05 */
[----:B-1----:R-:W-:Y:S02]  /*2f70*/  IMAD.MOV.U32 R2, RZ, RZ, R14 ;  /* 0x000000ffff027224 */ /* 0x002fe400078e000e */
[----:B------:R-:W-:Y:S01]  /*2f80*/  IMAD.MOV R14, RZ, RZ, -R9 ;  /* 0x000000ffff0e7224 */ /* 0x000fe200078e0a09 */
[----:B------:R-:W-:Y:S01]  /*2f90*/  ISETP.GT.U32.AND P2, PT, R5, R10, PT ;  /* 0x0000000a0500720c */ /* 0x000fe20003f44070 */
[----:B------:R-:W-:Y:S01]  /*2fa0*/  @!P1 IMAD.MOV R2, RZ, RZ, -R2 ;  /* 0x000000ffff029224 */ /* 0x000fe200078e0a02 */
[----:B------:R-:W-:Y:S01]  /*2fb0*/  ISETP.GE.AND P1, PT, R19, RZ, PT ;  /* 0x000000ff1300720c */ /* 0x000fe20003f26270 */
[----:B------:R-:W-:Y:S02]  /*2fc0*/  @!P3 IMAD.IADD R8, R8, 0x1, -R5 ;  /* 0x000000010808b824 */ /* 0x000fe400078e0a05 */
[----:B------:R-:W-:Y:S01]  /*2fd0*/  IMAD.MOV R7, RZ, RZ, -R7 ;  /* 0x000000ffff077224 */ /* 0x000fe200078e0a07 */
[----:B------:R1:W-:Y:S01]  /*2fe0*/  STL [R1+0x10], R2 ;  /* 0x0000100201007387 */ /* 0x0003e20000100800 */
[C---:B------:R-:W-:Y:S01]  /*2ff0*/  IMAD R17, R5.reuse, R14, R17 ;  /* 0x0000000e05117224 */ /* 0x040fe200078e0211 */
[C---:B------:R-:W-:Y:S01]  /*3000*/  ISETP.GT.U32.AND P3, PT, R5.reuse, R8, PT ;  /* 0x000000080500720c */ /* 0x040fe20003f64070 */
[----:B------:R-:W-:-:S02]  /*3010*/  IMAD R16, R5, R7, R16 ;  /* 0x0000000705107224 */ /* 0x000fc400078e0210 */
[--C-:B------:R-:W-:Y:S01]  /*3020*/  @!P5 IMAD.IADD R20, R20, 0x1, -R5.reuse ;  /* 0x000000011414d824 */ /* 0x100fe200078e0a05 */
[----:B------:R-:W-:Y:S01]  /*3030*/  ISETP.GT.U32.AND P5, PT, R5, R17, PT ;  /* 0x000000110500720c */ /* 0x000fe20003fa4070 */
[----:B------:R-:W-:Y:S02]  /*3040*/  VIADD R7, R0, 0x30 ;  /* 0x0000003000077836 */ /* 0x000fe40000000000 */
[----:B------:R-:W-:Y:S01]  /*3050*/  @!P2 IMAD.IADD R10, R10, 0x1, -R5 ;  /* 0x000000010a0aa824 */ /* 0x000fe200078e0a05 */
[----:B------:R-:W-:Y:S01]  /*3060*/  ISETP.GE.AND P2, PT, R13, RZ, PT ;  /* 0x000000ff0d00720c */ /* 0x000fe20003f46270 */
[----:B-1----:R-:W-:Y:S01]  /*3070*/  IMAD.MOV.U32 R2, RZ, RZ, R4 ;  /* 0x000000ffff027224 */ /* 0x002fe200078e0004 */
[----:B------:R-:W-:Y:S01]  /*3080*/  IABS R19, R7 ;  /* 0x0000000700137213 */ /* 0x000fe20000000000 */
[----:B------:R-:W-:Y:S02]  /*3090*/  IMAD.MOV R11, RZ, RZ, -R11 ;  /* 0x000000ffff0b7224 */ /* 0x000fe400078e0a0b */
[----:B------:R-:W-:Y:S01]  /*30a0*/  @!P6 IMAD.MOV R2, RZ, RZ, -R2 ;  /* 0x000000ffff02e224 */ /* 0x000fe200078e0a02 */
[----:B------:R-:W-:Y:S01]  /*30b0*/  ISETP.GT.U32.AND P6, PT, R5, R16, PT ;  /* 0x000000100500720c */ /* 0x000fe20003fc4070 */
[----:B------:R-:W-:-:S02]  /*30c0*/  IMAD.MOV.U32 R6, RZ, RZ, R10 ;  /* 0x000000ffff067224 */ /* 0x000fc400078e000a */
[----:B------:R-:W-:Y:S01]  /*30d0*/  IMAD R18, R5, R11, R18 ;  /* 0x0000000b05127224 */ /* 0x000fe200078e0212 */
[----:B------:R1:W-:Y:S01]  /*30e0*/  STL [R1+0xc], R2 ;  /* 0x00000c0201007387 */ /* 0x0003e20000100800 */
[----:B------:R-:W-:Y:S02]  /*30f0*/  VIADD R10, R0, 0x31 ;  /* 0x00000031000a7836 */ /* 0x000fe40000000000 */
[----:B------:R-:W-:Y:S01]  /*3100*/  @!P3 IMAD.IADD R8, R8, 0x1, -R5 ;  /* 0x000000010808b824 */ /* 0x000fe200078e0a05 */
[----:B------:R-:W-:Y:S01]  /*3110*/  ISETP.GE.AND P3, PT, R22, RZ, PT ;  /* 0x000000ff1600720c */ /* 0x000fe20003f66270 */
[----:B------:R-:W-:-:S04]  /*3120*/  IMAD.HI.U32 R4, R12, R19, RZ ;  /* 0x000000130c047227 */ /* 0x000fc800078e00ff */
[----:B------:R-:W-:Y:S02]  /*3130*/  @!P5 IMAD.IADD R17, R17, 0x1, -R5 ;  /* 0x000000011111d824 */ /* 0x000fe400078e0a05 */
[----:B-1----:R-:W-:Y:S01]  /*3140*/  IMAD.MOV.U32 R2, RZ, RZ, R20 ;  /* 0x000000ffff027224 */ /* 0x002fe200078e0014 */
[----:B------:R-:W-:Y:S01]  /*3150*/  IABS R20, R10 ;  /* 0x0000000a00147213 */ /* 0x000fe20000000000 */
[----:B------:R-:W-:Y:S02]  /*3160*/  IMAD.MOV.U32 R3, RZ, RZ, R8 ;  /* 0x000000ffff037224 */ /* 0x000fe400078e0008 */
[----:B------:R-:W-:Y:S01]  /*3170*/  @!P1 IMAD.MOV R2, RZ, RZ, -R2 ;  /* 0x000000ffff029224 */ /* 0x000fe200078e0a02 */
[C---:B------:R-:W-:Y:S01]  /*3180*/  ISETP.GT.U32.AND P1, PT, R5.reuse, R18, PT ;  /* 0x000000120500720c */ /* 0x040fe20003f24070 */
[----:B------:R-:W-:Y:S02]  /*3190*/  IMAD.MOV R4, RZ, RZ, -R4 ;  /* 0x000000ffff047224 */ /* 0x000fe400078e0a04 */
[----:B------:R-:W-:Y:S01]  /*31a0*/  @!P2 IMAD.MOV R3, RZ, RZ, -R3 ;  /* 0x000000ffff03a224 */ /* 0x000fe200078e0a03 */
[C---:B------:R-:W-:Y:S01]  /*31b0*/  ISETP.GT.U32.AND P2, PT, R5.reuse, R17, PT ;  /* 0x000000110500720c */ /* 0x040fe20003f44070 */
[----:B------:R-:W-:-:S02]  /*31c0*/  IMAD R19, R5, R4, R19 ;  /* 0x0000000405137224 */ /* 0x000fc400078e0213 */
[----:B------:R-:W-:-:S04]  /*31d0*/  IMAD.HI.U32 R4, R12, R20, RZ ;  /* 0x000000140c047227 */ /* 0x000fc800078e00ff */
[----:B------:R-:W-:Y:S02]  /*31e0*/  IMAD.MOV R4, RZ, RZ, -R4 ;  /* 0x000000ffff047224 */ /* 0x000fe400078e0a04 */
[--C-:B------:R-:W-:Y:S01]  /*31f0*/  @!P6 IMAD.IADD R16, R16, 0x1, -R5.reuse ;  /* 0x000000011010e824 */ /* 0x100fe200078e0a05 */
[----:B------:R-:W-:Y:S01]  /*3200*/  ISETP.GE.AND P6, PT, R23, RZ, PT ;  /* 0x000000ff1700720c */ /* 0x000fe20003fc6270 */
[--C-:B------:R-:W-:Y:S02]  /*3210*/  @!P1 IMAD.IADD R18, R18, 0x1, -R5.reuse ;  /* 0x0000000112129824 */ /* 0x100fe400078e0a05 */
[C---:B------:R-:W-:Y:S01]  /*3220*/  IMAD R20, R5.reuse, R4, R20 ;  /* 0x0000000405147224 */ /* 0x040fe200078e0214 */
[----:B------:R-:W-:Y:S01]  /*3230*/  ISETP.GT.U32.AND P5, PT, R5, R16, PT ;  /* 0x000000100500720c */ /* 0x000fe20003fa4070 */
[----:B------:R-:W-:Y:S01]  /*3240*/  @!P2 IMAD.IADD R17, R17, 0x1, -R5 ;  /* 0x000000011111a824 */ /* 0x000fe200078e0a05 */
[C---:B------:R-:W-:Y:S01]  /*3250*/  ISETP.GT.U32.AND P1, PT, R5.reuse, R18, PT ;  /* 0x000000120500720c */ /* 0x040fe20003f24070 */
[C---:B------:R-:W-:Y:S01]  /*3260*/  VIADD R11, R0.reuse, 0x32 ;  /* 0x00000032000b7836 */ /* 0x040fe20000000000 */
[----:B------:R-:W-:Y:S01]  /*3270*/  ISETP.GT.U32.AND P2, PT, R5, R20, PT ;  /* 0x000000140500720c */ /* 0x000fe20003f44070 */
[----:B------:R-:W-:Y:S01]  /*3280*/  @!P4 IMAD.MOV R6, RZ, RZ, -R6 ;  /* 0x000000ffff06c224 */ /* 0x000fe200078e0a06 */
[----:B------:R-:W-:Y:S01]  /*3290*/  ISETP.GE.AND P4, PT, R21, RZ, PT ;  /* 0x000000ff1500720c */ /* 0x000fe20003f86270 */
[C---:B------:R-:W-:Y:S01]  /*32a0*/  VIADD R13, R0.reuse, 0x33 ;  /* 0x00000033000d7836 */ /* 0x040fe20000000000 */
[----:B------:R-:W-:Y:S01]  /*32b0*/  IABS R21, R11 ;  /* 0x0000000b00157213 */ /* 0x000fe20000000000 */
[----:B------:R-:W-:Y:S01]  /*32c0*/  VIADD R9, R0, 0x34 ;  /* 0x0000003400097836 */ /* 0x000fe20000000000 */
[----:B------:R1:W-:Y:S01]  /*32d0*/  STL [R1+0x1348], R6 ;  /* 0x0013480601007387 */ /* 0x0003e20000100800 */
[----:B------:R-:W-:Y:S01]  /*32e0*/  @!P3 IMAD.MOV R17, RZ, RZ, -R17 ;  /* 0x000000ffff11b224 */ /* 0x000fe200078e0a11 */
[----:B------:R-:W-:Y:S01]  /*32f0*/  IABS R22, R13 ;  /* 0x0000000d00167213 */ /* 0x000fe20000000000 */
[----:B------:R-:W-:Y:S01]  /*3300*/  IMAD.HI.U32 R4, R12, R21, RZ ;  /* 0x000000150c047227 */ /* 0x000fe200078e00ff */
[----:B------:R-:W-:Y:S01]  /*3310*/  IABS R23, R9 ;  /* 0x0000000900177213 */ /* 0x000fe20000000000 */
[----:B------:R2:W-:Y:S02]  /*3320*/  STL [R1+0x134c], R2 ;  /* 0x00134c0201007387 */ /* 0x0005e40000100800 */
[--C-:B------:R-:W-:Y:S01]  /*3330*/  @!P5 IMAD.IADD R16, R16, 0x1, -R5.reuse ;  /* 0x000000011010d824 */ /* 0x100fe200078e0a05 */
[----:B------:R-:W-:Y:S01]  /*3340*/  ISETP.GT.U32.AND P5, PT, R5, R19, PT ;  /* 0x000000130500720c */ /* 0x000fe20003fa4070 */
[--C-:B------:R-:W-:Y:S01]  /*3350*/  @!P1 IMAD.IADD R18, R18, 0x1, -R5.reuse ;  /* 0x0000000112129824 */ /* 0x100fe200078e0a05 */
[----:B------:R-:W-:Y:S01]  /*3360*/  ISETP.GE.AND P1, PT, R7, RZ, PT ;  /* 0x000000ff0700720c */ /* 0x000fe20003f26270 */
[----:B------:R-:W-:Y:S01]  /*3370*/  @!P2 IMAD.IADD R20, R20, 0x1, -R5 ;  /* 0x000000011414a824 */ /* 0x000fe200078e0a05 */
[----:B------:R3:W-:Y:S01]  /*3380*/  STL [R1+0x1350], R3 ;  /* 0x0013500301007387 */ /* 0x0007e20000100800 */
[----:B------:R-:W-:-:S04]  /*3390*/  IMAD.HI.U32 R7, R12, R22, RZ ;  /* 0x000000160c077227 */ /* 0x000fc800078e00ff */
[----:B------:R-:W-:Y:S02]  /*33a0*/  IMAD.MOV R4, RZ, RZ, -R4 ;  /* 0x000000ffff047224 */ /* 0x000fe400078e0a04 */
[----:B------:R-:W-:Y:S01]  /*33b0*/  @!P4 IMAD.MOV R16, RZ, RZ, -R16 ;  /* 0x000000ffff10c224 */ /* 0x000fe200078e0a10 */
[----:B------:R-:W-:Y:S01]  /*33c0*/  ISETP.GT.U32.AND P4, PT, R5, R20, PT ;  /* 0x000000140500720c */ /* 0x000fe20003f84070 */
[----:B------:R-:W-:-:S03]  /*33d0*/  IMAD.HI.U32 R8, R12, R23, RZ ;  /* 0x000000170c087227 */ /* 0x000fc600078e00ff */
[----:B------:R-:W-:Y:S01]  /*33e0*/  STL [R1+0x1354], R16 ;  /* 0x0013541001007387 */ /* 0x000fe20000100800 */
[----:B------:R-:W-:Y:S02]  /*33f0*/  IMAD.MOV R7, RZ, RZ, -R7 ;  /* 0x000000ffff077224 */ /* 0x000fe400078e0a07 */
[C---:B------:R-:W-:Y:S01]  /*3400*/  IMAD R21, R5.reuse, R4, R21 ;  /* 0x0000000405157224 */ /* 0x040fe200078e0215 */
[----:B------:R-:W-:Y:S01]  /*3410*/  STL [R1+0x1358], R17 ;  /* 0x0013581101007387 */ /* 0x000fe20000100800 */
[----:B------:R-:W-:Y:S02]  /*3420*/  IMAD.MOV R8, RZ, RZ, -R8 ;  /* 0x000000ffff087224 */ /* 0x000fe400078e0a08 */
[C---:B------:R-:W-:Y:S01]  /*3430*/  IMAD R22, R5.reuse, R7, R22 ;  /* 0x0000000705167224 */ /* 0x040fe200078e0216 */
[C---:B------:R-:W-:Y:S01]  /*3440*/  ISETP.GT.U32.AND P3, PT, R5.reuse, R21, PT ;  /* 0x000000150500720c */ /* 0x040fe20003f64070 */
[C---:B------:R-:W-:Y:S02]  /*3450*/  IMAD R23, R5.reuse, R8, R23 ;  /* 0x0000000805177224 */ /* 0x040fe400078e0217 */
[----:B------:R-:W-:Y:S01]  /*3460*/  @!P6 IMAD.MOV R18, RZ, RZ, -R18 ;  /* 0x000000ffff12e224 */ /* 0x000fe200078e0a12 */
[----:B------:R-:W-:Y:S01]  /*3470*/  ISETP.GT.U32.AND P6, PT, R5, R22, PT ;  /* 0x000000160500720c */ /* 0x000fe20003fc4070 */
[--C-:B------:R-:W-:Y:S01]  /*3480*/  @!P5 IMAD.IADD R19, R19, 0x1, -R5.reuse ;  /* 0x000000011313d824 */ /* 0x100fe200078e0a05 */
[----:B------:R-:W-:Y:S01]  /*3490*/  ISETP.GE.AND P5, PT, R10, RZ, PT ;  /* 0x000000ff0a00720c */ /* 0x000fe20003fa6270 */
[--C-:B------:R-:W-:Y:S01]  /*34a0*/  @!P4 IMAD.IADD R20, R20, 0x1, -R5.reuse ;  /* 0x000000011414c824 */ /* 0x100fe200078e0a05 */
[C---:B------:R-:W-:Y:S01]  /*34b0*/  ISETP.GT.U32.AND P4, PT, R5.reuse, R23, PT ;  /* 0x000000170500720c */ /* 0x040fe20003f84070 */
[C---:B------:R-:W-:Y:S01]  /*34c0*/  VIADD R8, R0.reuse, 0x35 ;  /* 0x0000003500087836 */ /* 0x040fe20000000000 */
[----:B------:R-:W-:Y:S01]  /*34d0*/  ISETP.GT.U32.AND P2, PT, R5, R19, PT ;  /* 0x000000130500720c */ /* 0x000fe20003f44070 */
[C---:B------:R-:W-:Y:S01]  /*34e0*/  VIADD R10, R0.reuse, 0x36 ;  /* 0x00000036000a7836 */ /* 0x040fe20000000000 */
[----:B------:R-:W-:Y:S01]  /*34f0*/  STL [R1+0x135c], R18 ;  /* 0x00135c1201007387 */ /* 0x000fe20000100800 */
[--C-:B------:R-:W-:Y:S01]  /*3500*/  @!P3 IMAD.IADD R21, R21, 0x1, -R5.reuse ;  /* 0x000000011515b824 */ /* 0x100fe200078e0a05 */
[----:B------:R-:W-:Y:S01]  /*3510*/  IABS R24, R8 ;  /* 0x0000000800187213 */ /* 0x000fe20000000000 */
[----:B------:R-:W-:Y:S01]  /*3520*/  VIADD R14, R0, 0x39 ;  /* 0x00000039000e7836 */ /* 0x000fe20000000000 */
[----:B------:R-:W-:Y:S01]  /*3530*/  IABS R25, R10 ;  /* 0x0000000a00197213 */ /* 0x000fe20000000000 */
[----:B------:R-:W-:Y:S01]  /*3540*/  @!P6 IMAD.IADD R22, R22, 0x1, -R5 ;  /* 0x000000011616e824 */ /* 0x000fe200078e0a05 */
[----:B------:R-:W-:Y:S01]  /*3550*/  ISETP.GT.U32.AND P6, PT, R5, R21, PT ;  /* 0x000000150500720c */ /* 0x000fe20003fc4070 */
[----:B------:R-:W-:Y:S01]  /*3560*/  IMAD.HI.U32 R4, R12, R24, RZ ;  /* 0x000000180c047227 */ /* 0x000fe200078e00ff */
[----:B------:R-:W-:-:S02]  /*3570*/  ISETP.GE.AND P3, PT, R13, RZ, PT ;  /* 0x000000ff0d00720c */ /* 0x000fc40003f66270 */
[----:B------:R-:W-:Y:S01]  /*3580*/  IABS R28, R14 ;  /* 0x0000000e001c7213 */ /* 0x000fe20000000000 */
[----:B------:R-:W-:Y:S01]  /*3590*/  @!P4 IMAD.IADD R23, R23, 0x1, -R5 ;  /* 0x000000011717c824 */ /* 0x000fe200078e0a05 */
[----:B------:R-:W-:Y:S01]  /*35a0*/  ISETP.GT.U32.AND P4, PT, R5, R22, PT ;  /* 0x000000160500720c */ /* 0x000fe20003f84070 */
[----:B------:R-:W-:Y:S02]  /*35b0*/  IMAD.MOV R7, RZ, RZ, -R4 ;  /* 0x000000ffff077224 */ /* 0x000fe400078e0a04 */
[----:B------:R-:W-:-:S04]  /*35c0*/  IMAD.HI.U32 R4, R12, R25, RZ ;  /* 0x000000190c047227 */ /* 0x000fc800078e00ff */
[--C-:B------:R-:W-:Y:S01]  /*35d0*/  @!P2 IMAD.IADD R19, R19, 0x1, -R5.reuse ;  /* 0x000000011313a824 */ /* 0x100fe200078e0a05 */
[----:B------:R-:W-:Y:S01]  /*35e0*/  ISETP.GE.AND P2, PT, R11, RZ, PT ;  /* 0x000000ff0b00720c */ /* 0x000fe20003f46270 */
[----:B------:R-:W-:Y:S02]  /*35f0*/  VIADD R11, R0, 0x37 ;  /* 0x00000037000b7836 */ /* 0x000fe40000000000 */
[----:B------:R-:W-:Y:S02]  /*3600*/  IMAD R24, R5, R7, R24 ;  /* 0x0000000705187224 */ /* 0x000fe400078e0218 */
[----:B------:R-:W-:Y:S01]  /*3610*/  IMAD.MOV R4, RZ, RZ, -R4 ;  /* 0x000000ffff047224 */ /* 0x000fe200078e0a04 */
[----:B------:R-:W-:Y:S01]  /*3620*/  IABS R26, R11 ;  /* 0x0000000b001a7213 */ /* 0x000fe20000000000 */
[----:B------:R-:W-:Y:S01]  /*3630*/  @!P6 IMAD.IADD R21, R21, 0x1, -R5 ;  /* 0x000000011515e824 */ /* 0x000fe200078e0a05 */
[C---:B------:R-:W-:Y:S01]  /*3640*/  ISETP.GT.U32.AND P6, PT, R5.reuse, R24, PT ;  /* 0x000000180500720c */ /* 0x040fe20003fc4070 */
[----:B------:R-:W-:-:S02]  /*3650*/  IMAD R25, R5, R4, R25 ;  /* 0x0000000405197224 */ /* 0x000fc400078e0219 */
[----:B------:R-:W-:Y:S02]  /*3660*/  @!P4 IMAD.IADD R22, R22, 0x1, -R5 ;  /* 0x000000011616c824 */ /* 0x000fe400078e0a05 */
[----:B------:R-:W-:Y:S01]  /*3670*/  IMAD.HI.U32 R4, R12, R26, RZ ;  /* 0x0000001a0c047227 */ /* 0x000fe200078e00ff */
[----:B------:R-:W-:-:S03]  /*3680*/  ISETP.GT.U32.AND P4, PT, R5, R25, PT ;  /* 0x000000190500720c */ /* 0x000fc60003f84070 */
[----:B------:R-:W-:Y:S02]  /*3690*/  VIADD R13, R0, 0x38 ;  /* 0x00000038000d7836 */ /* 0x000fe40000000000 */
[----:B------:R-:W-:Y:S02]  /*36a0*/  IMAD.MOV R7, RZ, RZ, -R4 ;  /* 0x000000ffff077224 */ /* 0x000fe400078e0a04 */
[----:B------:R-:W-:Y:S01]  /*36b0*/  @!P6 IMAD.IADD R24, R24, 0x1, -R5 ;  /* 0x000000011818e824 */ /* 0x000fe200078e0a05 */
[----:B------:R-:W-:Y:S01]  /*36c0*/  IABS R27, R13 ;  /* 0x0000000d001b7213 */ /* 0x000fe20000000000 */
[----:B------:R-:W-:Y:S01]  /*36d0*/  IMAD R26, R5, R7, R26 ;  /* 0x00000007051a7224 */ /* 0x000fe200078e021a */
[----:B------:R-:W-:Y:S01]  /*36e0*/  ISETP.GE.AND P6, PT, R8, RZ, PT ;  /* 0x000000ff0800720c */ /* 0x000fe20003fc6270 */
[----:B------:R-:W-:Y:S02]  /*36f0*/  @!P2 IMAD.MOV R21, RZ, RZ, -R21 ;  /* 0x000000ffff15a224 */ /* 0x000fe400078e0a15 */
[----:B------:R-:W-:Y:S01]  /*3700*/  @!P4 IMAD.IADD R25, R25, 0x1, -R5 ;  /* 0x000000011919c824 */ /* 0x000fe200078e0a05 */
[C---:B------:R-:W-:Y:S01]  /*3710*/  ISETP.GT.U32.AND P4, PT, R5.reuse, R24, PT ;  /* 0x000000180500720c */ /* 0x040fe20003f84070 */
[----:B------:R-:W-:Y:S01]  /*3720*/  IMAD.HI.U32 R4, R12, R27, RZ ;  /* 0x0000001b0c047227 */ /* 0x000fe200078e00ff */
[----:B------:R-:W-:-:S03]  /*3730*/  ISETP.GT.U32.AND P2, PT, R5, R26, PT ;  /* 0x0000001a0500720c */ /* 0x000fc60003f44070 */
[----:B------:R-:W-:Y:S01]  /*3740*/  @!P5 IMAD.MOV R20, RZ, RZ, -R20 ;  /* 0x000000ffff14d224 */ /* 0x000fe200078e0a14 */
[----:B------:R-:W-:Y:S01]  /*3750*/  ISETP.GT.U32.AND P5, PT, R5, R25, PT ;  /* 0x000000190500720c */ /* 0x000fe20003fa4070 */
[----:B------:R-:W-:Y:S02]  /*3760*/  IMAD.MOV R8, RZ, RZ, -R4 ;  /* 0x000000ffff087224 */ /* 0x000fe400078e0a04 */
[----:B------:R-:W-:-:S04]  /*3770*/  IMAD.HI.U32 R4, R12, R28, RZ ;  /* 0x0000001c0c047227 */ /* 0x000fc800078e00ff */
[C---:B------:R-:W-:Y:S02]  /*3780*/  IMAD R27, R5.reuse, R8, R27 ;  /* 0x00000008051b7224 */ /* 0x040fe400078e021b */
[----:B------:R-:W-:Y:S02]  /*3790*/  VIADD R8, R0, 0x3a ;  /* 0x0000003a00087836 */ /* 0x000fe40000000000 */
[----:B------:R-:W-:Y:S01]  /*37a0*/  @!P1 IMAD.MOV R19, RZ, RZ, -R19 ;  /* 0x000000ffff139224 */ /* 0x000fe200078e0a13 */
[----:B------:R-:W-:Y:S01]  /*37b0*/  ISETP.GT.U32.AND P1, PT, R5, R23, PT ;  /* 0x000000170500720c */ /* 0x000fe20003f24070 */
[----:B------:R-:W-:Y:S01]  /*37c0*/  @!P3 IMAD.MOV R22, RZ, RZ, -R22 ;  /* 0x000000ffff16b224 */ /* 0x000fe200078e0a16 */
[----:B------:R-:W-:Y:S01]  /*37d0*/  ISETP.GE.AND P3, PT, R10, RZ, PT ;  /* 0x000000ff0a00720c */ /* 0x000fe20003f66270 */
[----:B-1----:R-:W-:Y:S01]  /*37e0*/  IMAD.MOV.U32 R6, RZ, RZ, R29 ;  /* 0x000000ffff067224 */ /* 0x002fe200078e001d */
[----:B------:R-:W-:Y:S01]  /*37f0*/  IABS R29, R8 ;  /* 0x00000008001d7213 */ /* 0x000fe20000000000 */
[--C-:B------:R-:W-:Y:S01]  /*3800*/  @!P4 IMAD.IADD R24, R24, 0x1, -R5.reuse ;  /* 0x000000011818c824 */ /* 0x100fe200078e0a05 */
[----:B------:R-:W-:Y:S01]  /*3810*/  ISETP.GE.AND P4, PT, R13, RZ, PT ;  /* 0x000000ff0d00720c */ /* 0x000fe20003f86270 */
[--C-:B------:R-:W-:Y:S01]  /*3820*/  @!P2 IMAD.IADD R26, R26, 0x1, -R5.reuse ;  /* 0x000000011a1aa824 */ /* 0x100fe200078e0a05 */
[----:B------:R-:W-:Y:S01]  /*3830*/  STL [R1+0x1360], R19 ;  /* 0x0013601301007387 */ /* 0x000fe20000100800 */
[----:B------:R-:W-:Y:S01]  /*3840*/  IMAD.MOV R4, RZ, RZ, -R4 ;  /* 0x000000ffff047224 */ /* 0x000fe200078e0a04 */
[----:B------:R-:W-:Y:S01]  /*3850*/  ISETP.GE.AND P2, PT, R14, RZ, PT ;  /* 0x000000ff0e00720c */ /* 0x000fe20003f46270 */
[----:B------:R-:W-:Y:S01]  /*3860*/  @!P5 IMAD.IADD R25, R25, 0x1, -R5 ;  /* 0x000000011919d824 */ /* 0x000fe200078e0a05 */
[C---:B------:R-:W-:Y:S01]  /*3870*/  ISETP.GT.U32.AND P5, PT, R5.reuse, R27, PT ;  /* 0x0000001b0500720c */ /* 0x040fe20003fa4070 */
[----:B------:R-:W-:Y:S01]  /*3880*/  @!P6 IMAD.MOV R24, RZ, RZ, -R24 ;  /* 0x000000ffff18e224 */ /* 0x000fe200078e0a18 */
[C---:B------:R-:W-:Y:S01]  /*3890*/  ISETP.GT.U32.AND P6, PT, R5.reuse, R26, PT ;  /* 0x0000001a0500720c */ /* 0x040fe20003fc4070 */
[----:B------:R-:W-:Y:S01]  /*38a0*/  IMAD R28, R5, R4, R28 ;  /* 0x00000004051c7224 */ /* 0x000fe200078e021c */
[----:B------:R-:W-:Y:S01]  /*38b0*/  STL [R1+0x1364], R20 ;  /* 0x0013641401007387 */ /* 0x000fe20000100800 */
[----:B------:R-:W-:-:S03]  /*38c0*/  IMAD.HI.U32 R4, R12, R29, RZ ;  /* 0x0000001d0c047227 */ /* 0x000fc600078e00ff */
[----:B------:R-:W-:Y:S01]  /*38d0*/  STL [R1+0x1368], R21 ;  /* 0x0013681501007387 */ /* 0x000fe20000100800 */
[----:B------:R-:W-:Y:S02]  /*38e0*/  IMAD.MOV R4, RZ, RZ, -R4 ;  /* 0x000000ffff047224 */ /* 0x000fe400078e0a04 */
[----:B------:R-:W-:Y:S01]  /*38f0*/  @!P1 IMAD.IADD R23, R23, 0x1, -R5 ;  /* 0x0000000117179824 */ /* 0x000fe200078e0a05 */
[----:B------:R-:W-:Y:S01]  /*3900*/  ISETP.GE.AND P1, PT, R9, RZ, PT ;  /* 0x000000ff0900720c */ /* 0x000fe20003f26270 */
[----:B------:R-:W-:Y:S01]  /*3910*/  @!P3 IMAD.MOV R25, RZ, RZ, -R25 ;  /* 0x000000ffff19b224 */ /* 0x000fe200078e0a19 */
[C---:B------:R-:W-:Y:S01]  /*3920*/  ISETP.GT.U32.AND P3, PT, R5.reuse, R28, PT ;  /* 0x0000001c0500720c */ /* 0x040fe20003f64070 */
[----:B------:R-:W-:Y:S01]  /*3930*/  IMAD R29, R5, R4, R29 ;  /* 0x00000004051d7224 */ /* 0x000fe200078e021d */
[----:B------:R-:W-:Y:S01]  /*3940*/  STL [R1+0x136c], R22 ;  /* 0x00136c1601007387 */ /* 0x000fe20000100800 */
[--C-:B------:R-:W-:Y:S02]  /*3950*/  @!P5 IMAD.IADD R27, R27, 0x1, -R5.reuse ;  /* 0x000000011b1bd824 */ /* 0x100fe400078e0a05 */
[----:B------:R-:W-:Y:S01]  /*3960*/  @!P6 IMAD.IADD R26, R26, 0x1, -R5 ;  /* 0x000000011a1ae824 */ /* 0x000fe200078e0a05 */
[C---:B------:R-:W-:Y:S01]  /*3970*/  ISETP.GT.U32.AND P6, PT, R5.reuse, R29, PT ;  /* 0x0000001d0500720c */ /* 0x040fe20003fc4070 */
[----:B------:R-:W-:Y:S01]  /*3980*/  VIADD R9, R0, 0x3c ;  /* 0x0000003c00097836 */ /* 0x000fe20000000000 */
[----:B------:R-:W-:Y:S01]  /*3990*/  ISETP.GT.U32.AND P5, PT, R5, R27, PT ;  /* 0x0000001b0500720c */ /* 0x000fe20003fa4070 */
[----:B--2---:R-:W-:-:S02]  /*39a0*/  IMAD.MOV.U32 R2, RZ, RZ, R31 ;  /* 0x000000ffff027224 */ /* 0x004fc400078e001f */
[----:B------:R-:W-:Y:S01]  /*39b0*/  @!P1 IMAD.MOV R23, RZ, RZ, -R23 ;  /* 0x000000ffff179224 */ /* 0x000fe200078e0a17 */
[----:B------:R-:W-:Y:S01]  /*39c0*/  ISETP.GE.AND P1, PT, R11, RZ, PT ;  /* 0x000000ff0b00720c */ /* 0x000fe20003f26270 */
[----:B------:R-:W-:Y:S01]  /*39d0*/  VIADD R11, R0, 0x3d ;  /* 0x0000003d000b7836 */ /* 0x000fe20000000000 */
[----:B------:R-:W-:Y:S01]  /*39e0*/  IABS R31, R9 ;  /* 0x00000009001f7213 */ /* 0x000fe20000000000 */
[--C-:B------:R-:W-:Y:S01]  /*39f0*/  @!P3 IMAD.IADD R28, R28, 0x1, -R5.reuse ;  /* 0x000000011c1cb824 */ /* 0x100fe200078e0a05 */
[----:B------:R-:W-:Y:S01]  /*3a00*/  STL [R1+0x1370], R23 ;  /* 0x0013701701007387 */ /* 0x000fe20000100800 */
[----:B---3--:R-:W-:Y:S01]  /*3a10*/  IMAD.MOV.U32 R3, RZ, RZ, R32 ;  /* 0x000000ffff037224 */ /* 0x008fe200078e0020 */
[----:B------:R-:W-:Y:S01]  /*3a20*/  IABS R32, R11 ;  /* 0x0000000b00207213 */ /* 0x000fe20000000000 */
[--C-:B------:R-:W-:Y:S01]  /*3a30*/  @!P6 IMAD.IADD R29, R29, 0x1, -R5.reuse ;  /* 0x000000011d1de824 */ /* 0x100fe200078e0a05 */
[C---:B------:R-:W-:Y:S01]  /*3a40*/  ISETP.GT.U32.AND P3, PT, R5.reuse, R28, PT ;  /* 0x0000001c0500720c */ /* 0x040fe20003f64070 */
[----:B------:R-:W-:Y:S01]  /*3a50*/  IMAD.HI.U32 R7, R12, R31, RZ ;  /* 0x0000001f0c077227 */ /* 0x000fe200078e00ff */
[----:B------:R-:W-:Y:S02]  /*3a60*/  STL [R1+0x1374], R24 ;  /* 0x0013741801007387 */ /* 0x000fe40000100800 */
[----:B------:R-:W-:Y:S01]  /*3a70*/  ISETP.GT.U32.AND P6, PT, R5, R29, PT ;  /* 0x0000001d0500720c */ /* 0x000fe20003fc4070 */
[----:B------:R-:W-:Y:S01]  /*3a80*/  @!P5 IMAD.IADD R27, R27, 0x1, -R5 ;  /* 0x000000011b1bd824 */ /* 0x000fe200078e0a05 */
[----:B------:R-:W-:Y:S01]  /*3a90*/  ISETP.GE.AND P5, PT, R8, RZ, PT ;  /* 0x000000ff0800720c */ /* 0x000fe20003fa6270 */
[----:B------:R-:W-:Y:S01]  /*3aa0*/  IMAD.HI.U32 R8, R12, R32, RZ ;  /* 0x000000200c087227 */ /* 0x000fe200078e00ff */
[----:B------:R1:W-:Y:S03]  /*3ab0*/  STL [R1+0x1378], R25 ;  /* 0x0013781901007387 */ /* 0x0003e60000100800 */
[----:B------:R-:W-:-:S02]  /*3ac0*/  IMAD.MOV R10, RZ, RZ, -R7 ;  /* 0x000000ffff0a7224 */ /* 0x000fc400078e0a07 */
[----:B------:R-:W-:Y:S02]  /*3ad0*/  VIADD R13, R0, 0x3b ;  /* 0x0000003b000d7836 */ /* 0x000fe40000000000 */
[----:B------:R-:W-:Y:S02]  /*3ae0*/  IMAD.MOV R8, RZ, RZ, -R8 ;  /* 0x000000ffff087224 */ /* 0x000fe400078e0a08 */
[C---:B------:R-:W-:Y:S01]  /*3af0*/  IMAD R31, R5.reuse, R10, R31 ;  /* 0x0000000a051f7224 */ /* 0x040fe200078e021f */
[----:B-1----:R-:W1:Y:S01]  /*3b00*/  S2R R25, SR_TID.X ;  /* 0x0000000000197919 */ /* 0x002e620000002100 */
[----:B------:R-:W-:Y:S01]  /*3b10*/  IMAD.MOV.U32 R21, RZ, RZ, R30 ;  /* 0x000000ffff157224 */ /* 0x000fe200078e001e */
[----:B------:R-:W-:Y:S01]  /*3b20*/  IABS R30, R13 ;  /* 0x0000000d001e7213 */ /* 0x000fe20000000000 */
[C---:B------:R-:W-:Y:S02]  /*3b30*/  IMAD R32, R5.reuse, R8, R32 ;  /* 0x0000000805207224 */ /* 0x040fe400078e0220 */
[--C-:B------:R-:W-:Y:S01]  /*3b40*/  @!P3 IMAD.IADD R28, R28, 0x1, -R5.reuse ;  /* 0x000000011c1cb824 */ /* 0x100fe200078e0a05 */
[----:B------:R-:W-:Y:S01]  /*3b50*/  ISETP.GT.U32.AND P3, PT, R5, R31, PT ;  /* 0x0000001f0500720c */ /* 0x000fe20003f64070 */
[----:B------:R-:W-:Y:S01]  /*3b60*/  @!P6 IMAD.IADD R29, R29, 0x1, -R5 ;  /* 0x000000011d1de824 */ /* 0x000fe200078e0a05 */
[----:B------:R-:W-:Y:S01]  /*3b70*/  ISETP.GT.U32.AND P6, PT, R5, R32, PT ;  /* 0x000000200500720c */ /* 0x000fe20003fc4070 */
[----:B------:R-:W-:-:S04]  /*3b80*/  IMAD.HI.U32 R4, R12, R30, RZ ;  /* 0x0000001e0c047227 */ /* 0x000fc800078e00ff */
[----:B------:R-:W-:Y:S02]  /*3b90*/  IMAD.MOV R4, RZ, RZ, -R4 ;  /* 0x000000ffff047224 */ /* 0x000fe400078e0a04 */
[----:B------:R-:W-:Y:S01]  /*3ba0*/  IMAD.MOV.U32 R23, RZ, RZ, R33 ;  /* 0x000000ffff177224 */ /* 0x000fe200078e0021 */
[----:B------:R-:W-:Y:S01]  /*3bb0*/  IABS R33, R43 ;  /* 0x0000002b00217213 */ /* 0x000fe20000000000 */
[----:B------:R-:W-:Y:S02]  /*3bc0*/  IMAD R30, R5, R4, R30 ;  /* 0x00000004051e7224 */ /* 0x000fe400078e021e */
[----:B------:R-:W-:Y:S02]  /*3bd0*/  @!P3 IMAD.IADD R31, R31, 0x1, -R5 ;  /* 0x000000011f1fb824 */ /* 0x000fe400078e0a05 */
[----:B------:R-:W-:Y:S01]  /*3be0*/  @!P4 IMAD.MOV R27, RZ, RZ, -R27 ;  /* 0x000000ffff1bc224 */ /* 0x000fe200078e0a1b */
[C---:B------:R-:W-:Y:S01]  /*3bf0*/  ISETP.GT.U32.AND P4, PT, R5.reuse, R30, PT ;  /* 0x0000001e0500720c */ /* 0x040fe20003f84070 */
[----:B------:R-:W-:Y:S01]  /*3c00*/  @!P6 IMAD.IADD R32, R32, 0x1, -R5 ;  /* 0x000000012020e824 */ /* 0x000fe200078e0a05 */
[----:B------:R-:W-:Y:S01]  /*3c10*/  ISETP.GT.U32.AND P6, PT, R5, R31, PT ;  /* 0x0000001f0500720c */ /* 0x000fe20003fc4070 */
[----:B------:R-:W-:-:S04]  /*3c20*/  IMAD.HI.U32 R7, R12, R33, RZ ;  /* 0x000000210c077227 */ /* 0x000fc800078e00ff */
[----:B------:R-:W-:Y:S02]  /*3c30*/  IMAD.MOV R14, RZ, RZ, -R7 ;  /* 0x000000ffff0e7224 */ /* 0x000fe400078e0a07 */
[----:B------:R-:W-:Y:S01]  /*3c40*/  IMAD.MOV.U32 R16, RZ, RZ, R35 ;  /* 0x000000ffff107224 */ /* 0x000fe200078e0023 */
[----:B------:R-:W-:Y:S01]  /*3c50*/  IABS R35, R46 ;  /* 0x0000002e00237213 */ /* 0x000fe20000000000 */
[----:B------:R-:W-:Y:S02]  /*3c60*/  IMAD R33, R5, R14, R33 ;  /* 0x0000000e05217224 */ /* 0x000fe400078e0221 */
[----:B------:R-:W-:Y:S01]  /*3c70*/  IMAD.MOV.U32 R20, RZ, RZ, R34 ;  /* 0x000000ffff147224 */ /* 0x000fe200078e0022 */
[----:B------:R-:W-:Y:S01]  /*3c80*/  IABS R34, R44 ;  /* 0x0000002c00227213 */ /* 0x000fe20000000000 */
[--C-:B------:R-:W-:Y:S01]  /*3c90*/  @!P4 IMAD.IADD R30, R30, 0x1, -R5.reuse ;  /* 0x000000011e1ec824 */ /* 0x100fe200078e0a05 */
[----:B------:R-:W-:Y:S01]  /*3ca0*/  ISETP.GE.AND P4, PT, R9, RZ, PT ;  /* 0x000000ff0900720c */ /* 0x000fe20003f86270 */
[----:B------:R-:W-:Y:S01]  /*3cb0*/  @!P6 IMAD.IADD R31, R31, 0x1, -R5 ;  /* 0x000000011f1fe824 */ /* 0x000fe200078e0a05 */
[C---:B------:R-:W-:Y:S01]  /*3cc0*/  ISETP.GT.U32.AND P6, PT, R5.reuse, R33, PT ;  /* 0x000000210500720c */ /* 0x040fe20003fc4070 */
[----:B------:R-:W-:Y:S01]  /*3cd0*/  IMAD.HI.U32 R9, R12, R35, RZ ;  /* 0x000000230c097227 */ /* 0x000fe200078e00ff */
[----:B------:R-:W-:-:S03]  /*3ce0*/  ISETP.GT.U32.AND P3, PT, R5, R30, PT ;  /* 0x0000001e0500720c */ /* 0x000fc60003f64070 */
[----:B------:R-:W-:Y:S01]  /*3cf0*/  @!P2 IMAD.MOV R28, RZ, RZ, -R28 ;  /* 0x000000ffff1ca224 */ /* 0x000fe200078e0a1c */
[----:B------:R-:W-:Y:S01]  /*3d00*/  ISETP.GT.U32.AND P2, PT, R5, R32, PT ;  /* 0x000000200500720c */ /* 0x000fe20003f44070 */
[----:B------:R-:W-:Y:S02]  /*3d10*/  IMAD.MOV.U32 R17, RZ, RZ, R36 ;  /* 0x000000ffff117224 */ /* 0x000fe400078e0024 */
[----:B------:R-:W-:-:S04]  /*3d20*/  IMAD.HI.U32 R8, R12, R34, RZ ;  /* 0x000000220c087227 */ /* 0x000fc800078e00ff */
[----:B------:R-:W-:Y:S02]  /*3d30*/  IMAD.MOV R36, RZ, RZ, -R9 ;  /* 0x000000ffff247224 */ /* 0x000fe400078e0a09 */
[C---:B------:R-:W-:Y:S02]  /*3d40*/  VIADD R14, R0.reuse, 0x42 ;  /* 0x00000042000e7836 */ /* 0x040fe40000000000 */
[----:B------:R-:W-:Y:S02]  /*3d50*/  VIADD R4, R0, 0x41 ;  /* 0x0000004100047836 */ /* 0x000fe40000000000 */
[----:B------:R-:W-:Y:S01]  /*3d60*/  IMAD.MOV.U32 R18, RZ, RZ, R37 ;  /* 0x000000ffff127224 */ /* 0x000fe200078e0025 */
[----:B------:R-:W-:Y:S01]  /*3d70*/  IABS R37, R14 ;  /* 0x0000000e00257213 */ /* 0x000fe20000000000 */
[----:B------:R-:W-:Y:S01]  /*3d80*/  @!P1 IMAD.MOV R26, RZ, RZ, -R26 ;  /* 0x000000ffff1a9224 */ /* 0x000fe200078e0a1a */
[----:B------:R-:W-:Y:S01]  /*3d90*/  ISETP.GE.AND P1, PT, R13, RZ, PT ;  /* 0x000000ff0d00720c */ /* 0x000fe20003f26270 */
[----:B------:R-:W-:Y:S01]  /*3da0*/  IMAD.MOV R8, RZ, RZ, -R8 ;  /* 0x000000ffff087224 */ /* 0x000fe200078e0a08 */
[----:B------:R-:W-:Y:S01]  /*3db0*/  IABS R13, R4 ;  /* 0x00000004000d7213 */ /* 0x000fe20000000000 */
[C---:B------:R-:W-:Y:S01]  /*3dc0*/  IMAD R35, R5.reuse, R36, R35 ;  /* 0x0000002405237224 */ /* 0x040fe200078e0223 */
[----:B------:R-:W-:Y:S01]  /*3dd0*/  STL [R1+0x137c], R26 ;  /* 0x00137c1a01007387 */ /* 0x000fe20000100800 */
[----:B------:R-:W-:-:S02]  /*3de0*/  IMAD R34, R5, R8, R34 ;  /* 0x0000000805227224 */ /* 0x000fc400078e0222 */
[----:B------:R-:W-:Y:S01]  /*3df0*/  @!P6 IMAD.IADD R33, R33, 0x1, -R5 ;  /* 0x000000012121e824 */ /* 0x000fe200078e0a05 */
[----:B------:R-:W-:Y:S01]  /*3e00*/  ISETP.GT.U32.AND P6, PT, R5, R35, PT ;  /* 0x000000230500720c */ /* 0x000fe20003fc4070 */
[----:B------:R-:W-:Y:S01]  /*3e10*/  VIADD R8, R0, 0x43 ;  /* 0x0000004300087836 */ /* 0x000fe20000000000 */
[----:B------:R-:W-:Y:S01]  /*3e20*/  STL [R1+0x1380], R27 ;  /* 0x0013801b01007387 */ /* 0x000fe20000100800 */
[----:B------:R-:W-:-:S03]  /*3e30*/  IMAD.HI.U32 R42, R12, R37, RZ ;  /* 0x000000250c2a7227 */ /* 0x000fc600078e00ff */
[----:B------:R-:W-:Y:S01]  /*3e40*/  STL [R1+0x1384], R28 ;  /* 0x0013841c01007387 */ /* 0x000fe20000100800 */
[----:B------:R-:W-:-:S04]  /*3e50*/  IMAD.HI.U32 R10, R12, R13, RZ ;  /* 0x0000000d0c0a7227 */ /* 0x000fc800078e00ff */
[----:B------:R-:W-:Y:S01]  /*3e60*/  @!P2 IMAD.IADD R32, R32, 0x1, -R5 ;  /* 0x000000012020a824 */ /* 0x000fe200078e0a05 */
[C---:B------:R-:W-:Y:S01]  /*3e70*/  ISETP.GT.U32.AND P2, PT, R5.reuse, R34, PT ;  /* 0x000000220500720c */ /* 0x040fe20003f44070 */
[----:B------:R-:W-:Y:S01]  /*3e80*/  IMAD.MOV.U32 R22, RZ, RZ, R38 ;  /* 0x000000ffff167224 */ /* 0x000fe200078e0026 */
[----:B------:R-:W-:Y:S01]  /*3e90*/  IABS R38, R8 ;  /* 0x0000000800267213 */ /* 0x000fe20000000000 */
[----:B------:R-:W-:Y:S02]  /*3ea0*/  IMAD.MOV R42, RZ, RZ, -R42 ;  /* 0x000000ffff2a7224 */ /* 0x000fe400078e0a2a */
[----:B------:R-:W-:Y:S02]  /*3eb0*/  IMAD.MOV R10, RZ, RZ, -R10 ;  /* 0x000000ffff0a7224 */ /* 0x000fe400078e0a0a */
[C---:B------:R-:W-:Y:S02]  /*3ec0*/  IMAD R37, R5.reuse, R42, R37 ;  /* 0x0000002a05257224 */ /* 0x040fe400078e0225 */
[----:B------:R-:W-:Y:S01]  /*3ed0*/  @!P5 IMAD.MOV R29, RZ, RZ, -R29 ;  /* 0x000000ffff1dd224 */ /* 0x000fe200078e0a1d */
[C---:B------:R-:W-:Y:S01]  /*3ee0*/  ISETP.GT.U32.AND P5, PT, R5.reuse, R33, PT ;  /* 0x000000210500720c */ /* 0x040fe20003fa4070 */
[----:B------:R-:W-:-:S02]  /*3ef0*/  IMAD R36, R5, R10, R13 ;  /* 0x0000000a05247224 */ /* 0x000fc400078e020d */
[----:B------:R-:W-:Y:S01]  /*3f00*/  VIADD R10, R0, 0x45 ;  /* 0x00000045000a7836 */ /* 0x000fe20000000000 */
[----:B------:R-:W-:Y:S01]  /*3f10*/  STL [R1+0x1388], R29 ;  /* 0x0013881d01007387 */ /* 0x000fe20000100800 */
[----:B------:R-:W-:-:S03]  /*3f20*/  IMAD.HI.U32 R13, R12, R38, RZ ;  /* 0x000000260c0d7227 */ /* 0x000fc600078e00ff */
[----:B------:R-:W-:Y:S01]  /*3f30*/  IABS R40, R10 ;  /* 0x0000000a00287213 */ /* 0x000fe20000000000 */
[----:B------:R-:W-:Y:S01]  /*3f40*/  @!P6 IMAD.IADD R35, R35, 0x1, -R5 ;  /* 0x000000012323e824 */ /* 0x000fe200078e0a05 */
[----:B------:R-:W-:Y:S01]  /*3f50*/  ISETP.GT.U32.AND P6, PT, R5, R37, PT ;  /* 0x000000250500720c */ /* 0x000fe20003fc4070 */
[----:B------:R-:W-:Y:S02]  /*3f60*/  VIADD R9, R0, 0x44 ;  /* 0x0000004400097836 */ /* 0x000fe40000000000 */
[----:B------:R-:W-:Y:S02]  /*3f70*/  IMAD.MOV R13, RZ, RZ, -R13 ;  /* 0x000000ffff0d7224 */ /* 0x000fe400078e0a0d */
[--C-:B------:R-:W-:Y:S01]  /*3f80*/  @!P3 IMAD.IADD R30, R30, 0x1, -R5.reuse ;  /* 0x000000011e1eb824 */ /* 0x100fe200078e0a05 */
[----:B------:R-:W-:Y:S01]  /*3f90*/  ISETP.GE.AND P3, PT, R11, RZ, PT ;  /* 0x000000ff0b00720c */ /* 0x000fe20003f66270 */
[----:B------:R-:W-:Y:S01]  /*3fa0*/  @!P2 IMAD.IADD R34, R34, 0x1, -R5 ;  /* 0x000000012222a824 */ /* 0x000fe200078e0a05 */
[C---:B------:R-:W-:Y:S01]  /*3fb0*/  ISETP.GT.U32.AND P2, PT, R5.reuse, R36, PT ;  /* 0x000000240500720c */ /* 0x040fe20003f44070 */
[----:B------:R-:W-:Y:S01]  /*3fc0*/  IMAD.MOV.U32 R19, RZ, RZ, R39 ;  /* 0x000000ffff137224 */ /* 0x000fe200078e0027 */
[----:B------:R-:W-:Y:S01]  /*3fd0*/  IABS R39, R9 ;  /* 0x0000000900277213 */ /* 0x000fe20000000000 */
[----:B------:R-:W-:-:S02]  /*3fe0*/  IMAD R38, R5, R13, R38 ;  /* 0x0000000d05267224 */ /* 0x000fc400078e0226 */
[----:B------:R-:W-:Y:S01]  /*3ff0*/  @!P4 IMAD.MOV R31, RZ, RZ, -R31 ;  /* 0x000000ffff1fc224 */ /* 0x000fe200078e0a1f */
[----:B------:R-:W-:Y:S01]  /*4000*/  ISETP.GT.U32.AND P4, PT, R5, R35, PT ;  /* 0x000000230500720c */ /* 0x000fe20003f84070 */
[----:B------:R-:W-:-:S04]  /*4010*/  IMAD.HI.U32 R7, R12, R40, RZ ;  /* 0x000000280c077227 */ /* 0x000fc800078e00ff */
[----:B------:R-:W-:Y:S02]  /*4020*/  VIADD R11, R0, 0x46 ;  /* 0x00000046000b7836 */ /* 0x000fe40000000000 */
[----:B------:R-:W-:Y:S01]  /*4030*/  @!P5 IMAD.IADD R33, R33, 0x1, -R5 ;  /* 0x000000012121d824 */ /* 0x000fe200078e0a05 */
[----:B------:R-:W-:Y:S01]  /*4040*/  ISETP.GT.U32.AND P5, PT, R5, R38, PT ;  /* 0x000000260500720c */ /* 0x000fe20003fa4070 */
[----:B------:R-:W-:Y:S01]  /*4050*/  IMAD.HI.U32 R42, R12, R39, RZ ;  /* 0x000000270c2a7227 */ /* 0x000fe200078e00ff */
[----:B------:R-:W-:-:S03]  /*4060*/  IABS R41, R11 ;  /* 0x0000000b00297213 */ /* 0x000fc60000000000 */
[----:B------:R-:W-:Y:S02]  /*4070*/  IMAD.MOV R7, RZ, RZ, -R7 ;  /* 0x000000ffff077224 */ /* 0x000fe400078e0a07 */
[--C-:B------:R-:W-:Y:S02]  /*4080*/  @!P6 IMAD.IADD R37, R37, 0x1, -R5.reuse ;  /* 0x000000012525e824 */ /* 0x100fe400078e0a05 */
[----:B------:R-:W-:Y:S01]  /*4090*/  @!P1 IMAD.MOV R30, RZ, RZ, -R30 ;  /* 0x000000ffff1e9224 */ /* 0x000fe200078e0a1e */
[C---:B------:R-:W-:Y:S01]  /*40a0*/  ISETP.GT.U32.AND P1, PT, R5.reuse, R34, PT ;  /* 0x000000220500720c */ /* 0x040fe20003f24070 */
[----:B------:R-:W-:Y:S02]  /*40b0*/  IMAD.MOV R42, RZ, RZ, -R42 ;  /* 0x000000ffff2a7224 */ /* 0x000fe400078e0a2a */
[----:B------:R-:W-:Y:S01]  /*40c0*/  IMAD R40, R5, R7, R40 ;  /* 0x0000000705287224 */ /* 0x000fe200078e0228 */
[----:B------:R-:W-:Y:S01]  /*40d0*/  STL [R1+0x138c], R30 ;  /* 0x00138c1e01007387 */ /* 0x000fe20000100800 */
[----:B------:R-:W-:Y:S01]  /*40e0*/  @!P2 IMAD.IADD R36, R36, 0x1, -R5 ;  /* 0x000000012424a824 */ /* 0x000fe200078e0a05 */
[----:B------:R-:W-:Y:S01]  /*40f0*/  ISETP.GE.AND P2, PT, R43, RZ, PT ;  /* 0x000000ff2b00720c */ /* 0x000fe20003f46270 */
[----:B------:R-:W-:Y:S01]  /*4100*/  @!P3 IMAD.MOV R32, RZ, RZ, -R32 ;  /* 0x000000ffff20b224 */ /* 0x000fe200078e0a20 */
[C---:B------:R-:W-:Y:S01]  /*4110*/  ISETP.GT.U32.AND P3, PT, R5.reuse, R37, PT ;  /* 0x000000250500720c */ /* 0x040fe20003f64070 */
[C---:B------:R-:W-:Y:S01]  /*4120*/  IMAD R39, R5.reuse, R42, R39 ;  /* 0x0000002a05277224 */ /* 0x040fe200078e0227 */
[----:B------:R-:W-:Y:S01]  /*4130*/  ISETP.GT.U32.AND P6, PT, R5, R36, PT ;  /* 0x000000240500720c */ /* 0x000fe20003fc4070 */
[----:B------:R-:W-:Y:S01]  /*4140*/  IMAD.HI.U32 R42, R12, R41, RZ ;  /* 0x000000290c2a7227 */ /* 0x000fe200078e00ff */
[----:B------:R-:W-:Y:S03]  /*4150*/  STL [R1+0x1390], R31 ;  /* 0x0013901f01007387 */ /* 0x000fe60000100800 */
[--C-:B------:R-:W-:Y:S01]  /*4160*/  @!P4 IMAD.IADD R35, R35, 0x1, -R5.reuse ;  /* 0x000000012323c824 */ /* 0x100fe200078e0a05 */
[C---:B------:R-:W-:Y:S01]  /*4170*/  ISETP.GT.U32.AND P4, PT, R5.reuse, R40, PT ;  /* 0x000000280500720c */ /* 0x040fe20003f84070 */
[----:B------:R-:W-:Y:S01]  /*4180*/  IMAD.MOV R42, RZ, RZ, -R42 ;  /* 0x000000ffff2a7224 */ /* 0x000fe200078e0a2a */
[----:B------:R-:W-:Y:S01]  /*4190*/  STL [R1+0x1394], R32 ;  /* 0x0013942001007387 */ /* 0x000fe20000100800 */
[----:B------:R-:W-:Y:S01]  /*41a0*/  @!P5 IMAD.IADD R38, R38, 0x1, -R5 ;  /* 0x000000012626d824 */ /* 0x000fe200078e0a05 */
[----:B------:R-:W-:Y:S01]  /*41b0*/  ISETP.GE.AND P5, PT, R46, RZ, PT ;  /* 0x000000ff2e00720c */ /* 0x000fe20003fa6270 */
[----:B------:R-:W-:-:S02]  /*41c0*/  IMAD R41, R5, R42, R41 ;  /* 0x0000002a05297224 */ /* 0x000fc400078e0229 */
[--C-:B------:R-:W-:Y:S01]  /*41d0*/  @!P1 IMAD.IADD R34, R34, 0x1, -R5.reuse ;  /* 0x0000000122229824 */ /* 0x100fe200078e0a05 */
[----:B------:R-:W-:Y:S01]  /*41e0*/  ISETP.GT.U32.AND P1, PT, R5, R39, PT ;  /* 0x000000270500720c */ /* 0x000fe20003f24070 */
[----:B------:R-:W-:Y:S02]  /*41f0*/  VIADD R7, R0, 0x48 ;  /* 0x0000004800077836 */ /* 0x000fe40000000000 */
[--C-:B------:R-:W-:Y:S01]  /*4200*/  @!P3 IMAD.IADD R37, R37, 0x1, -R5.reuse ;  /* 0x000000012525b824 */ /* 0x100fe200078e0a05 */
[C---:B------:R-:W-:Y:S01]  /*4210*/  ISETP.GT.U32.AND P3, PT, R5.reuse, R41, PT ;  /* 0x000000290500720c */ /* 0x040fe20003f64070 */
[--C-:B------:R-:W-:Y:S01]  /*4220*/  @!P4 IMAD.IADD R40, R40, 0x1, -R5.reuse ;  /* 0x000000012828c824 */ /* 0x100fe200078e0a05 */
[----:B------:R-:W-:Y:S01]  /*4230*/  IABS R43, R7 ;  /* 0x00000007002b7213 */ /* 0x000fe20000000000 */
[----:B------:R-:W-:Y:S01]  /*4240*/  @!P6 IMAD.IADD R36, R36, 0x1, -R5 ;  /* 0x000000012424e824 */ /* 0x000fe200078e0a05 */
[----:B------:R-:W-:Y:S01]  /*4250*/  ISETP.GE.AND P6, PT, R44, RZ, PT ;  /* 0x000000ff2c00720c */ /* 0x000fe20003fc6270 */
[----:B------:R-:W-:Y:S01]  /*4260*/  @!P2 IMAD.MOV R33, RZ, RZ, -R33 ;  /* 0x000000ffff21a224 */ /* 0x000fe200078e0a21 */
[----:B------:R-:W-:Y:S01]  /*4270*/  ISETP.GE.AND P4, PT, R14, RZ, PT ;  /* 0x000000ff0e00720c */ /* 0x000fe20003f86270 */
[----:B------:R-:W-:Y:S01]  /*4280*/  @!P5 IMAD.MOV R35, RZ, RZ, -R35 ;  /* 0x000000ffff23d224 */ /* 0x000fe200078e0a23 */
[C---:B------:R-:W-:Y:S01]  /*4290*/  ISETP.GT.U32.AND P2, PT, R5.reuse, R38, PT ;  /* 0x000000260500720c */ /* 0x040fe20003f44070 */
[----:B------:R-:W-:Y:S01]  /*42a0*/  IMAD.HI.U32 R44, R12, R43, RZ ;  /* 0x0000002b0c2c7227 */ /* 0x000fe200078e00ff */
[----:B------:R-:W-:Y:S01]  /*42b0*/  ISETP.GT.U32.AND P5, PT, R5, R40, PT ;  /* 0x000000280500720c */ /* 0x000fe20003fa4070 */
[----:B------:R2:W-:Y:S02]  /*42c0*/  STL [R1+0x1398], R33 ;  /* 0x0013982101007387 */ /* 0x0005e40000100800 */
[----:B------:R-:W-:Y:S01]  /*42d0*/  @!P1 IMAD.IADD R39, R39, 0x1, -R5 ;  /* 0x0000000127279824 */ /* 0x000fe200078e0a05 */
[----:B------:R-:W-:Y:S01]  /*42e0*/  ISETP.GE.AND P1, PT, R4, RZ, PT ;  /* 0x000000ff0400720c */ /* 0x000fe20003f26270 */
[----:B------:R-:W-:-:S02]  /*42f0*/  IMAD.MOV R44, RZ, RZ, -R44 ;  /* 0x000000ffff2c7224 */ /* 0x000fc400078e0a2c */
[C---:B------:R-:W-:Y:S02]  /*4300*/  VIADD R4, R0.reuse, 0x49 ;  /* 0x0000004900047836 */ /* 0x040fe40000000000 */
[----:B------:R-:W-:Y:S02]  /*4310*/  VIADD R13, R0, 0x47 ;  /* 0x00000047000d7836 */ /* 0x000fe40000000000 */
[----:B------:R-:W-:Y:S01]  /*4320*/  @!P3 IMAD.IADD R41, R41, 0x1, -R5 ;  /* 0x000000012929b824 */ /* 0x000fe200078e0a05 */
[C---:B------:R-:W-:Y:S01]  /*4330*/  ISETP.GT.U32.AND P3, PT, R5.reuse, R39, PT ;  /* 0x000000270500720c */ /* 0x040fe20003f64070 */
[C---:B------:R-:W-:Y:S01]  /*4340*/  IMAD R43, R5.reuse, R44, R43 ;  /* 0x0000002c052b7224 */ /* 0x040fe200078e022b */
[----:B------:R-:W-:Y:S01]  /*4350*/  IABS R44, R4 ;  /* 0x00000004002c7213 */ /* 0x000fe20000000000 */
[----:B------:R-:W-:Y:S01]  /*4360*/  @!P6 IMAD.MOV R34, RZ, RZ, -R34 ;  /* 0x000000ffff22e224 */ /* 0x000fe200078e0a22 */
[----:B------:R-:W-:Y:S01]  /*4370*/  IABS R42, R13 ;  /* 0x0000000d002a7213 */ /* 0x000fe20000000000 */
[----:B------:R-:W-:Y:S01]  /*4380*/  @!P4 IMAD.MOV R37, RZ, RZ, -R37 ;  /* 0x000000ffff25c224 */ /* 0x000fe200078e0a25 */
[C---:B------:R-:W-:Y:S01]  /*4390*/  ISETP.GT.U32.AND P6, PT, R5.reuse, R41, PT ;  /* 0x000000290500720c */ /* 0x040fe20003fc4070 */
[--C-:B------:R-:W-:Y:S01]  /*43a0*/  @!P2 IMAD.IADD R38, R38, 0x1, -R5.reuse ;  /* 0x000000012626a824 */ /* 0x100fe200078e0a05 */
[----:B------:R-:W-:Y:S01]  /*43b0*/  ISETP.GE.AND P4, PT, R8, RZ, PT ;  /* 0x000000ff0800720c */ /* 0x000fe20003f86270 */
[----:B------:R-:W-:Y:S01]  /*43c0*/  @!P5 IMAD.IADD R40, R40, 0x1, -R5 ;  /* 0x000000012828d824 */ /* 0x000fe200078e0a05 */
[----:B------:R-:W-:Y:S01]  /*43d0*/  ISETP.GT.U32.AND P2, PT, R5, R43, PT ;  /* 0x0000002b0500720c */ /* 0x000fe20003f44070 */
[----:B------:R-:W-:Y:S01]  /*43e0*/  IMAD.HI.U32 R8, R12, R44, RZ ;  /* 0x0000002c0c087227 */ /* 0x000fe200078e00ff */
[----:B------:R-:W-:Y:S01]  /*43f0*/  ISETP.GE.AND P5, PT, R10, RZ, PT ;  /* 0x000000ff0a00720c */ /* 0x000fe20003fa6270 */
[----:B------:R3:W-:Y:S02]  /*4400*/  STL [R1+0x139c], R34 ;  /* 0x00139c2201007387 */ /* 0x0007e40000100800 */
[----:B------:R-:W-:-:S02]  /*4410*/  IMAD.HI.U32 R47, R12, R42, RZ ;  /* 0x0000002a0c2f7227 */ /* 0x000fc400078e00ff */
[----:B------:R-:W-:Y:S02]  /*4420*/  STL [R1+0x13a0], R35 ;  /* 0x0013a02301007387 */ /* 0x000fe40000100800 */
[----:B------:R-:W-:Y:S02]  /*4430*/  IMAD.MOV R8, RZ, RZ, -R8 ;  /* 0x000000ffff087224 */ /* 0x000fe400078e0a08 */
[----:B------:R-:W-:Y:S02]  /*4440*/  IMAD.MOV R47, RZ, RZ, -R47 ;  /* 0x000000ffff2f7224 */ /* 0x000fe400078e0a2f */
[----:B------:R-:W-:Y:S01]  /*4450*/  @!P3 IMAD.IADD R39, R39, 0x1, -R5 ;  /* 0x000000012727b824 */ /* 0x000fe200078e0a05 */
[----:B------:R-:W-:Y:S01]  /*4460*/  ISETP.GE.AND P3, PT, R9, RZ, PT ;  /* 0x000000ff0900720c */ /* 0x000fe20003f66270 */
[C---:B------:R-:W-:Y:S02]  /*4470*/  IMAD R44, R5.reuse, R8, R44 ;  /* 0x00000008052c7224 */ /* 0x040fe400078e022c */
[----:B------:R-:W-:-:S02]  /*4480*/  IMAD R42, R5, R47, R42 ;  /* 0x0000002f052a7224 */ /* 0x000fc400078e022a */
[--C-:B------:R-:W-:Y:S01]  /*4490*/  @!P6 IMAD.IADD R41, R41, 0x1, -R5.reuse ;  /* 0x000000012929e824 */ /* 0x100fe200078e0a05 */
[----:B------:R-:W-:Y:S01]  /*44a0*/  ISETP.GE.AND P6, PT, R11, RZ, PT ;  /* 0x000000ff0b00720c */ /* 0x000fe20003fc6270 */
[----:B------:R-:W-:Y:S02]  /*44b0*/  @!P2 IMAD.IADD R43, R43, 0x1, -R5 ;  /* 0x000000012b2ba824 */ /* 0x000fe400078e0a05 */
[----:B------:R-:W-:Y:S01]  /*44c0*/  @!P5 IMAD.MOV R40, RZ, RZ, -R40 ;  /* 0x000000ffff28d224 */ /* 0x000fe200078e0a28 */
[C---:B------:R-:W-:Y:S01]  /*44d0*/  ISETP.GT.U32.AND P5, PT, R5.reuse, R44, PT ;  /* 0x0000002c0500720c */ /* 0x040fe20003fa4070 */
[----:B------:R-:W-:Y:S01]  /*44e0*/  @!P1 IMAD.MOV R36, RZ, RZ, -R36 ;  /* 0x000000ffff249224 */ /* 0x000fe200078e0a24 */
[C---:B------:R-:W-:Y:S01]  /*44f0*/  ISETP.GT.U32.AND P1, PT, R5.reuse, R42, PT ;  /* 0x0000002a0500720c */ /* 0x040fe20003f24070 */
[----:B------:R-:W-:Y:S01]  /*4500*/  @!P4 IMAD.MOV R38, RZ, RZ, -R38 ;  /* 0x000000ffff26c224 */ /* 0x000fe200078e0a26 */
[----:B------:R-:W-:Y:S01]  /*4510*/  ISETP.GT.U32.AND P4, PT, R5, R43, PT ;  /* 0x0000002b0500720c */ /* 0x000fe20003f84070 */
[----:B------:R-:W-:Y:S01]  /*4520*/  @!P3 IMAD.MOV R39, RZ, RZ, -R39 ;  /* 0x000000ffff27b224 */ /* 0x000fe200078e0a27 */
[----:B------:R-:W-:Y:S01]  /*4530*/  ISETP.GE.AND P3, PT, R7, RZ, PT ;  /* 0x000000ff0700720c */ /* 0x000fe20003f66270 */
[----:B------:R-:W-:Y:S01]  /*4540*/  VIADD R7, R0, 0x4a ;  /* 0x0000004a00077836 */ /* 0x000fe20000000000 */
[----:B------:R-:W-:Y:S01]  /*4550*/  STL [R1+0x13a4], R36 ;  /* 0x0013a42401007387 */ /* 0x000fe20000100800 */
[----:B------:R-:W-:Y:S01]  /*4560*/  @!P6 IMAD.MOV R41, RZ, RZ, -R41 ;  /* 0x000000ffff29e224 */ /* 0x000fe200078e0a29 */
[----:B------:R-:W-:Y:S01]  /*4570*/  ISETP.GE.AND P6, PT, R4, RZ, PT ;  /* 0x000000ff0400720c */ /* 0x000fe20003fc6270 */
[----:B------:R-:W-:Y:S01]  /*4580*/  VIADD R4, R0, 0x4b ;  /* 0x0000004b00047836 */ /* 0x000fe20000000000 */
[----:B------:R-:W-:Y:S01]  /*4590*/  IABS R46, R7 ;  /* 0x00000007002e7213 */ /* 0x000fe20000000000 */
[--C-:B------:R-:W-:Y:S01]  /*45a0*/  @!P5 IMAD.IADD R44, R44, 0x1, -R5.reuse ;  /* 0x000000012c2cd824 */ /* 0x100fe200078e0a05 */
[----:B------:R-:W-:Y:S01]  /*45b0*/  STL [R1+0x13a8], R37 ;  /* 0x0013a82501007387 */ /* 0x000fe20000100800 */
[--C-:B------:R-:W-:Y:S01]  /*45c0*/  @!P1 IMAD.IADD R42, R42, 0x1, -R5.reuse ;  /* 0x000000012a2a9824 */ /* 0x100fe200078e0a05 */
[----:B------:R-:W-:Y:S01]  /*45d0*/  IABS R47, R4 ;  /* 0x00000004002f7213 */ /* 0x000fe20000000000 */
[----:B------:R-:W-:Y:S01]  /*45e0*/  @!P4 IMAD.IADD R43, R43, 0x1, -R5 ;  /* 0x000000012b2bc824 */ /* 0x000fe200078e0a05 */
[----:B------:R-:W-:Y:S01]  /*45f0*/  ISETP.GE.AND P4, PT, R4, RZ, PT ;  /* 0x000000ff0400720c */ /* 0x000fe20003f86270 */
[----:B------:R-:W-:Y:S01]  /*4600*/  IMAD.HI.U32 R4, R12, R46, RZ ;  /* 0x0000002e0c047227 */ /* 0x000fe200078e00ff */
[C---:B------:R-:W-:Y:S01]  /*4610*/  ISETP.GT.U32.AND P5, PT, R5.reuse, R44, PT ;  /* 0x0000002c0500720c */ /* 0x040fe20003fa4070 */
[----:B------:R-:W-:Y:S01]  /*4620*/  STL [R1+0x13ac], R38 ;  /* 0x0013ac2601007387 */ /* 0x000fe20000100800 */
[----:B------:R-:W-:Y:S01]  /*4630*/  ISETP.GT.U32.AND P2, PT, R5, R42, PT ;  /* 0x0000002a0500720c */ /* 0x000fe20003f44070 */
[----:B------:R-:W-:Y:S01]  /*4640*/  IMAD.MOV R8, RZ, RZ, -R4 ;  /* 0x000000ffff087224 */ /* 0x000fe200078e0a04 */
[----:B------:R-:W-:Y:S01]  /*4650*/  ISETP.GE.AND P1, PT, R13, RZ, PT ;  /* 0x000000ff0d00720c */ /* 0x000fe20003f26270 */
[----:B------:R-:W-:Y:S01]  /*4660*/  VIADD R4, R0, 0x4d ;  /* 0x0000004d00047836 */ /* 0x000fe20000000000 */
[----:B------:R4:W-:Y:S01]  /*4670*/  STL [R1+0x13b0], R39 ;  /* 0x0013b02701007387 */ /* 0x0009e20000100800 */
[----:B------:R-:W-:-:S02]  /*4680*/  IMAD R46, R5, R8, R46 ;  /* 0x00000008052e7224 */ /* 0x000fc400078e022e */
[----:B------:R-:W-:Y:S01]  /*4690*/  @!P3 IMAD.MOV R43, RZ, RZ, -R43 ;  /* 0x000000ffff2bb224 */ /* 0x000fe200078e0a2b */
[----:B------:R-:W-:Y:S01]  /*46a0*/  IABS R49, R4 ;  /* 0x0000000400317213 */ /* 0x000fe20000000000 */
[----:B------:R-:W-:Y:S01]  /*46b0*/  VIADD R13, R0, 0x51 ;  /* 0x00000051000d7836 */ /* 0x000fe20000000000 */
[----:B------:R-:W-:Y:S01]  /*46c0*/  ISETP.GE.AND P3, PT, R4, RZ, PT ;  /* 0x000000ff0400720c */ /* 0x000fe20003f66270 */
[--C-:B------:R-:W-:Y:S01]  /*46d0*/  @!P5 IMAD.IADD R44, R44, 0x1, -R5.reuse ;  /* 0x000000012c2cd824 */ /* 0x100fe200078e0a05 */
[----:B------:R-:W-:Y:S01]  /*46e0*/  ISETP.GT.U32.AND P5, PT, R5, R46, PT ;  /* 0x0000002e0500720c */ /* 0x000fe20003fa4070 */
[----:B------:R-:W-:Y:S01]  /*46f0*/  @!P2 IMAD.IADD R42, R42, 0x1, -R5 ;  /* 0x000000012a2aa824 */ /* 0x000fe200078e0a05 */
[----:B------:R-:W-:Y:S01]  /*4700*/  ISETP.GE.AND P2, PT, R7, RZ, PT ;  /* 0x000000ff0700720c */ /* 0x000fe20003f46270 */
[C---:B------:R-:W-:Y:S01]  /*4710*/  VIADD R7, R0.reuse, 0x4c ;  /* 0x0000004c00077836 */ /* 0x040fe20000000000 */
[----:B------:R-:W-:Y:S01]  /*4720*/  IABS R53, R13 ;  /* 0x0000000d00357213 */ /* 0x000fe20000000000 */
[----:B------:R-:W-:Y:S01]  /*4730*/  @!P1 IMAD.MOV R42, RZ, RZ, -R42 ;  /* 0x000000ffff2a9224 */ /* 0x000fe200078e0a2a */
[----:B------:R-:W-:Y:S01]  /*4740*/  STL [R1+0x13b4], R40 ;  /* 0x0013b42801007387 */ /* 0x000fe20000100800 */
[----:B------:R-:W-:Y:S01]  /*4750*/  @!P6 IMAD.MOV R44, RZ, RZ, -R44 ;  /* 0x000000ffff2ce224 */ /* 0x000fe200078e0a2c */
[----:B------:R-:W-:Y:S01]  /*4760*/  ISETP.GE.AND P1, PT, R7, RZ, PT ;  /* 0x000000ff0700720c */ /* 0x000fe20003f26270 */
[----:B------:R-:W-:Y:S01]  /*4770*/  VIADD R4, R0, 0x4f ;  /* 0x0000004f00047836 */ /* 0x000fe20000000000 */
[----:B------:R-:W-:Y:S01]  /*4780*/  IABS R48, R7 ;  /* 0x0000000700307213 */ /* 0x000fe20000000000 */
[----:B------:R-:W-:-:S03]  /*4790*/  IMAD.HI.U32 R7, R12, R47, RZ ;  /* 0x0000002f0c077227 */ /* 0x000fc600078e00ff */
[----:B------:R-:W-:Y:S01]  /*47a0*/  IABS R51, R4 ;  /* 0x0000000400337213 */ /* 0x000fe20000000000 */
[----:B------:R-:W-:Y:S02]  /*47b0*/  IMAD.MOV R10, RZ, RZ, -R7 ;  /* 0x000000ffff0a7224 */ /* 0x000fe400078e0a07 */
[----:B------:R-:W-:Y:S02]  /*47c0*/  @!P5 IMAD.IADD R46, R46, 0x1, -R5 ;  /* 0x000000012e2ed824 */ /* 0x000fe400078e0a05 */
[----:B------:R-:W-:-:S03]  /*47d0*/  IMAD.HI.U32 R8, R12, R48, RZ ;  /* 0x000000300c087227 */ /* 0x000fc600078e00ff */
[C---:B------:R-:W-:Y:S01]  /*47e0*/  ISETP.GT.U32.AND P5, PT, R5.reuse, R46, PT ;  /* 0x0000002e0500720c */ /* 0x040fe20003fa4070 */
[C---:B------:R-:W-:Y:S02]  /*47f0*/  IMAD R47, R5.reuse, R10, R47 ;  /* 0x0000000a052f7224 */ /* 0x040fe400078e022f */
[----:B------:R-:W-:Y:S02]  /*4800*/  IMAD.MOV R7, RZ, RZ, -R8 ;  /* 0x000000ffff077224 */ /* 0x000fe400078e0a08 */
[----:B------:R-:W-:Y:S01]  /*4810*/  VIADD R10, R0, 0x4e ;  /* 0x0000004e000a7836 */ /* 0x000fe20000000000 */
[C---:B------:R-:W-:Y:S01]  /*4820*/  ISETP.GT.U32.AND P6, PT, R5.reuse, R47, PT ;  /* 0x0000002f0500720c */ /* 0x040fe20003fc4070 */
[----:B------:R-:W-:Y:S02]  /*4830*/  IMAD R48, R5, R7, R48 ;  /* 0x0000000705307224 */ /* 0x000fe400078e0230 */
[----:B------:R-:W-:Y:S01]  /*4840*/  IMAD.HI.U32 R7, R12, R49, RZ ;  /* 0x000000310c077227 */ /* 0x000fe200078e00ff */
[----:B------:R-:W-:-:S03]  /*4850*/  IABS R50, R10 ;  /* 0x0000000a00327213 */ /* 0x000fc60000000000 */
[----:B------:R-:W-:Y:S02]  /*4860*/  IMAD.MOV R7, RZ, RZ, -R7 ;  /* 0x000000ffff077224 */ /* 0x000fe400078e0a07 */
[----:B------:R-:W-:Y:S01]  /*4870*/  @!P5 IMAD.IADD R46, R46, 0x1, -R5 ;  /* 0x000000012e2ed824 */ /* 0x000fe200078e0a05 */
[C---:B------:R-:W-:Y:S01]  /*4880*/  ISETP.GT.U32.AND P5, PT, R5.reuse, R48, PT ;  /* 0x000000300500720c */ /* 0x040fe20003fa4070 */
[----:B------:R-:W-:Y:S02]  /*4890*/  IMAD R49, R5, R7, R49 ;  /* 0x0000000705317224 */ /* 0x000fe400078e0231 */
[----:B------:R-:W-:Y:S02]  /*48a0*/  @!P6 IMAD.IADD R47, R47, 0x1, -R5 ;  /* 0x000000012f2fe824 */ /* 0x000fe400078e0a05 */
[----:B------:R-:W-:Y:S01]  /*48b0*/  VIADD R11, R0, 0x50 ;  /* 0x00000050000b7836 */ /* 0x000fe20000000000 */
[----:B------:R-:W-:Y:S01]  /*48c0*/  ISETP.GT.U32.AND P6, PT, R5, R49, PT ;  /* 0x000000310500720c */ /* 0x000fe20003fc4070 */
[----:B------:R-:W-:-:S03]  /*48d0*/  IMAD.HI.U32 R9, R12, R50, RZ ;  /* 0x000000320c097227 */ /* 0x000fc600078e00ff */
[----:B------:R-:W-:Y:S01]  /*48e0*/  IABS R52, R11 ;  /* 0x0000000b00347213 */ /* 0x000fe20000000000 */
[----:B------:R-:W-:-:S04]  /*48f0*/  IMAD.HI.U32 R8, R12, R51, RZ ;  /* 0x000000330c087227 */ /* 0x000fc800078e00ff */
[----:B------:R-:W-:Y:S01]  /*4900*/  @!P5 IMAD.IADD R48, R48, 0x1, -R5 ;  /* 0x000000013030d824 */ /* 0x000fe200078e0a05 */
[----:B------:R-:W-:Y:S01]  /*4910*/  ISETP.GT.U32.AND P5, PT, R5, R47, PT ;  /* 0x0000002f0500720c */ /* 0x000fe20003fa4070 */
[----:B------:R-:W-:Y:S02]  /*4920*/  IMAD.MOV R9, RZ, RZ, -R9 ;  /* 0x000000ffff097224 */ /* 0x000fe400078e0a09 */
[----:B------:R-:W-:Y:S01]  /*4930*/  @!P6 IMAD.IADD R49, R49, 0x1, -R5 ;  /* 0x000000013131e824 */ /* 0x000fe200078e0a05 */
[C---:B------:R-:W-:Y:S01]  /*4940*/  ISETP.GT.U32.AND P6, PT, R5.reuse, R48, PT ;  /* 0x000000300500720c */ /* 0x040fe20003fc4070 */
[----:B------:R-:W-:Y:S02]  /*4950*/  @!P2 IMAD.MOV R46, RZ, RZ, -R46 ;  /* 0x000000ffff2ea224 */ /* 0x000fe400078e0a2e */
[----:B------:R-:W-:Y:S01]  /*4960*/  IMAD.MOV R8, RZ, RZ, -R8 ;  /* 0x000000ffff087224 */ /* 0x000fe200078e0a08 */
[C---:B------:R-:W-:Y:S01]  /*4970*/  ISETP.GT.U32.AND P2, PT, R5.reuse, R49, PT ;  /* 0x000000310500720c */ /* 0x040fe20003f44070 */
[----:B------:R-:W-:-:S02]  /*4980*/  IMAD R50, R5, R9, R50 ;  /* 0x0000000905327224 */ /* 0x000fc400078e0232 */
[----:B------:R-:W-:-:S04]  /*4990*/  IMAD.HI.U32 R59, R12, R53, RZ ;  /* 0x000000350c3b7227 */ /* 0x000fc800078e00ff */
[----:B------:R-:W-:-:S04]  /*49a0*/  IMAD.HI.U32 R7, R12, R52, RZ ;  /* 0x000000340c077227 */ /* 0x000fc800078e00ff */
[----:B------:R-:W-:Y:S02]  /*49b0*/  IMAD R51, R5, R8, R51 ;  /* 0x0000000805337224 */ /* 0x000fe400078e0233 */
[----:B------:R-:W-:Y:S02]  /*49c0*/  IMAD.MOV R59, RZ, RZ, -R59 ;  /* 0x000000ffff3b7224 */ /* 0x000fe400078e0a3b */
[----:B------:R-:W-:Y:S01]  /*49d0*/  @!P5 IMAD.IADD R47, R47, 0x1, -R5 ;  /* 0x000000012f2fd824 */ /* 0x000fe200078e0a05 */
[C---:B------:R-:W-:Y:S01]  /*49e0*/  ISETP.GT.U32.AND P5, PT, R5.reuse, R50, PT ;  /* 0x000000320500720c */ /* 0x040fe20003fa4070 */
[----:B------:R-:W-:Y:S02]  /*49f0*/  IMAD.MOV R7, RZ, RZ, -R7 ;  /* 0x000000ffff077224 */ /* 0x000fe400078e0a07 */
[C---:B------:R-:W-:Y:S02]  /*4a00*/  IMAD R53, R5.reuse, R59, R53 ;  /* 0x0000003b05357224 */ /* 0x040fe400078e0235 */
[----:B------:R-:W-:Y:S01]  /*4a10*/  @!P4 IMAD.MOV R47, RZ, RZ, -R47 ;  /* 0x000000ffff2fc224 */ /* 0x000fe200078e0a2f */
[C---:B------:R-:W-:Y:S01]  /*4a20*/  ISETP.GT.U32.AND P4, PT, R5.reuse, R51, PT ;  /* 0x000000330500720c */ /* 0x040fe20003f84070 */
[----:B------:R-:W-:-:S02]  /*4a30*/  IMAD R52, R5, R7, R52 ;  /* 0x0000000705347224 */ /* 0x000fc400078e0234 */
[--C-:B------:R-:W-:Y:S01]  /*4a40*/  @!P2 IMAD.IADD R49, R49, 0x1, -R5.reuse ;  /* 0x000000013131a824 */ /* 0x100fe200078e0a05 */
[C---:B------:R-:W-:Y:S01]  /*4a50*/  ISETP.GT.U32.AND P2, PT, R5.reuse, R53, PT ;  /* 0x000000350500720c */ /* 0x040fe20003f44070 */
[----:B------:R-:W-:Y:S02]  /*4a60*/  VIADD R8, R0, 0x53 ;  /* 0x0000005300087836 */ /* 0x000fe40000000000 */
[--C-:B------:R-:W-:Y:S01]  /*4a70*/  @!P6 IMAD.IADD R48, R48, 0x1, -R5.reuse ;  /* 0x000000013030e824 */ /* 0x100fe200078e0a05 */
[----:B------:R-:W-:Y:S01]  /*4a80*/  ISETP.GT.U32.AND P6, PT, R5, R52, PT ;  /* 0x000000340500720c */ /* 0x000fe20003fc4070 */
[----:B------:R-:W-:Y:S01]  /*4a90*/  @!P5 IMAD.IADD R50, R50, 0x1, -R5 ;  /* 0x000000013232d824 */ /* 0x000fe200078e0a05 */
[----:B------:R-:W-:Y:S01]  /*4aa0*/  IABS R55, R8 ;  /* 0x0000000800377213 */ /* 0x000fe20000000000 */
[----:B------:R-:W-:Y:S01]  /*4ab0*/  VIADD R14, R0, 0x52 ;  /* 0x00000052000e7836 */ /* 0x000fe20000000000 */
[----:B------:R-:W-:Y:S01]  /*4ac0*/  ISETP.GE.AND P5, PT, R10, RZ, PT ;  /* 0x000000ff0a00720c */ /* 0x000fe20003fa6270 */
[----:B------:R-:W-:-:S02]  /*4ad0*/  VIADD R9, R0, 0x54 ;  /* 0x0000005400097836 */ /* 0x000fc40000000000 */
[--C-:B------:R-:W-:Y:S01]  /*4ae0*/  @!P4 IMAD.IADD R51, R51, 0x1, -R5.reuse ;  /* 0x000000013333c824 */ /* 0x100fe200078e0a05 */
[----:B------:R-:W-:Y:S01]  /*4af0*/  ISETP.GT.U32.AND P4, PT, R5, R50, PT ;  /* 0x000000320500720c */ /* 0x000fe20003f84070 */
[----:B------:R-:W-:Y:S01]  /*4b00*/  IMAD.HI.U32 R57, R12, R55, RZ ;  /* 0x000000370c397227 */ /* 0x000fe200078e00ff */
[----:B------:R-:W-:Y:S02]  /*4b10*/  IABS R54, R14 ;  /* 0x0000000e00367213 */ /* 0x000fe40000000000 */
[----:B------:R-:W-:Y:S01]  /*4b20*/  IABS R56, R9 ;  /* 0x0000000900387213 */ /* 0x000fe20000000000 */
[----:B------:R-:W-:Y:S02]  /*4b30*/  @!P2 IMAD.IADD R53, R53, 0x1, -R5 ;  /* 0x000000013535a824 */ /* 0x000fe400078e0a05 */
[----:B------:R-:W-:Y:S02]  /*4b40*/  IMAD.MOV R57, RZ, RZ, -R57 ;  /* 0x000000ffff397224 */ /* 0x000fe400078e0a39 */
[----:B------:R-:W-:Y:S01]  /*4b50*/  @!P6 IMAD.IADD R52, R52, 0x1, -R5 ;  /* 0x000000013434e824 */ /* 0x000fe200078e0a05 */
[C---:B------:R-:W-:Y:S01]  /*4b60*/  ISETP.GT.U32.AND P6, PT, R5.reuse, R51, PT ;  /* 0x000000330500720c */ /* 0x040fe20003fc4070 */
[----:B------:R-:W-:Y:S01]  /*4b70*/  @!P1 IMAD.MOV R48, RZ, RZ, -R48 ;  /* 0x000000ffff309224 */ /* 0x000fe200078e0a30 */
[C---:B------:R-:W-:Y:S01]  /*4b80*/  ISETP.GT.U32.AND P1, PT, R5.reuse, R53, PT ;  /* 0x000000350500720c */ /* 0x040fe20003f24070 */
[----:B------:R-:W-:Y:S01]  /*4b90*/  IMAD.HI.U32 R58, R12, R54, RZ ;  /* 0x000000360c3a7227 */ /* 0x000fe200078e00ff */
[----:B------:R-:W-:-:S03]  /*4ba0*/  ISETP.GT.U32.AND P2, PT, R5, R52, PT ;  /* 0x000000340500720c */ /* 0x000fc60003f44070 */
[----:B------:R-:W-:-:S04]  /*4bb0*/  IMAD.HI.U32 R7, R12, R56, RZ ;  /* 0x000000380c077227 */ /* 0x000fc800078e00ff */
[C---:B------:R-:W-:Y:S02]  /*4bc0*/  IMAD R55, R5.reuse, R57, R55 ;  /* 0x0000003905377224 */ /* 0x040fe400078e0237 */
[----:B------:R-:W-:Y:S02]  /*4bd0*/  IMAD.MOV R58, RZ, RZ, -R58 ;  /* 0x000000ffff3a7224 */ /* 0x000fe400078e0a3a */
[----:B------:R-:W-:Y:S02]  /*4be0*/  IMAD.MOV R7, RZ, RZ, -R7 ;  /* 0x000000ffff077224 */ /* 0x000fe400078e0a07 */
[----:B------:R-:W-:Y:S02]  /*4bf0*/  VIADD R10, R0, 0x55 ;  /* 0x00000055000a7836 */ /* 0x000fe40000000000 */
[----:B------:R-:W-:Y:S01]  /*4c00*/  @!P4 IMAD.IADD R50, R50, 0x1, -R5 ;  /* 0x000000013232c824 */ /* 0x000fe200078e0a05 */
[C---:B------:R-:W-:Y:S01]  /*4c10*/  ISETP.GT.U32.AND P4, PT, R5.reuse, R55, PT ;  /* 0x000000370500720c */ /* 0x040fe20003f84070 */
[C---:B------:R-:W-:Y:S01]  /*4c20*/  IMAD R54, R5.reuse, R58, R54 ;  /* 0x0000003a05367224 */ /* 0x040fe200078e0236 */
[----:B------:R-:W-:Y:S01]  /*4c30*/  IABS R57, R10 ;  /* 0x0000000a00397213 */ /* 0x000fe20000000000 */
[----:B------:R-:W-:-:S02]  /*4c40*/  IMAD R56, R5, R7, R56 ;  /* 0x0000000705387224 */ /* 0x000fc400078e0238 */
[----:B------:R-:W-:Y:S02]  /*4c50*/  VIADD R7, R0, 0x56 ;  /* 0x0000005600077836 */ /* 0x000fe40000000000 */
[----:B------:R-:W-:Y:S01]  /*4c60*/  @!P3 IMAD.MOV R49, RZ, RZ, -R49 ;  /* 0x000000ffff31b224 */ /* 0x000fe200078e0a31 */
[----:B------:R-:W-:Y:S01]  /*4c70*/  ISETP.GT.U32.AND P3, PT, R5, R54, PT ;  /* 0x000000360500720c */ /* 0x000fe20003f64070 */
[----:B------:R-:W-:Y:S01]  /*4c80*/  @!P1 IMAD.IADD R53, R53, 0x1, -R5 ;  /* 0x0000000135359824 */ /* 0x000fe200078e0a05 */
[----:B------:R-:W-:Y:S01]  /*4c90*/  ISETP.GE.AND P1, PT, R11, RZ, PT ;  /* 0x000000ff0b00720c */ /* 0x000fe20003f26270 */
[----:B------:R-:W-:Y:S01]  /*4ca0*/  IMAD.HI.U32 R59, R12, R57, RZ ;  /* 0x000000390c3b7227 */ /* 0x000fe200078e00ff */
[----:B------:R-:W-:-:S03]  /*4cb0*/  IABS R58, R7 ;  /* 0x00000007003a7213 */ /* 0x000fc60000000000 */
[--C-:B------:R-:W-:Y:S01]  /*4cc0*/  @!P2 IMAD.IADD R52, R52, 0x1, -R5.reuse ;  /* 0x000000013434a824 */ /* 0x100fe200078e0a05 */
[----:B------:R-:W-:Y:S01]  /*4cd0*/  ISETP.GT.U32.AND P2, PT, R5, R56, PT ;  /* 0x000000380500720c */ /* 0x000fe20003f44070 */
[----:B------:R-:W-:Y:S01]  /*4ce0*/  @!P6 IMAD.IADD R51, R51, 0x1, -R5 ;  /* 0x000000013333e824 */ /* 0x000fe200078e0a05 */
[----:B------:R-:W-:Y:S01]  /*4cf0*/  ISETP.GE.AND P6, PT, R4, RZ, PT ;  /* 0x000000ff0400720c */ /* 0x000fe20003fc6270 */
[----:B------:R-:W-:Y:S02]  /*4d00*/  IMAD.MOV R59, RZ, RZ, -R59 ;  /* 0x000000ffff3b7224 */ /* 0x000fe400078e0a3b */
[----:B------:R-:W-:Y:S01]  /*4d10*/  @!P4 IMAD.IADD R55, R55, 0x1, -R5 ;  /* 0x000000013737c824 */ /* 0x000fe200078e0a05 */
[----:B------:R-:W-:Y:S01]  /*4d20*/  ISETP.GE.AND P4, PT, R14, RZ, PT ;  /* 0x000000ff0e00720c */ /* 0x000fe20003f86270 */
[----:B------:R-:W-:-:S04]  /*4d30*/  IMAD.HI.U32 R4, R12, R58, RZ ;  /* 0x0000003a0c047227 */ /* 0x000fc800078e00ff */
[C---:B------:R-:W-:Y:S02]  /*4d40*/  IMAD R57, R5.reuse, R59, R57 ;  /* 0x0000003b05397224 */ /* 0x040fe400078e0239 */
[----:B------:R-:W-:Y:S01]  /*4d50*/  @!P5 IMAD.MOV R50, RZ, RZ, -R50 ;  /* 0x000000ffff32d224 */ /* 0x000fe200078e0a32 */
[----:B------:R-:W-:Y:S01]  /*4d60*/  ISETP.GT.U32.AND P5, PT, R5, R55, PT ;  /* 0x000000370500720c */ /* 0x000fe20003fa4070 */
[----:B------:R-:W-:Y:S02]  /*4d70*/  IMAD.MOV R4, RZ, RZ, -R4 ;  /* 0x000000ffff047224 */ /* 0x000fe400078e0a04 */
[----:B------:R-:W-:Y:S01]  /*4d80*/  @!P3 IMAD.IADD R54, R54, 0x1, -R5 ;  /* 0x000000013636b824 */ /* 0x000fe200078e0a05 */
[----:B------:R-:W-:Y:S01]  /*4d90*/  ISETP.GE.AND P3, PT, R13, RZ, PT ;  /* 0x000000ff0d00720c */ /* 0x000fe20003f66270 */
[----:B------:R-:W-:Y:S01]  /*4da0*/  @!P1 IMAD.MOV R52, RZ, RZ, -R52 ;  /* 0x000000ffff349224 */ /* 0x000fe200078e0a34 */
[C---:B------:R-:W-:Y:S01]  /*4db0*/  ISETP.GT.U32.AND P1, PT, R5.reuse, R57, PT ;  /* 0x000000390500720c */ /* 0x040fe20003f24070 */
[----:B------:R-:W-:-:S02]  /*4dc0*/  IMAD R58, R5, R4, R58 ;  /* 0x00000004053a7224 */ /* 0x000fc400078e023a */
[----:B------:R-:W-:Y:S01]  /*4dd0*/  @!P2 IMAD.IADD R56, R56, 0x1, -R5 ;  /* 0x000000013838a824 */ /* 0x000fe200078e0a05 */
[C---:B------:R-:W-:Y:S01]  /*4de0*/  ISETP.GT.U32.AND P2, PT, R5.reuse, R54, PT ;  /* 0x000000360500720c */ /* 0x040fe20003f44070 */
[----:B------:R-:W-:Y:S02]  /*4df0*/  VIADD R4, R0, 0x57 ;  /* 0x0000005700047836 */ /* 0x000fe40000000000 */
[----:B------:R-:W-:Y:S01]  /*4e00*/  @!P6 IMAD.MOV R51, RZ, RZ, -R51 ;  /* 0x000000ffff33e224 */ /* 0x000fe200078e0a33 */
[----:B------:R-:W-:Y:S01]  /*4e10*/  ISETP.GT.U32.AND P6, PT, R5, R56, PT ;  /* 0x000000380500720c */ /* 0x000fe20003fc4070 */
[----:B------:R-:W-:Y:S01]  /*4e20*/  @!P5 IMAD.IADD R55, R55, 0x1, -R5 ;  /* 0x000000013737d824 */ /* 0x000fe200078e0a05 */
[----:B------:R-:W-:Y:S01]  /*4e30*/  IABS R59, R4 ;  /* 0x00000004003b7213 */ /* 0x000fe20000000000 */
[----:B------:R-:W-:Y:S01]  /*4e40*/  @!P3 IMAD.MOV R53, RZ, RZ, -R53 ;  /* 0x000000ffff35b224 */ /* 0x000fe200078e0a35 */
[----:B------:R-:W-:Y:S01]  /*4e50*/  ISETP.GE.AND P5, PT, R9, RZ, PT ;  /* 0x000000ff0900720c */ /* 0x000fe20003fa6270 */
[----:B------:R-:W-:Y:S01]  /*4e60*/  @!P1 IMAD.IADD R57, R57, 0x1, -R5 ;  /* 0x0000000139399824 */ /* 0x000fe200078e0a05 */
[----:B------:R-:W-:Y:S01]  /*4e70*/  ISETP.GE.AND P3, PT, R8, RZ, PT ;  /* 0x000000ff0800720c */ /* 0x000fe20003f66270 */
[----:B------:R-:W-:-:S03]  /*4e80*/  IMAD.HI.U32 R9, R12, R59, RZ ;  /* 0x0000003b0c097227 */ /* 0x000fc600078e00ff */
[C---:B------:R-:W-:Y:S01]  /*4e90*/  ISETP.GT.U32.AND P1, PT, R5.reuse, R57, PT ;  /* 0x000000390500720c */ /* 0x040fe20003f24070 */
[----:B------:R-:W-:Y:S02]  /*4ea0*/  IMAD.MOV R9, RZ, RZ, -R9 ;  /* 0x000000ffff097224 */ /* 0x000fe400078e0a09 */
[--C-:B------:R-:W-:Y:S01]  /*4eb0*/  @!P2 IMAD.IADD R54, R54, 0x1, -R5.reuse ;  /* 0x000000013636a824 */ /* 0x100fe200078e0a05 */
[C---:B------:R-:W-:Y:S01]  /*4ec0*/  ISETP.GT.U32.AND P2, PT, R5.reuse, R58, PT ;  /* 0x0000003a0500720c */ /* 0x040fe20003f44070 */
[----:B------:R-:W-:Y:S01]  /*4ed0*/  @!P6 IMAD.IADD R56, R56, 0x1, -R5 ;  /* 0x000000013838e824 */ /* 0x000fe200078e0a05 */
[----:B------:R-:W-:Y:S01]  /*4ee0*/  ISETP.GE.AND P6, PT, R10, RZ, PT ;  /* 0x000000ff0a00720c */ /* 0x000fe20003fc6270 */
[----:B------:R-:W-:Y:S02]  /*4ef0*/  VIADD R8, R0, 0x58 ;  /* 0x0000005800087836 */ /* 0x000fe40000000000 */
[C---:B------:R-:W-:Y:S02]  /*4f00*/  IMAD R59, R5.reuse, R9, R59 ;  /* 0x00000009053b7224 */ /* 0x040fe400078e023b */
[----:B------:R-:W-:Y:S01]  /*4f10*/  @!P5 IMAD.MOV R56, RZ, RZ, -R56 ;  /* 0x000000ffff38d224 */ /* 0x000fe200078e0a38 */
[----:B------:R-:W-:Y:S01]  /*4f20*/  IABS R60, R8 ;  /* 0x00000008003c7213 */ /* 0x000fe20000000000 */
[----:B------:R-:W-:Y:S01]  /*4f30*/  @!P3 IMAD.MOV R55, RZ, RZ, -R55 ;  /* 0x000000ffff37b224 */ /* 0x000fe200078e0a37 */
[----:B------:R-:W-:Y:S01]  /*4f40*/  ISETP.GT.U32.AND P5, PT, R5, R59, PT ;  /* 0x0000003b0500720c */ /* 0x000fe20003fa4070 */
[----:B------:R-:W-:Y:S01]  /*4f50*/  @!P1 IMAD.IADD R57, R57, 0x1, -R5 ;  /* 0x0000000139399824 */ /* 0x000fe200078e0a05 */
[----:B------:R-:W-:Y:S01]  /*4f60*/  ISETP.GE.AND P3, PT, R4, RZ, PT ;  /* 0x000000ff0400720c */ /* 0x000fe20003f66270 */
[----:B------:R-:W-:Y:S01]  /*4f70*/  IMAD.HI.U32 R9, R12, R60, RZ ;  /* 0x0000003c0c097227 */ /* 0x000fe200078e00ff */
[----:B------:R-:W-:-:S03]  /*4f80*/  ISETP.GE.AND P1, PT, R8, RZ, PT ;  /* 0x000000ff0800720c */ /* 0x000fc60003f26270 */
[----:B------:R-:W-:Y:S02]  /*4f90*/  @!P2 IMAD.IADD R58, R58, 0x1, -R5 ;  /* 0x000000013a3aa824 */ /* 0x000fe400078e0a05 */
[----:B------:R-:W-:Y:S02]  /*4fa0*/  VIADD R4, R0, 0x59 ;  /* 0x0000005900047836 */ /* 0x000fe40000000000 */
[----:B------:R-:W-:Y:S01]  /*4fb0*/  IMAD.MOV R8, RZ, RZ, -R9 ;  /* 0x000000ffff087224 */ /* 0x000fe200078e0a09 */
[----:B------:R-:W-:Y:S01]  /*4fc0*/  ISETP.GT.U32.AND P2, PT, R5, R58, PT ;  /* 0x0000003a0500720c */ /* 0x000fe20003f44070 */
[----:B------:R-:W-:Y:S01]  /*4fd0*/  @!P5 IMAD.IADD R59, R59, 0x1, -R5 ;  /* 0x000000013b3bd824 */ /* 0x000fe200078e0a05 */
[----:B------:R-:W-:Y:S01]  /*4fe0*/  IABS R61, R4 ;  /* 0x00000004003d7213 */ /* 0x000fe20000000000 */
[C---:B------:R-:W-:Y:S02]  /*4ff0*/  IMAD R60, R5.reuse, R8, R60 ;  /* 0x00000008053c7224 */ /* 0x040fe400078e023c */
[----:B------:R-:W-:Y:S01]  /*5000*/  @!P6 IMAD.MOV R57, RZ, RZ, -R57 ;  /* 0x000000ffff39e224 */ /* 0x000fe200078e0a39 */
[C---:B------:R-:W-:Y:S01]  /*5010*/  ISETP.GT.U32.AND P5, PT, R5.reuse, R59, PT ;  /* 0x0000003b0500720c */ /* 0x040fe20003fa4070 */
[----:B------:R-:W-:Y:S01]  /*5020*/  @!P4 IMAD.MOV R54, RZ, RZ, -R54 ;  /* 0x000000ffff36c224 */ /* 0x000fe200078e0a36 */
[----:B------:R-:W-:Y:S01]  /*5030*/  ISETP.GT.U32.AND P6, PT, R5, R60, PT ;  /* 0x0000003c0500720c */ /* 0x000fe20003fc4070 */
[----:B------:R-:W-:Y:S01]  /*5040*/  IMAD.HI.U32 R9, R12, R61, RZ ;  /* 0x0000003d0c097227 */ /* 0x000fe200078e00ff */
[----:B------:R-:W-:-:S03]  /*5050*/  ISETP.GE.AND P4, PT, R7, RZ, PT ;  /* 0x000000ff0700720c */ /* 0x000fc60003f86270 */
[----:B------:R-:W-:Y:S02]  /*5060*/  IMAD.MOV R9, RZ, RZ, -R9 ;  /* 0x000000ffff097224 */ /* 0x000fe400078e0a09 */
[----:B------:R-:W-:Y:S01]  /*5070*/  @!P2 IMAD.IADD R58, R58, 0x1, -R5 ;  /* 0x000000013a3aa824 */ /* 0x000fe200078e0a05 */
[----:B------:R-:W-:Y:S01]  /*5080*/  ISETP.GE.AND P2, PT, R4, RZ, PT ;  /* 0x000000ff0400720c */ /* 0x000fe20003f46270 */
[C---:B------:R-:W-:Y:S02]  /*5090*/  VIADD R7, R0.reuse, 0x5a ;  /* 0x0000005a00077836 */ /* 0x040fe40000000000 */
[----:B------:R-:W-:Y:S02]  /*50a0*/  VIADD R4, R0, 0x5b ;  /* 0x0000005b00047836 */ /* 0x000fe40000000000 */
[----:B------:R-:W-:Y:S01]  /*50b0*/  IMAD R61, R5, R9, R61 ;  /* 0x00000009053d7224 */ /* 0x000fe200078e023d */
[----:B------:R-:W-:Y:S01]  /*50c0*/  IABS R62, R7 ;  /* 0x00000007003e7213 */ /* 0x000fe20000000000 */
[--C-:B------:R-:W-:Y:S01]  /*50d0*/  @!P5 IMAD.IADD R59, R59, 0x1, -R5.reuse ;  /* 0x000000013b3bd824 */ /* 0x100fe200078e0a05 */
[----:B------:R-:W-:Y:S01]  /*50e0*/  IABS R63, R4 ;  /* 0x00000004003f7213 */ /* 0x000fe20000000000 */
[----:B------:R-:W-:Y:S01]  /*50f0*/  @!P6 IMAD.IADD R60, R60, 0x1, -R5 ;  /* 0x000000013c3ce824 */ /* 0x000fe200078e0a05 */
[----:B------:R-:W-:Y:S01]  /*5100*/  ISETP.GT.U32.AND P5, PT, R5, R61, PT ;  /* 0x0000003d0500720c */ /* 0x000fe20003fa4070 */
[----:B------:R-:W-:Y:S01]  /*5110*/  @!P4 IMAD.MOV R58, RZ, RZ, -R58 ;  /* 0x000000ffff3ac224 */ /* 0x000fe200078e0a3a */
[----:B------:R-:W-:Y:S01]  /*5120*/  ISETP.GE.AND P4, PT, R7, RZ, PT ;  /* 0x000000ff0700720c */ /* 0x000fe20003f86270 */
[----:B------:R-:W-:Y:S01]  /*5130*/  VIADD R7, R0, 0x5c ;  /* 0x0000005c00077836 */ /* 0x000fe20000000000 */
[----:B------:R-:W-:Y:S01]  /*5140*/  ISETP.GT.U32.AND P6, PT, R5, R60, PT ;  /* 0x0000003c0500720c */ /* 0x000fe20003fc4070 */
[----:B------:R-:W-:-:S03]  /*5150*/  IMAD.HI.U32 R8, R12, R62, RZ ;  /* 0x0000003e0c087227 */ /* 0x000fc600078e00ff */
[----:B------:R-:W-:Y:S01]  /*5160*/  IABS R64, R7 ;  /* 0x0000000700407213 */ /* 0x000fe20000000000 */
[----:B------:R-:W-:-:S04]  /*5170*/  IMAD.HI.U32 R9, R12, R63, RZ ;  /* 0x0000003f0c097227 */ /* 0x000fc800078e00ff */
[----:B------:R-:W-:Y:S02]  /*5180*/  IMAD.MOV R8, RZ, RZ, -R8 ;  /* 0x000000ffff087224 */ /* 0x000fe400078e0a08 */
[----:B------:R-:W-:Y:S02]  /*5190*/  IMAD.MOV R9, RZ, RZ, -R9 ;  /* 0x000000ffff097224 */ /* 0x000fe400078e0a09 */
[----:B------:R-:W-:Y:S02]  /*51a0*/  IMAD R62, R5, R8, R62 ;  /* 0x00000008053e7224 */ /* 0x000fe400078e023e */
[----:B------:R-:W-:Y:S02]  /*51b0*/  VIADD R8, R0, 0x5d ;  /* 0x0000005d00087836 */ /* 0x000fe40000000000 */
[----:B------:R-:W-:-:S03]  /*51c0*/  IMAD.HI.U32 R11, R12, R64, RZ ;  /* 0x000000400c0b7227 */ /* 0x000fc600078e00ff */
[----:B------:R-:W-:Y:S01]  /*51d0*/  IABS R65, R8 ;  /* 0x0000000800417213 */ /* 0x000fe20000000000 */
[----:B------:R-:W-:Y:S02]  /*51e0*/  IMAD R63, R5, R9, R63 ;  /* 0x00000009053f7224 */ /* 0x000fe400078e023f */
[----:B------:R-:W-:Y:S02]  /*51f0*/  @!P5 IMAD.IADD R61, R61, 0x1, -R5 ;  /* 0x000000013d3dd824 */ /* 0x000fe400078e0a05 */
[----:B------:R-:W-:Y:S01]  /*5200*/  @!P3 IMAD.MOV R59, RZ, RZ, -R59 ;  /* 0x000000ffff3bb224 */ /* 0x000fe200078e0a3b */
[C---:B------:R-:W-:Y:S01]  /*5210*/  ISETP.GT.U32.AND P3, PT, R5.reuse, R62, PT ;  /* 0x0000003e0500720c */ /* 0x040fe20003f64070 */
[----:B------:R-:W-:Y:S01]  /*5220*/  IMAD.MOV R11, RZ, RZ, -R11 ;  /* 0x000000ffff0b7224 */ /* 0x000fe200078e0a0b */
[C---:B------:R-:W-:Y:S01]  /*5230*/  ISETP.GT.U32.AND P5, PT, R5.reuse, R61, PT ;  /* 0x0000003d0500720c */ /* 0x040fe20003fa4070 */
[----:B------:R-:W-:Y:S01]  /*5240*/  @!P6 IMAD.IADD R60, R60, 0x1, -R5 ;  /* 0x000000013c3ce824 */ /* 0x000fe200078e0a05 */
[C---:B------:R-:W-:Y:S01]  /*5250*/  ISETP.GT.U32.AND P6, PT, R5.reuse, R63, PT ;  /* 0x0000003f0500720c */ /* 0x040fe20003fc4070 */
[----:B------:R-:W-:-:S02]  /*5260*/  IMAD R64, R5, R11, R64 ;  /* 0x0000000b05407224 */ /* 0x000fc400078e0240 */
[----:B------:R-:W-:-:S04]  /*5270*/  IMAD.HI.U32 R9, R12, R65, RZ ;  /* 0x000000410c097227 */ /* 0x000fc800078e00ff */
[----:B------:R-:W-:Y:S01]  /*5280*/  @!P1 IMAD.MOV R60, RZ, RZ, -R60 ;  /* 0x000000ffff3c9224 */ /* 0x000fe200078e0a3c */
[----:B------:R-:W-:Y:S01]  /*5290*/  ISETP.GT.U32.AND P1, PT, R5, R64, PT ;  /* 0x000000400500720c */ /* 0x000fe20003f24070 */
[----:B------:R-:W-:Y:S02]  /*52a0*/  VIADD R10, R0, 0x5e ;  /* 0x0000005e000a7836 */ /* 0x000fe40000000000 */
[----:B------:R-:W-:Y:S02]  /*52b0*/  IMAD.MOV R11, RZ, RZ, -R9 ;  /* 0x000000ffff0b7224 */ /* 0x000fe400078e0a09 */
[--C-:B------:R-:W-:Y:S01]  /*52c0*/  @!P3 IMAD.IADD R62, R62, 0x1, -R5.reuse ;  /* 0x000000013e3eb824 */ /* 0x100fe200078e0a05 */
[----:B------:R-:W-:Y:S01]  /*52d0*/  IABS R66, R10 ;  /* 0x0000000a00427213 */ /* 0x000fe20000000000 */
[--C-:B------:R-:W-:Y:S01]  /*52e0*/  @!P5 IMAD.IADD R61, R61, 0x1, -R5.reuse ;  /* 0x000000013d3dd824 */ /* 0x100fe200078e0a05 */
[----:B------:R-:W-:Y:S01]  /*52f0*/  ISETP.GE.AND P5, PT, R4, RZ, PT ;  /* 0x000000ff0400720c */ /* 0x000fe20003fa6270 */
[----:B------:R-:W-:Y:S01]  /*5300*/  @!P6 IMAD.IADD R63, R63, 0x1, -R5 ;  /* 0x000000013f3fe824 */ /* 0x000fe200078e0a05 */
[C---:B------:R-:W-:Y:S01]  /*5310*/  ISETP.GT.U32.AND P3, PT, R5.reuse, R62, PT ;  /* 0x0000003e0500720c */ /* 0x040fe20003f64070 */
[----:B------:R-:W-:-:S02]  /*5320*/  IMAD R65, R5, R11, R65 ;  /* 0x0000000b05417224 */ /* 0x000fc400078e0241 */
[----:B------:R-:W-:Y:S01]  /*5330*/  @!P2 IMAD.MOV R61, RZ, RZ, -R61 ;  /* 0x000000ffff3da224 */ /* 0x000fe200078e0a3d */
[C---:B------:R-:W-:Y:S01]  /*5340*/  ISETP.GT.U32.AND P6, PT, R5.reuse, R63, PT ;  /* 0x0000003f0500720c */ /* 0x040fe20003fc4070 */
[----:B------:R-:W-:Y:S01]  /*5350*/  IMAD.HI.U32 R9, R12, R66, RZ ;  /* 0x000000420c097227 */ /* 0x000fe200078e00ff */
[----:B------:R-:W-:-:S03]  /*5360*/  ISETP.GT.U32.AND P2, PT, R5, R65, PT ;  /* 0x000000410500720c */ /* 0x000fc60003f44070 */
[----:B------:R-:W-:Y:S02]  /*5370*/  @!P1 IMAD.IADD R64, R64, 0x1, -R5 ;  /* 0x0000000140409824 */ /* 0x000fe400078e0a05 */
[----:B------:R-:W-:Y:S02]  /*5380*/  IMAD.MOV R9, RZ, RZ, -R9 ;  /* 0x000000ffff097224 */ /* 0x000fe400078e0a09 */
[----:B------:R-:W-:Y:S01]  /*5390*/  VIADD R4, R0, 0x5f ;  /* 0x0000005f00047836 */ /* 0x000fe20000000000 */
[C---:B------:R-:W-:Y:S01]  /*53a0*/  ISETP.GT.U32.AND P1, PT, R5.reuse, R64, PT ;  /* 0x000000400500720c */ /* 0x040fe20003f24070 */
[----:B------:R-:W-:Y:S02]  /*53b0*/  IMAD R66, R5, R9, R66 ;  /* 0x0000000905427224 */ /* 0x000fe400078e0242 */
[--C-:B------:R-:W-:Y:S01]  /*53c0*/  @!P3 IMAD.IADD R62, R62, 0x1, -R5.reuse ;  /* 0x000000013e3eb824 */ /* 0x100fe200078e0a05 */
[----:B------:R-:W-:Y:S01]  /*53d0*/  IABS R67, R4 ;  /* 0x0000000400437213 */ /* 0x000fe20000000000 */
[--C-:B------:R-:W-:Y:S01]  /*53e0*/  @!P6 IMAD.IADD R63, R63, 0x1, -R5.reuse ;  /* 0x000000013f3fe824 */ /* 0x100fe200078e0a05 */
[----:B------:R-:W-:Y:S01]  /*53f0*/  ISETP.GT.U32.AND P6, PT, R5, R66, PT ;  /* 0x000000420500720c */ /* 0x000fe20003fc4070 */
[----:B------:R-:W-:Y:S01]  /*5400*/  @!P2 IMAD.IADD R65, R65, 0x1, -R5 ;  /* 0x000000014141a824 */ /* 0x000fe200078e0a05 */
[----:B------:R-:W-:Y:S01]  /*5410*/  ISETP.GE.AND P3, PT, R7, RZ, PT ;  /* 0x000000ff0700720c */ /* 0x000fe20003f66270 */
[----:B------:R-:W-:Y:S01]  /*5420*/  @!P4 IMAD.MOV R62, RZ, RZ, -R62 ;  /* 0x000000ffff3ec224 */ /* 0x000fe200078e0a3e */
[----:B------:R-:W-:Y:S01]  /*5430*/  ISETP.GE.AND P4, PT, R8, RZ, PT ;  /* 0x000000ff0800720c */ /* 0x000fe20003f86270 */
[----:B------:R-:W-:Y:S01]  /*5440*/  IMAD.HI.U32 R8, R12, R67, RZ ;  /* 0x000000430c087227 */ /* 0x000fe200078e00ff */
[----:B------:R-:W-:-:S03]  /*5450*/  ISETP.GT.U32.AND P2, PT, R5, R65, PT ;  /* 0x000000410500720c */ /* 0x000fc60003f44070 */
[--C-:B------:R-:W-:Y:S01]  /*5460*/  @!P1 IMAD.IADD R64, R64, 0x1, -R5.reuse ;  /* 0x0000000140409824 */ /* 0x100fe200078e0a05 */
[----:B------:R-:W-:Y:S01]  /*5470*/  ISETP.GE.AND P1, PT, R10, RZ, PT ;  /* 0x000000ff0a00720c */ /* 0x000fe20003f26270 */
[----:B------:R-:W-:Y:S02]  /*5480*/  IMAD.MOV R10, RZ, RZ, -R8 ;  /* 0x000000ffff0a7224 */ /* 0x000fe400078e0a08 */
[----:B------:R-:W-:Y:S01]  /*5490*/  @!P6 IMAD.IADD R66, R66, 0x1, -R5 ;  /* 0x000000014242e824 */ /* 0x000fe200078e0a05 */
[----:B------:R-:W-:Y:S01]  /*54a0*/  ISETP.GE.AND P6, PT, R4, RZ, PT ;  /* 0x000000ff0400720c */ /* 0x000fe20003fc6270 */
[C---:B------:R-:W-:Y:S02]  /*54b0*/  IMAD R67, R5.reuse, R10, R67 ;  /* 0x0000000a05437224 */ /* 0x040fe400078e0243 */
[----:B------:R-:W-:Y:S01]  /*54c0*/  @!P5 IMAD.MOV R63, RZ, RZ, -R63 ;  /* 0x000000ffff3fd224 */ /* 0x000fe200078e0a3f */
[----:B------:R-:W-:Y:S01]  /*54d0*/  ISETP.GT.U32.AND P5, PT, R5, R66, PT ;  /* 0x000000420500720c */ /* 0x000fe20003fa4070 */
[----:B------:R-:W-:Y:S01]  /*54e0*/  @!P2 IMAD.IADD R65, R65, 0x1, -R5 ;  /* 0x000000014141a824 */ /* 0x000fe200078e0a05 */
[----:B------:R-:W-:Y:S01]  /*54f0*/  ISETP.GT.U32.AND P2, PT, R5, R67, PT ;  /* 0x000000430500720c */ /* 0x000fe20003f44070 */
[----:B------:R-:W-:-:S02]  /*5500*/  VIADD R7, R0, 0x60 ;  /* 0x0000006000077836 */ /* 0x000fc40000000000 */
[C---:B------:R-:W-:Y:S02]  /*5510*/  VIADD R4, R0.reuse, 0x61 ;  /* 0x0000006100047836 */ /* 0x040fe40000000000 */
[----:B------:R-:W-:Y:S01]  /*5520*/  @!P4 IMAD.MOV R65, RZ, RZ, -R65 ;  /* 0x000000ffff41c224 */ /* 0x000fe200078e0a41 */
[----:B------:R-:W-:Y:S01]  /*5530*/  IABS R68, R7 ;  /* 0x0000000700447213 */ /* 0x000fe20000000000 */
[----:B------:R-:W-:Y:S01]  /*5540*/  @!P3 IMAD.MOV R64, RZ, RZ, -R64 ;  /* 0x000000ffff40b224 */ /* 0x000fe200078e0a40 */
[----:B------:R-:W-:Y:S01]  /*5550*/  IABS R69, R4 ;  /* 0x0000000400457213 */ /* 0x000fe20000000000 */
[----:B------:R-:W-:Y:S01]  /*5560*/  VIADD R14, R0, 0x66 ;  /* 0x00000066000e7836 */ /* 0x000fe20000000000 */
[----:B------:R-:W-:Y:S01]  /*5570*/  ISETP.GE.AND P3, PT, R7, RZ, PT ;  /* 0x000000ff0700720c */ /* 0x000fe20003f66270 */
[----:B------:R-:W-:-:S03]  /*5580*/  IMAD.HI.U32 R9, R12, R68, RZ ;  /* 0x000000440c097227 */ /* 0x000fc600078e00ff */
[----:B------:R-:W-:Y:S01]  /*5590*/  IABS R74, R14 ;  /* 0x0000000e004a7213 */ /* 0x000fe20000000000 */
[--C-:B------:R-:W-:Y:S01]  /*55a0*/  @!P5 IMAD.IADD R66, R66, 0x1, -R5.reuse ;  /* 0x000000014242d824 */ /* 0x100fe200078e0a05 */
[----:B------:R-:W-:Y:S01]  /*55b0*/  ISETP.GE.AND P5, PT, R4, RZ, PT ;  /* 0x000000ff0400720c */ /* 0x000fe20003fa6270 */
[----:B------:R-:W-:Y:S02]  /*55c0*/  @!P2 IMAD.IADD R67, R67, 0x1, -R5 ;  /* 0x000000014343a824 */ /* 0x000fe400078e0a05 */
[----:B------:R-:W-:-:S03]  /*55d0*/  IMAD.HI.U32 R4, R12, R69, RZ ;  /* 0x000000450c047227 */ /* 0x000fc600078e00ff */
[C---:B------:R-:W-:Y:S01]  /*55e0*/  ISETP.GT.U32.AND P2, PT, R5.reuse, R67, PT ;  /* 0x000000430500720c */ /* 0x040fe20003f44070 */
[----:B------:R-:W-:Y:S02]  /*55f0*/  IMAD.MOV R8, RZ, RZ, -R9 ;  /* 0x000000ffff087224 */ /* 0x000fe400078e0a09 */
[----:B------:R-:W-:Y:S02]  /*5600*/  VIADD R9, R0, 0x62 ;  /* 0x0000006200097836 */ /* 0x000fe40000000000 */
[----:B------:R-:W-:Y:S02]  /*5610*/  IMAD.MOV R4, RZ, RZ, -R4 ;  /* 0x000000ffff047224 */ /* 0x000fe400078e0a04 */
[C---:B------:R-:W-:Y:S01]  /*5620*/  IMAD R68, R5.reuse, R8, R68 ;  /* 0x0000000805447224 */ /* 0x040fe200078e0244 */
[----:B------:R-:W-:Y:S01]  /*5630*/  IABS R70, R9 ;  /* 0x0000000900467213 */ /* 0x000fe20000000000 */
[C---:B------:R-:W-:Y:S02]  /*5640*/  IMAD R69, R5.reuse, R4, R69 ;  /* 0x0000000405457224 */ /* 0x040fe400078e0245 */
[----:B------:R-:W-:Y:S01]  /*5650*/  @!P1 IMAD.MOV R66, RZ, RZ, -R66 ;  /* 0x000000ffff429224 */ /* 0x000fe200078e0a42 */
[C---:B------:R-:W-:Y:S01]  /*5660*/  ISETP.GT.U32.AND P4, PT, R5.reuse, R68, PT ;  /* 0x000000440500720c */ /* 0x040fe20003f84070 */
[----:B------:R-:W-:Y:S01]  /*5670*/  IMAD.HI.U32 R10, R12, R70, RZ ;  /* 0x000000460c0a7227 */ /* 0x000fe200078e00ff */
[----:B------:R-:W-:-:S03]  /*5680*/  ISETP.GT.U32.AND P1, PT, R5, R69, PT ;  /* 0x000000450500720c */ /* 0x000fc60003f24070 */
[----:B------:R-:W-:Y:S01]  /*5690*/  @!P2 IMAD.IADD R67, R67, 0x1, -R5 ;  /* 0x000000014343a824 */ /* 0x000fe200078e0a05 */
[----:B------:R-:W-:Y:S01]  /*56a0*/  ISETP.GE.AND P2, PT, R9, RZ, PT ;  /* 0x000000ff0900720c */ /* 0x000fe20003f46270 */
[----:B------:R-:W-:Y:S02]  /*56b0*/  VIADD R8, R0, 0x63 ;  /* 0x0000006300087836 */ /* 0x000fe40000000000 */
[----:B------:R-:W-:Y:S02]  /*56c0*/  IMAD.MOV R9, RZ, RZ, -R10 ;  /* 0x000000ffff097224 */ /* 0x000fe400078e0a0a */
[----:B------:R-:W-:Y:S01]  /*56d0*/  @!P6 IMAD.MOV R67, RZ, RZ, -R67 ;  /* 0x000000ffff43e224 */ /* 0x000fe200078e0a43 */
[----:B------:R-:W-:Y:S01]  /*56e0*/  IABS R71, R8 ;  /* 0x0000000800477213 */ /* 0x000fe20000000000 */
[----:B------:R-:W-:Y:S02]  /*56f0*/  IMAD R70, R5, R9, R70 ;  /* 0x0000000905467224 */ /* 0x000fe400078e0246 */
[----:B------:R-:W-:-:S02]  /*5700*/  @!P4 IMAD.IADD R68, R68, 0x1, -R5 ;  /* 0x000000014444c824 */ /* 0x000fc400078e0a05 */
[----:B------:R-:W-:Y:S01]  /*5710*/  @!P1 IMAD.IADD R69, R69, 0x1, -R5 ;  /* 0x0000000145459824 */ /* 0x000fe200078e0a05 */
[C---:B------:R-:W-:Y:S01]  /*5720*/  ISETP.GT.U32.AND P1, PT, R5.reuse, R70, PT ;  /* 0x000000460500720c */ /* 0x040fe20003f24070 */
[C---:B------:R-:W-:Y:S01]  /*5730*/  IMAD.HI.U32 R7, R12.reuse, R71, RZ ;  /* 0x000000470c077227 */ /* 0x040fe200078e00ff */
[C---:B------:R-:W-:Y:S02]  /*5740*/  ISETP.GT.U32.AND P4, PT, R5.reuse, R68, PT ;  /* 0x000000440500720c */ /* 0x040fe40003f84070 */
[----:B------:R-:W-:Y:S01]  /*5750*/  ISETP.GT.U32.AND P6, PT, R5, R69, PT ;  /* 0x000000450500720c */ /* 0x000fe20003fc4070 */
[----:B------:R-:W-:Y:S02]  /*5760*/  IMAD.MOV R7, RZ, RZ, -R7 ;  /* 0x000000ffff077224 */ /* 0x000fe400078e0a07 */
[----:B------:R-:W-:-:S04]  /*5770*/  IMAD.HI.U32 R4, R12, R72, RZ ;  /* 0x000000480c047227 */ /* 0x000fc800078e00ff */
[C---:B------:R-:W-:Y:S02]  /*5780*/  IMAD R71, R5.reuse, R7, R71 ;  /* 0x0000000705477224 */ /* 0x040fe400078e0247 */
[----:B------:R-:W-:Y:S02]  /*5790*/  VIADD R7, R0, 0x65 ;  /* 0x0000006500077836 */ /* 0x000fe40000000000 */
[--C-:B------:R-:W-:Y:S02]  /*57a0*/  @!P1 IMAD.IADD R70, R70, 0x1, -R5.reuse ;  /* 0x0000000146469824 */ /* 0x100fe400078e0a05 */
[----:B------:R-:W-:Y:S01]  /*57b0*/  IMAD.MOV R4, RZ, RZ, -R4 ;  /* 0x000000ffff047224 */ /* 0x000fe200078e0a04 */
[----:B------:R-:W-:Y:S01]  /*57c0*/  IABS R73, R7 ;  /* 0x0000000700497213 */ /* 0x000fe20000000000 */
[----:B------:R-:W-:Y:S01]  /*57d0*/  @!P4 IMAD.IADD R68, R68, 0x1, -R5 ;  /* 0x000000014444c824 */ /* 0x000fe200078e0a05 */
[C---:B------:R-:W-:Y:S01]  /*57e0*/  ISETP.GT.U32.AND P1, PT, R5.reuse, R70, PT ;  /* 0x000000460500720c */ /* 0x040fe20003f24070 */
[----:B------:R-:W-:Y:S01]  /*57f0*/  IMAD R72, R5, R4, R72 ;  /* 0x0000000405487224 */ /* 0x000fe200078e0248 */
[----:B------:R-:W-:Y:S01]  /*5800*/  ISETP.GE.AND P4, PT, R8, RZ, PT ;  /* 0x000000ff0800720c */ /* 0x000fe20003f86270 */
[----:B------:R-:W-:-:S04]  /*5810*/  IMAD.HI.U32 R4, R12, R73, RZ ;  /* 0x000000490c047227 */ /* 0x000fc800078e00ff */
[----:B------:R-:W-:Y:S01]  /*5820*/  @!P3 IMAD.MOV R68, RZ, RZ, -R68 ;  /* 0x000000ffff44b224 */ /* 0x000fe200078e0a44 */
[----:B------:R-:W-:Y:S01]  /*5830*/  ISETP.GT.U32.AND P3, PT, R5, R71, PT ;  /* 0x000000470500720c */ /* 0x000fe20003f64070 */
[----:B------:R-:W-:Y:S02]  /*5840*/  IMAD.MOV R4, RZ, RZ, -R4 ;  /* 0x000000ffff047224 */ /* 0x000fe400078e0a04 */
[----:B------:R-:W-:Y:S01]  /*5850*/  @!P6 IMAD.IADD R69, R69, 0x1, -R5 ;  /* 0x000000014545e824 */ /* 0x000fe200078e0a05 */
[C---:B------:R-:W-:Y:S01]  /*5860*/  ISETP.GT.U32.AND P6, PT, R5.reuse, R72, PT ;  /* 0x000000480500720c */ /* 0x040fe20003fc4070 */
[----:B------:R-:W-:Y:S02]  /*5870*/  IMAD R73, R5, R4, R73 ;  /* 0x0000000405497224 */ /* 0x000fe400078e0249 */
[C---:B------:R-:W-:Y:S02]  /*5880*/  VIADD R8, R0.reuse, 0x67 ;  /* 0x0000006700087836 */ /* 0x040fe40000000000 */
[----:B------:R-:W-:-:S02]  /*5890*/  VIADD R11, R0, 0x69 ;  /* 0x00000069000b7836 */ /* 0x000fc40000000000 */
[----:B------:R-:W-:Y:S01]  /*58a0*/  IMAD.HI.U32 R13, R12, R74, RZ ;  /* 0x0000004a0c0d7227 */ /* 0x000fe200078e00ff */
[----:B------:R-:W-:Y:S02]  /*58b0*/  IABS R75, R8 ;  /* 0x00000008004b7213 */ /* 0x000fe40000000000 */
[----:B------:R-:W-:Y:S01]  /*58c0*/  IABS R78, R11 ;  /* 0x0000000b004e7213 */ /* 0x000fe20000000000 */
[----:B------:R-:W-:Y:S01]  /*58d0*/  @!P1 IMAD.IADD R70, R70, 0x1, -R5 ;  /* 0x0000000146469824 */ /* 0x000fe200078e0a05 */
[----:B------:R-:W-:Y:S01]  /*58e0*/  ISETP.GT.U32.AND P1, PT, R5, R73, PT ;  /* 0x000000490500720c */ /* 0x000fe20003f24070 */
[----:B------:R-:W-:Y:S02]  /*58f0*/  IMAD.MOV R13, RZ, RZ, -R13 ;  /* 0x000000ffff0d7224 */ /* 0x000fe400078e0a0d */
[----:B------:R-:W-:Y:S01]  /*5900*/  @!P3 IMAD.IADD R71, R71, 0x1, -R5 ;  /* 0x000000014747b824 */ /* 0x000fe200078e0a05 */
[----:B------:R-:W-:Y:S01]  /*5910*/  ISETP.GE.AND P3, PT, R77, RZ, PT ;  /* 0x000000ff4d00720c */ /* 0x000fe20003f66270 */
[----:B------:R-:W-:-:S02]  /*5920*/  VIADD R10, R0, 0x68 ;  /* 0x00000068000a7836 */ /* 0x000fc40000000000 */
[C---:B------:R-:W-:Y:S02]  /*5930*/  IMAD R74, R5.reuse, R13, R74 ;  /* 0x0000000d054a7224 */ /* 0x040fe400078e024a */
[----:B------:R-:W-:Y:S01]  /*5940*/  @!P6 IMAD.IADD R72, R72, 0x1, -R5 ;  /* 0x000000014848e824 */ /* 0x000fe200078e0a05 */
[----:B------:R-:W-:Y:S01]  /*5950*/  ISETP.GT.U32.AND P6, PT, R5, R71, PT ;  /* 0x000000470500720c */ /* 0x000fe20003fc4070 */
[----:B------:R-:W-:Y:S01]  /*5960*/  IMAD.HI.U32 R9, R12, R75, RZ ;  /* 0x0000004b0c097227 */ /* 0x000fe200078e00ff */
[----:B------:R-:W-:-:S03]  /*5970*/  IABS R76, R10 ;  /* 0x0000000a004c7213 */ /* 0x000fc60000000000 */
[----:B------:R-:W-:Y:S02]  /*5980*/  IMAD.MOV.U32 R77, RZ, RZ, R78 ;  /* 0x000000ffff4d7224 */ /* 0x000fe400078e004e */
[----:B------:R-:W-:Y:S01]  /*5990*/  @!P2 IMAD.MOV R70, RZ, RZ, -R70 ;  /* 0x000000ffff46a224 */ /* 0x000fe200078e0a46 */
[----:B------:R-:W-:Y:S01]  /*59a0*/  ISETP.GT.U32.AND P2, PT, R5, R74, PT ;  /* 0x0000004a0500720c */ /* 0x000fe20003f44070 */
[----:B------:R-:W-:Y:S02]  /*59b0*/  IMAD.MOV R9, RZ, RZ, -R9 ;  /* 0x000000ffff097224 */ /* 0x000fe400078e0a09 */
[----:B------:R-:W-:-:S04]  /*59c0*/  IMAD.HI.U32 R13, R12, R77, RZ ;  /* 0x0000004d0c0d7227 */ /* 0x000fc800078e00ff */
[----:B------:R-:W-:Y:S01]  /*59d0*/  @!P1 IMAD.IADD R73, R73, 0x1, -R5 ;  /* 0x0000000149499824 */ /* 0x000fe200078e0a05 */
[----:B------:R-:W-:Y:S01]  /*59e0*/  ISETP.GT.U32.AND P1, PT, R5, R72, PT ;  /* 0x000000480500720c */ /* 0x000fe20003f24070 */
[----:B------:R-:W-:-:S04]  /*59f0*/  IMAD.HI.U32 R4, R12, R76, RZ ;  /* 0x0000004c0c047227 */ /* 0x000fc800078e00ff */
[C---:B------:R-:W-:Y:S02]  /*5a00*/  IMAD R75, R5.reuse, R9, R75 ;  /* 0x00000009054b7224 */ /* 0x040fe400078e024b */
[----:B------:R-:W-:Y:S02]  /*5a10*/  IMAD.MOV R13, RZ, RZ, -R13 ;  /* 0x000000ffff0d7224 */ /* 0x000fe400078e0a0d */
[----:B------:R-:W-:Y:S02]  /*5a20*/  IMAD.MOV R4, RZ, RZ, -R4 ;  /* 0x000000ffff047224 */ /* 0x000fe400078e0a04 */
[----:B------:R-:W-:Y:S01]  /*5a30*/  @!P5 IMAD.MOV R69, RZ, RZ, -R69 ;  /* 0x000000ffff45d224 */ /* 0x000fe200078e0a45 */
[C---:B------:R-:W-:Y:S01]  /*5a40*/  ISETP.GT.U32.AND P5, PT, R5.reuse, R73, PT ;  /* 0x000000490500720c */ /* 0x040fe20003fa4070 */
[----:B------:R-:W-:Y:S02]  /*5a50*/  IMAD R77, R5, R13, R77 ;  /* 0x0000000d054d7224 */ /* 0x000fe400078e024d */
[----:B------:R-:W-:Y:S01]  /*5a60*/  @!P6 IMAD.IADD R71, R71, 0x1, -R5 ;  /* 0x000000014747e824 */ /* 0x000fe200078e0a05 */
[C---:B------:R-:W-:Y:S01]  /*5a70*/  ISETP.GT.U32.AND P6, PT, R5.reuse, R75, PT ;  /* 0x0000004b0500720c */ /* 0x040fe20003fc4070 */
[----:B------:R-:W-:-:S02]  /*5a80*/  IMAD R76, R5, R4, R76 ;  /* 0x00000004054c7224 */ /* 0x000fc400078e024c */
[--C-:B------:R-:W-:Y:S01]  /*5a90*/  @!P2 IMAD.IADD R74, R74, 0x1, -R5.reuse ;  /* 0x000000014a4aa824 */ /* 0x100fe200078e0a05 */
[C---:B------:R-:W-:Y:S01]  /*5aa0*/  ISETP.GT.U32.AND P2, PT, R5.reuse, R77, PT ;  /* 0x0000004d0500720c */ /* 0x040fe20003f44070 */
[----:B------:R-:W-:Y:S02]  /*5ab0*/  VIADD R9, R0, 0x6a ;  /* 0x0000006a00097836 */ /* 0x000fe40000000000 */
[--C-:B------:R-:W-:Y:S01]  /*5ac0*/  @!P1 IMAD.IADD R72, R72, 0x1, -R5.reuse ;  /* 0x0000000148489824 */ /* 0x100fe200078e0a05 */
[----:B------:R-:W-:Y:S01]  /*5ad0*/  ISETP.GT.U32.AND P1, PT, R5, R76, PT ;  /* 0x0000004c0500720c */ /* 0x000fe20003f24070 */
[----:B------:R-:W-:Y:S01]  /*5ae0*/  VIADD R4, R0, 0x6b ;  /* 0x0000006b00047836 */ /* 0x000fe20000000000 */
[----:B------:R-:W-:Y:S01]  /*5af0*/  IABS R78, R9 ;  /* 0x00000009004e7213 */ /* 0x000fe20000000000 */
[--C-:B------:R-:W-:Y:S01]  /*5b00*/  @!P5 IMAD.IADD R73, R73, 0x1, -R5.reuse ;  /* 0x000000014949d824 */ /* 0x100fe200078e0a05 */
[----:B------:R-:W-:Y:S01]  /*5b10*/  ISETP.GE.AND P5, PT, R7, RZ, PT ;  /* 0x000000ff0700720c */ /* 0x000fe20003fa6270 */
[----:B------:R-:W-:Y:S01]  /*5b20*/  @!P6 IMAD.IADD R75, R75, 0x1, -R5 ;  /* 0x000000014b4be824 */ /* 0x000fe200078e0a05 */
[----:B------:R-:W-:Y:S01]  /*5b30*/  IABS R79, R4 ;  /* 0x00000004004f7213 */ /* 0x000fe20000000000 */
[----:B------:R-:W-:Y:S01]  /*5b40*/  IMAD.HI.U32 R80, R12, R78, RZ ;  /* 0x0000004e0c507227 */ /* 0x000fe200078e00ff */
[----:B------:R-:W-:-:S03]  /*5b50*/  ISETP.GE.AND P6, PT, R14, RZ, PT ;  /* 0x000000ff0e00720c */ /* 0x000fc60003fc6270 */
[----:B------:R-:W-:Y:S01]  /*5b60*/  @!P2 IMAD.IADD R77, R77, 0x1, -R5 ;  /* 0x000000014d4da824 */ /* 0x000fe200078e0a05 */
[----:B------:R-:W-:Y:S01]  /*5b70*/  ISETP.GT.U32.AND P2, PT, R5, R75, PT ;  /* 0x0000004b0500720c */ /* 0x000fe20003f44070 */
[----:B------:R-:W-:Y:S02]  /*5b80*/  IMAD.MOV R80, RZ, RZ, -R80 ;  /* 0x000000ffff507224 */ /* 0x000fe400078e0a50 */
[----:B------:R-:W-:-:S04]  /*5b90*/  IMAD.HI.U32 R13, R12, R79, RZ ;  /* 0x0000004f0c0d7227 */ /* 0x000fc800078e00ff */
[----:B------:R-:W-:Y:S01]  /*5ba0*/  @!P1 IMAD.IADD R76, R76, 0x1, -R5 ;  /* 0x000000014c4c9824 */ /* 0x000fe200078e0a05 */
[C---:B------:R-:W-:Y:S01]  /*5bb0*/  ISETP.GT.U32.AND P1, PT, R5.reuse, R74, PT ;  /* 0x0000004a0500720c */ /* 0x040fe20003f24070 */
[C---:B------:R-:W-:Y:S02]  /*5bc0*/  IMAD R78, R5.reuse, R80, R78 ;  /* 0x00000050054e7224 */ /* 0x040fe400078e024e */
[----:B------:R-:W-:Y:S02]  /*5bd0*/  IMAD.MOV R13, RZ, RZ, -R13 ;  /* 0x000000ffff0d7224 */ /* 0x000fe400078e0a0d */
[----:B------:R-:W-:Y:S02]  /*5be0*/  VIADD R7, R0, 0x6c ;  /* 0x0000006c00077836 */ /* 0x000fe40000000000 */
[C---:B------:R-:W-:Y:S02]  /*5bf0*/  IMAD R79, R5.reuse, R13, R79 ;  /* 0x0000000d054f7224 */ /* 0x040fe400078e024f */
[----:B------:R-:W-:Y:S01]  /*5c00*/  @!P5 IMAD.MOV R73, RZ, RZ, -R73 ;  /* 0x000000ffff49d224 */ /* 0x000fe200078e0a49 */
[----:B------:R-:W-:Y:S01]  /*5c10*/  ISETP.GT.U32.AND P5, PT, R5, R78, PT ;  /* 0x0000004e0500720c */ /* 0x000fe20003fa4070 */
[----:B------:R-:W-:Y:S01]  /*5c20*/  @!P2 IMAD.IADD R75, R75, 0x1, -R5 ;  /* 0x000000014b4ba824 */ /* 0x000fe200078e0a05 */
[----:B------:R-:W-:Y:S01]  /*5c30*/  IABS R80, R7 ;  /* 0x0000000700507213 */ /* 0x000fe20000000000 */
[----:B------:R-:W-:Y:S01]  /*5c40*/  @!P4 IMAD.MOV R71, RZ, RZ, -R71 ;  /* 0x000000ffff47c224 */ /* 0x000fe200078e0a47 */
[C---:B------:R-:W-:Y:S01]  /*5c50*/  ISETP.GT.U32.AND P2, PT, R5.reuse, R79, PT ;  /* 0x0000004f0500720c */ /* 0x040fe20003f44070 */
[----:B------:R-:W-:Y:S01]  /*5c60*/  @!P1 IMAD.IADD R74, R74, 0x1, -R5 ;  /* 0x000000014a4a9824 */ /* 0x000fe200078e0a05 */
[----:B------:R-:W-:Y:S01]  /*5c70*/  ISETP.GT.U32.AND P4, PT, R5, R76, PT ;  /* 0x0000004c0500720c */ /* 0x000fe20003f84070 */
[----:B------:R-:W-:Y:S01]  /*5c80*/  IMAD.HI.U32 R13, R12, R80, RZ ;  /* 0x000000500c0d7227 */ /* 0x000fe200078e00ff */
[----:B------:R-:W-:-:S03]  /*5c90*/  ISETP.GE.AND P1, PT, R8, RZ, PT ;  /* 0x000000ff0800720c */ /* 0x000fc60003f26270 */
[----:B------:R-:W-:Y:S01]  /*5ca0*/  @!P3 IMAD.MOV R72, RZ, RZ, -R72 ;  /* 0x000000ffff48b224 */ /* 0x000fe200078e0a48 */
[C---:B------:R-:W-:Y:S01]  /*5cb0*/  ISETP.GT.U32.AND P3, PT, R5.reuse, R77, PT ;  /* 0x0000004d0500720c */ /* 0x040fe20003f64070 */
[----:B------:R-:W-:Y:S02]  /*5cc0*/  VIADD R8, R0, 0x6d ;  /* 0x0000006d00087836 */ /* 0x000fe40000000000 */
[----:B------:R-:W-:Y:S02]  /*5cd0*/  IMAD.MOV R13, RZ, RZ, -R13 ;  /* 0x000000ffff0d7224 */ /* 0x000fe400078e0a0d */
[--C-:B------:R-:W-:Y:S01]  /*5ce0*/  @!P5 IMAD.IADD R78, R78, 0x1, -R5.reuse ;  /* 0x000000014e4ed824 */ /* 0x100fe200078e0a05 */
[----:B------:R-:W-:Y:S01]  /*5cf0*/  IABS R81, R8 ;  /* 0x0000000800517213 */ /* 0x000fe20000000000 */
[----:B------:R-:W-:Y:S01]  /*5d00*/  IMAD R80, R5, R13, R80 ;  /* 0x0000000d05507224 */ /* 0x000fe200078e0250 */
[----:B------:R-:W-:Y:S01]  /*5d10*/  ISETP.GE.AND P5, PT, R9, RZ, PT ;  /* 0x000000ff0900720c */ /* 0x000fe20003fa6270 */
[--C-:B------:R-:W-:Y:S01]  /*5d20*/  @!P2 IMAD.IADD R79, R79, 0x1, -R5.reuse ;  /* 0x000000014f4fa824 */ /* 0x100fe200078e0a05 */
[C---:B------:R-:W-:Y:S01]  /*5d30*/  ISETP.GT.U32.AND P2, PT, R5.reuse, R78, PT ;  /* 0x0000004e0500720c */ /* 0x040fe20003f44070 */
[----:B------:R-:W-:Y:S01]  /*5d40*/  @!P4 IMAD.IADD R76, R76, 0x1, -R5 ;  /* 0x000000014c4cc824 */ /* 0x000fe200078e0a05 */
[----:B------:R-:W-:Y:S01]  /*5d50*/  ISETP.GE.AND P4, PT, R10, RZ, PT ;  /* 0x000000ff0a00720c */ /* 0x000fe20003f86270 */
[----:B------:R-:W-:Y:S01]  /*5d60*/  @!P1 IMAD.MOV R75, RZ, RZ, -R75 ;  /* 0x000000ffff4b9224 */ /* 0x000fe200078e0a4b */
[----:B------:R-:W-:Y:S01]  /*5d70*/  ISETP.GT.U32.AND P1, PT, R5, R80, PT ;  /* 0x000000500500720c */ /* 0x000fe20003f24070 */
[----:B------:R-:W-:-:S04]  /*5d80*/  IMAD.HI.U32 R10, R12, R81, RZ ;  /* 0x000000510c0a7227 */ /* 0x000fc800078e00ff */
[--C-:B------:R-:W-:Y:S01]  /*5d90*/  @!P3 IMAD.IADD R77, R77, 0x1, -R5.reuse ;  /* 0x000000014d4db824 */ /* 0x100fe200078e0a05 */
[----:B------:R-:W-:Y:S01]  /*5da0*/  ISETP.GE.AND P3, PT, R11, RZ, PT ;  /* 0x000000ff0b00720c */ /* 0x000fe20003f66270 */
[----:B------:R-:W-:Y:S02]  /*5db0*/  IMAD.MOV R10, RZ, RZ, -R10 ;  /* 0x000000ffff0a7224 */ /* 0x000fe400078e0a0a */
[----:B------:R-:W-:Y:S01]  /*5dc0*/  @!P6 IMAD.MOV R74, RZ, RZ, -R74 ;  /* 0x000000ffff4ae224 */ /* 0x000fe200078e0a4a */
[C---:B------:R-:W-:Y:S01]  /*5dd0*/  ISETP.GT.U32.AND P6, PT, R5.reuse, R79, PT ;  /* 0x0000004f0500720c */ /* 0x040fe20003fc4070 */
[----:B------:R-:W-:Y:S02]  /*5de0*/  VIADD R9, R0, 0x6e ;  /* 0x0000006e00097836 */ /* 0x000fe40000000000 */
[----:B------:R-:W-:Y:S01]  /*5df0*/  @!P2 IMAD.IADD R78, R78, 0x1, -R5 ;  /* 0x000000014e4ea824 */ /* 0x000fe200078e0a05 */
[----:B------:R-:W-:Y:S01]  /*5e00*/  ISETP.GE.AND P2, PT, R8, RZ, PT ;  /* 0x000000ff0800720c */ /* 0x000fe20003f46270 */
[----:B------:R-:W-:Y:S01]  /*5e10*/  IMAD R81, R5, R10, R81 ;  /* 0x0000000a05517224 */ /* 0x000fe200078e0251 */
[----:B------:R-:W-:Y:S01]  /*5e20*/  IABS R82, R9 ;  /* 0x0000000900527213 */ /* 0x000fe20000000000 */
[----:B------:R-:W-:Y:S01]  /*5e30*/  @!P4 IMAD.MOV R76, RZ, RZ, -R76 ;  /* 0x000000ffff4cc224 */ /* 0x000fe200078e0a4c */
[----:B------:R-:W-:Y:S01]  /*5e40*/  ISETP.GE.AND P4, PT, R4, RZ, PT ;  /* 0x000000ff0400720c */ /* 0x000fe20003f86270 */
[----:B------:R-:W-:-:S02]  /*5e50*/  @!P1 IMAD.IADD R80, R80, 0x1, -R5 ;  /* 0x0000000150509824 */ /* 0x000fc400078e0a05 */
[----:B------:R-:W-:Y:S01]  /*5e60*/  @!P5 IMAD.MOV R78, RZ, RZ, -R78 ;  /* 0x000000ffff4ed224 */ /* 0x000fe200078e0a4e */
[----:B------:R-:W-:Y:S01]  /*5e70*/  ISETP.GT.U32.AND P5, PT, R5, R81, PT ;  /* 0x000000510500720c */ /* 0x000fe20003fa4070 */
[----:B------:R-:W-:Y:S01]  /*5e80*/  @!P3 IMAD.MOV R77, RZ, RZ, -R77 ;  /* 0x000000ffff4db224 */ /* 0x000fe200078e0a4d */
[----:B------:R-:W-:Y:S01]  /*5e90*/  ISETP.GE.AND P3, PT, R7, RZ, PT ;  /* 0x000000ff0700720c */ /* 0x000fe20003f66270 */
[----:B------:R-:W-:Y:S01]  /*5ea0*/  IMAD.HI.U32 R7, R12, R82, RZ ;  /* 0x000000520c077227 */ /* 0x000fe200078e00ff */
[----:B------:R-:W-:-:S03]  /*5eb0*/  ISETP.GT.U32.AND P1, PT, R5, R80, PT ;  /* 0x000000500500720c */ /* 0x000fc60003f24070 */
[----:B------:R-:W-:Y:S01]  /*5ec0*/  @!P6 IMAD.IADD R79, R79, 0x1, -R5 ;  /* 0x000000014f4fe824 */ /* 0x000fe200078e0a05 */
[----:B------:R-:W-:Y:S01]  /*5ed0*/  ISETP.GE.AND P6, PT, R9, RZ, PT ;  /* 0x000000ff0900720c */ /* 0x000fe20003fc6270 */
[----:B------:R-:W-:Y:S02]  /*5ee0*/  IMAD.MOV R7, RZ, RZ, -R7 ;  /* 0x000000ffff077224 */ /* 0x000fe400078e0a07 */
[----:B------:R-:W-:Y:S01]  /*5ef0*/  @!P4 IMAD.MOV R79, RZ, RZ, -R79 ;  /* 0x000000ffff4fc224 */ /* 0x000fe200078e0a4f */
[----:B------:R-:W-:Y:S01]  /*5f00*/  ISETP.GE.AND P4, PT, R83, RZ, PT ;  /* 0x000000ff5300720c */ /* 0x000fe20003f86270 */
[----:B------:R-:W-:Y:S01]  /*5f10*/  VIADD R4, R0, 0x70 ;  /* 0x0000007000047836 */ /* 0x000fe20000000000 */
[----:B------:R-:W-:Y:S01]  /*5f20*/  IABS R83, R83 ;  /* 0x0000005300537213 */ /* 0x000fe20000000000 */
[----:B------:R-:W-:Y:S02]  /*5f30*/  IMAD R82, R5, R7, R82 ;  /* 0x0000000705527224 */ /* 0x000fe400078e0252 */
[--C-:B------:R-:W-:Y:S01]  /*5f40*/  @!P5 IMAD.IADD R81, R81, 0x1, -R5.reuse ;  /* 0x000000015151d824 */ /* 0x100fe200078e0a05 */
[----:B------:R-:W-:Y:S01]  /*5f50*/  IABS R84, R4 ;  /* 0x0000000400547213 */ /* 0x000fe20000000000 */
[----:B------:R-:W-:Y:S01]  /*5f60*/  @!P1 IMAD.IADD R80, R80, 0x1, -R5 ;  /* 0x0000000150509824 */ /* 0x000fe200078e0a05 */
[C---:B------:R-:W-:Y:S01]  /*5f70*/  ISETP.GT.U32.AND P1, PT, R5.reuse, R82, PT ;  /* 0x000000520500720c */ /* 0x040fe20003f24070 */
[----:B------:R-:W-:Y:S01]  /*5f80*/  IMAD.HI.U32 R8, R12, R83, RZ ;  /* 0x000000530c087227 */ /* 0x000fe200078e00ff */
[----:B------:R-:W-:-:S03]  /*5f90*/  ISETP.GT.U32.AND P5, PT, R5, R81, PT ;  /* 0x000000510500720c */ /* 0x000fc60003fa4070 */
[----:B------:R-:W-:Y:S02]  /*5fa0*/  IMAD.MOV R8, RZ, RZ, -R8 ;  /* 0x000000ffff087224 */ /* 0x000fe400078e0a08 */
[----:B------:R-:W-:-:S04]  /*5fb0*/  IMAD.HI.U32 R9, R12, R84, RZ ;  /* 0x000000540c097227 */ /* 0x000fc800078e00ff */
[----:B------:R-:W-:Y:S02]  /*5fc0*/  IMAD R83, R5, R8, R83 ;  /* 0x0000000805537224 */ /* 0x000fe400078e0253 */
[----:B------:R-:W-:Y:S02]  /*5fd0*/  IMAD.MOV R8, RZ, RZ, -R9 ;  /* 0x000000ffff087224 */ /* 0x000fe400078e0a09 */
[----:B------:R-:W-:Y:S02]  /*5fe0*/  VIADD R7, R0, 0x71 ;  /* 0x0000007100077836 */ /* 0x000fe40000000000 */
[--C-:B------:R-:W-:Y:S02]  /*5ff0*/  @!P1 IMAD.IADD R82, R82, 0x1, -R5.reuse ;  /* 0x0000000152529824 */ /* 0x100fe400078e0a05 */
[----:B------:R-:W-:Y:S01]  /*6000*/  @!P5 IMAD.IADD R81, R81, 0x1, -R5 ;  /* 0x000000015151d824 */ /* 0x000fe200078e0a05 */
[----:B------:R-:W-:Y:S01]  /*6010*/  IABS R85, R7 ;  /* 0x0000000700557213 */ /* 0x000fe20000000000 */
[C---:B------:R-:W-:Y:S01]  /*6020*/  IMAD R84, R5.reuse, R8, R84 ;  /* 0x0000000805547224 */ /* 0x040fe200078e0254 */
[C---:B------:R-:W-:Y:S01]  /*6030*/  ISETP.GT.U32.AND P1, PT, R5.reuse, R82, PT ;  /* 0x000000520500720c */ /* 0x040fe20003f24070 */
[----:B------:R-:W-:Y:S01]  /*6040*/  @!P2 IMAD.MOV R81, RZ, RZ, -R81 ;  /* 0x000000ffff51a224 */ /* 0x000fe200078e0a51 */
[C---:B------:R-:W-:Y:S01]  /*6050*/  ISETP.GT.U32.AND P5, PT, R5.reuse, R83, PT ;  /* 0x000000530500720c */ /* 0x040fe20003fa4070 */
[----:B------:R-:W-:Y:S01]  /*6060*/  IMAD.HI.U32 R10, R12, R85, RZ ;  /* 0x000000550c0a7227 */ /* 0x000fe200078e00ff */
[----:B------:R-:W-:-:S03]  /*6070*/  ISETP.GT.U32.AND P2, PT, R5, R84, PT ;  /* 0x000000540500720c */ /* 0x000fc60003f44070 */
[----:B------:R-:W-:Y:S02]  /*6080*/  IMAD.MOV R9, RZ, RZ, -R10 ;  /* 0x000000ffff097224 */ /* 0x000fe400078e0a0a */
[----:B------:R-:W-:Y:S02]  /*6090*/  VIADD R10, R0, 0x73 ;  /* 0x00000073000a7836 */ /* 0x000fe40000000000 */
[----:B------:R-:W-:Y:S01]  /*60a0*/  @!P3 IMAD.MOV R80, RZ, RZ, -R80 ;  /* 0x000000ffff50b224 */ /* 0x000fe200078e0a50 */
[----:B------:R-:W-:Y:S01]  /*60b0*/  ISETP.GE.AND P3, PT, R4, RZ, PT ;  /* 0x000000ff0400720c */ /* 0x000fe20003f66270 */
[--C-:B------:R-:W-:Y:S01]  /*60c0*/  @!P1 IMAD.IADD R82, R82, 0x1, -R5.reuse ;  /* 0x0000000152529824 */ /* 0x100fe200078e0a05 */
[----:B------:R-:W-:Y:S01]  /*60d0*/  IABS R87, R10 ;  /* 0x0000000a00577213 */ /* 0x000fe20000000000 */
[----:B------:R-:W-:Y:S01]  /*60e0*/  VIADD R4, R0, 0x72 ;  /* 0x0000007200047836 */ /* 0x000fe20000000000 */
[----:B------:R-:W-:Y:S01]  /*60f0*/  ISETP.GE.AND P1, PT, R7, RZ, PT ;  /* 0x000000ff0700720c */ /* 0x000fe20003f26270 */
[----:B------:R-:W-:-:S02]  /*6100*/  @!P2 IMAD.IADD R84, R84, 0x1, -R5 ;  /* 0x000000015454a824 */ /* 0x000fc400078e0a05 */
[C---:B------:R-:W-:Y:S01]  /*6110*/  IMAD R85, R5.reuse, R9, R85 ;  /* 0x0000000905557224 */ /* 0x040fe200078e0255 */
[----:B------:R-:W-:Y:S01]  /*6120*/  IABS R86, R4 ;  /* 0x0000000400567213 */ /* 0x000fe20000000000 */
[----:B------:R-:W-:Y:S01]  /*6130*/  @!P6 IMAD.MOV R82, RZ, RZ, -R82 ;  /* 0x000000ffff52e224 */ /* 0x000fe200078e0a52 */
[----:B------:R-:W-:Y:S01]  /*6140*/  ISETP.GT.U32.AND P6, PT, R5, R84, PT ;  /* 0x000000540500720c */ /* 0x000fe20003fc4070 */
[----:B------:R-:W-:Y:S01]  /*6150*/  @!P5 IMAD.IADD R83, R83, 0x1, -R5 ;  /* 0x000000015353d824 */ /* 0x000fe200078e0a05 */
[----:B------:R-:W-:Y:S01]  /*6160*/  ISETP.GT.U32.AND P5, PT, R5, R85, PT ;  /* 0x000000550500720c */ /* 0x000fe20003fa4070 */
[----:B------:R-:W-:-:S03]  /*6170*/  IMAD.HI.U32 R7, R12, R87, RZ ;  /* 0x000000570c077227 */ /* 0x000fc600078e00ff */
[----:B------:R-:W-:Y:S01]  /*6180*/  ISETP.GT.U32.AND P2, PT, R5, R83, PT ;  /* 0x000000530500720c */ /* 0x000fe20003f44070 */
[----:B------:R-:W-:Y:S02]  /*6190*/  IMAD.MOV R7, RZ, RZ, -R7 ;  /* 0x000000ffff077224 */ /* 0x000fe400078e0a07 */
[----:B------:R-:W-:-:S04]  /*61a0*/  IMAD.HI.U32 R8, R12, R86, RZ ;  /* 0x000000560c087227 */ /* 0x000fc800078e00ff */
[C---:B------:R-:W-:Y:S02]  /*61b0*/  IMAD R87, R5.reuse, R7, R87 ;  /* 0x0000000705577224 */ /* 0x040fe400078e0257 */
[----:B------:R-:W-:Y:S02]  /*61c0*/  IMAD.MOV R8, RZ, RZ, -R8 ;  /* 0x000000ffff087224 */ /* 0x000fe400078e0a08 */
[--C-:B------:R-:W-:Y:S01]  /*61d0*/  @!P6 IMAD.IADD R84, R84, 0x1, -R5.reuse ;  /* 0x000000015454e824 */ /* 0x100fe200078e0a05 */
[C---:B------:R-:W-:Y:S01]  /*61e0*/  ISETP.GT.U32.AND P6, PT, R5.reuse, R87, PT ;  /* 0x000000570500720c */ /* 0x040fe20003fc4070 */
[----:B------:R-:W-:Y:S02]  /*61f0*/  IMAD R86, R5, R8, R86 ;  /* 0x0000000805567224 */ /* 0x000fe400078e0256 */
[--C-:B------:R-:W-:Y:S02]  /*6200*/  @!P5 IMAD.IADD R85, R85, 0x1, -R5.reuse ;  /* 0x000000015555d824 */ /* 0x100fe400078e0a05 */
[----:B------:R-:W-:Y:S01]  /*6210*/  @!P2 IMAD.IADD R83, R83, 0x1, -R5 ;  /* 0x000000015353a824 */ /* 0x000fe200078e0a05 */
[C---:B------:R-:W-:Y:S01]  /*6220*/  ISETP.GT.U32.AND P2, PT, R5.reuse, R86, PT ;  /* 0x000000560500720c */ /* 0x040fe20003f44070 */
[C---:B------:R-:W-:Y:S01]  /*6230*/  VIADD R11, R0.reuse, 0x74 ;  /* 0x00000074000b7836 */ /* 0x040fe20000000000 */
[----:B------:R-:W-:Y:S01]  /*6240*/  ISETP.GT.U32.AND P5, PT, R5, R85, PT ;  /* 0x000000550500720c */ /* 0x000fe20003fa4070 */
[----:B--2---:R-:W-:-:S02]  /*6250*/  VIADD R33, R0, 0x76 ;  /* 0x0000007600217836 */ /* 0x004fc40000000000 */
[----:B---3--:R-:W-:Y:S01]  /*6260*/  VIADD R34, R0, 0x75 ;  /* 0x0000007500227836 */ /* 0x008fe20000000000 */
[----:B------:R-:W-:Y:S01]  /*6270*/  IABS R90, R11 ;  /* 0x0000000b005a7213 */ /* 0x000fe20000000000 */
[----:B------:R-:W-:Y:S01]  /*6280*/  @!P6 IMAD.IADD R87, R87, 0x1, -R5 ;  /* 0x000000015757e824 */ /* 0x000fe200078e0a05 */
[----:B------:R-:W-:Y:S01]  /*6290*/  IABS R92, R33 ;  /* 0x00000021005c7213 */ /* 0x000fe20000000000 */
[----:B------:R-:W-:Y:S01]  /*62a0*/  @!P4 IMAD.MOV R83, RZ, RZ, -R83 ;  /* 0x000000ffff53c224 */ /* 0x000fe200078e0a53 */
[----:B------:R-:W-:Y:S01]  /*62b0*/  IABS R91, R34 ;  /* 0x00000022005b7213 */ /* 0x000fe20000000000 */
[----:B------:R-:W-:Y:S01]  /*62c0*/  IMAD.HI.U32 R7, R12, R90, RZ ;  /* 0x0000005a0c077227 */ /* 0x000fe200078e00ff */
[----:B------:R-:W-:-:S03]  /*62d0*/  ISETP.GT.U32.AND P4, PT, R5, R87, PT ;  /* 0x000000570500720c */ /* 0x000fc60003f84070 */
[----:B------:R-:W-:Y:S02]  /*62e0*/  @!P2 IMAD.IADD R86, R86, 0x1, -R5 ;  /* 0x000000015656a824 */ /* 0x000fe400078e0a05 */
[----:B------:R-:W-:-:S03]  /*62f0*/  IMAD.HI.U32 R9, R12, R92, RZ ;  /* 0x0000005c0c097227 */ /* 0x000fc600078e00ff */
[----:B------:R-:W-:Y:S01]  /*6300*/  ISETP.GT.U32.AND P6, PT, R5, R86, PT ;  /* 0x000000560500720c */ /* 0x000fe20003fc4070 */
[----:B------:R-:W-:Y:S01]  /*6310*/  @!P5 IMAD.IADD R85, R85, 0x1, -R5 ;  /* 0x000000015555d824 */ /* 0x000fe200078e0a05 */
[----:B------:R-:W-:Y:S01]  /*6320*/  ISETP.GE.AND P5, PT, R4, RZ, PT ;  /* 0x000000ff0400720c */ /* 0x000fe20003fa6270 */
[----:B------:R-:W-:Y:S02]  /*6330*/  IMAD.MOV R7, RZ, RZ, -R7 ;  /* 0x000000ffff077224 */ /* 0x000fe400078e0a07 */
[----:B------:R-:W-:Y:S02]  /*6340*/  IMAD.MOV R4, RZ, RZ, -R9 ;  /* 0x000000ffff047224 */ /* 0x000fe400078e0a09 */
[----:B------:R-:W-:Y:S02]  /*6350*/  VIADD R31, R0, 0x78 ;  /* 0x00000078001f7836 */ /* 0x000fe40000000000 */
[----:B------:R-:W-:-:S04]  /*6360*/  IMAD.HI.U32 R8, R12, R91, RZ ;  /* 0x0000005b0c087227 */ /* 0x000fc800078e00ff */
[C---:B------:R-:W-:Y:S01]  /*6370*/  IMAD R90, R5.reuse, R7, R90 ;  /* 0x00000007055a7224 */ /* 0x040fe200078e025a */
[----:B------:R-:W-:Y:S01]  /*6380*/  IABS R7, R31 ;  /* 0x0000001f00077213 */ /* 0x000fe20000000000 */
[C---:B------:R-:W-:Y:S02]  /*6390*/  IMAD R92, R5.reuse, R4, R92 ;  /* 0x00000004055c7224 */ /* 0x040fe400078e025c */
[----:B------:R-:W-:Y:S01]  /*63a0*/  IMAD.MOV R8, RZ, RZ, -R8 ;  /* 0x000000ffff087224 */ /* 0x000fe200078e0a08 */
[----:B------:R-:W-:Y:S01]  /*63b0*/  ISETP.GT.U32.AND P2, PT, R5, R90, PT ;  /* 0x0000005a0500720c */ /* 0x000fe20003f44070 */
[----:B------:R-:W-:Y:S02]  /*63c0*/  VIADD R32, R0, 0x77 ;  /* 0x0000007700207836 */ /* 0x000fe40000000000 */
[----:B------:R-:W-:Y:S01]  /*63d0*/  @!P4 IMAD.IADD R87, R87, 0x1, -R5 ;  /* 0x000000015757c824 */ /* 0x000fe200078e0a05 */
[C---:B------:R-:W-:Y:S01]  /*63e0*/  ISETP.GT.U32.AND P4, PT, R5.reuse, R92, PT ;  /* 0x0000005c0500720c */ /* 0x040fe20003f84070 */
[----:B------:R-:W-:Y:S01]  /*63f0*/  IMAD R91, R5, R8, R91 ;  /* 0x00000008055b7224 */ /* 0x000fe200078e025b */
[----:B------:R-:W-:Y:S01]  /*6400*/  IABS R93, R32 ;  /* 0x00000020005d7213 */ /* 0x000fe20000000000 */
[----:B------:R-:W-:Y:S01]  /*6410*/  IMAD.HI.U32 R13, R12, R7, RZ ;  /* 0x000000070c0d7227 */ /* 0x000fe200078e00ff */
[----:B------:R-:W-:-:S03]  /*6420*/  IABS R8, R0 ;  /* 0x0000000000087213 */ /* 0x000fc60000000000 */
[----:B------:R-:W-:Y:S01]  /*6430*/  @!P6 IMAD.IADD R86, R86, 0x1, -R5 ;  /* 0x000000015656e824 */ /* 0x000fe200078e0a05 */
[----:B------:R-:W-:Y:S01]  /*6440*/  ISETP.GT.U32.AND P6, PT, R5, R91, PT ;  /* 0x0000005b0500720c */ /* 0x000fe20003fc4070 */
[----:B------:R-:W-:Y:S02]  /*6450*/  VIADD R30, R0, 0x79 ;  /* 0x00000079001e7836 */ /* 0x000fe40000000000 */
[----:B------:R-:W-:Y:S02]  /*6460*/  IMAD.MOV R13, RZ, RZ, -R13 ;  /* 0x000000ffff0d7224 */ /* 0x000fe400078e0a0d */
[----:B------:R-:W-:Y:S01]  /*6470*/  IMAD.HI.U32 R4, R12, R93, RZ ;  /* 0x0000005d0c047227 */ /* 0x000fe200078e00ff */
[----:B------:R-:W-:-:S03]  /*6480*/  IABS R9, R30 ;  /* 0x0000001e00097213 */ /* 0x000fc60000000000 */
[C---:B------:R-:W-:Y:S02]  /*6490*/  IMAD R7, R5.reuse, R13, R7 ;  /* 0x0000000d05077224 */ /* 0x040fe400078e0207 */
[----:B------:R-:W-:Y:S02]  /*64a0*/  VIADD R29, R0, 0x7a ;  /* 0x0000007a001d7836 */ /* 0x000fe40000000000 */
[----:B------:R-:W-:Y:S02]  /*64b0*/  IMAD.MOV R4, RZ, RZ, -R4 ;  /* 0x000000ffff047224 */ /* 0x000fe400078e0a04 */
[--C-:B------:R-:W-:Y:S02]  /*64c0*/  @!P2 IMAD.IADD R90, R90, 0x1, -R5.reuse ;  /* 0x000000015a5aa824 */ /* 0x100fe400078e0a05 */
[----:B------:R-:W-:Y:S01]  /*64d0*/  @!P4 IMAD.IADD R92, R92, 0x1, -R5 ;  /* 0x000000015c5cc824 */ /* 0x000fe200078e0a05 */
[C---:B------:R-:W-:Y:S01]  /*64e0*/  ISETP.GT.U32.AND P4, PT, R5.reuse, R7, PT ;  /* 0x000000070500720c */ /* 0x040fe20003f84070 */
[C---:B------:R-:W-:Y:S01]  /*64f0*/  IMAD R93, R5.reuse, R4, R93 ;  /* 0x00000004055d7224 */ /* 0x040fe200078e025d */
[----:B------:R-:W-:Y:S01]  /*6500*/  IABS R4, R29 ;  /* 0x0000001d00047213 */ /* 0x000fe20000000000 */
[----:B------:R-:W-:Y:S01]  /*6510*/  IMAD.HI.U32 R14, R12, R9, RZ ;  /* 0x000000090c0e7227 */ /* 0x000fe200078e00ff */
[----:B------:R-:W-:-:S03]  /*6520*/  ISETP.GT.U32.AND P2, PT, R5, R90, PT ;  /* 0x0000005a0500720c */ /* 0x000fc60003f44070 */
[----:B------:R-:W-:Y:S01]  /*6530*/  @!P6 IMAD.IADD R91, R91, 0x1, -R5 ;  /* 0x000000015b5be824 */ /* 0x000fe200078e0a05 */
[----:B------:R-:W-:Y:S01]  /*6540*/  ISETP.GE.AND P6, PT, R10, RZ, PT ;  /* 0x000000ff0a00720c */ /* 0x000fe20003fc6270 */
[----:B------:R-:W-:Y:S02]  /*6550*/  IMAD.MOV R14, RZ, RZ, -R14 ;  /* 0x000000ffff0e7224 */ /* 0x000fe400078e0a0e */
[----:B------:R-:W-:Y:S02]  /*6560*/  IMAD.MOV.U32 R10, RZ, RZ, R4 ;  /* 0x000000ffff0a7224 */ /* 0x000fe400078e0004 */
[----:B------:R-:W-:-:S04]  /*6570*/  IMAD.HI.U32 R4, R12, R8, RZ ;  /* 0x000000080c047227 */ /* 0x000fc800078e00ff */
[----:B------:R-:W-:Y:S02]  /*6580*/  IMAD R9, R5, R14, R9 ;  /* 0x0000000e05097224 */ /* 0x000fe400078e0209 */
[----:B------:R-:W-:Y:S02]  /*6590*/  IMAD.MOV R4, RZ, RZ, -R4 ;  /* 0x000000ffff047224 */ /* 0x000fe400078e0a04 */
[----:B------:R-:W-:Y:S01]  /*65a0*/  @!P4 IMAD.IADD R7, R7, 0x1, -R5 ;  /* 0x000000010707c824 */ /* 0x000fe200078e0a05 */
[----:B------:R-:W-:Y:S01]  /*65b0*/  ISETP.GT.U32.AND P4, PT, R5, R9, PT ;  /* 0x000000090500720c */ /* 0x000fe20003f84070 */
[----:B------:R-:W-:-:S04]  /*65c0*/  IMAD.HI.U32 R13, R12, R10, RZ ;  /* 0x0000000a0c0d7227 */ /* 0x000fc800078e00ff */
[C---:B------:R-:W-:Y:S01]  /*65d0*/  IMAD R8, R5.reuse, R4, R8 ;  /* 0x0000000405087224 */ /* 0x040fe200078e0208 */
[----:B-1----:R-:W-:Y:S01]  /*65e0*/  SHF.R.U32.HI R4, RZ, 0x6, R25 ;  /* 0x00000006ff047819 */ /* 0x002fe20000011619 */
[----:B------:R-:W-:Y:S01]  /*65f0*/  @!P2 IMAD.IADD R90, R90, 0x1, -R5 ;  /* 0x000000015a5aa824 */ /* 0x000fe200078e0a05 */
[C---:B------:R-:W-:Y:S01]  /*6600*/  ISETP.GT.U32.AND P2, PT, R5.reuse, R93, PT ;  /* 0x0000005d0500720c */ /* 0x040fe20003f44070 */
[----:B------:R-:W-:Y:S01]  /*6610*/  IMAD.MOV R13, RZ, RZ, -R13 ;  /* 0x000000ffff0d7224 */ /* 0x000fe200078e0a0d */
[----:B------:R-:W-:Y:S01]  /*6620*/  SGXT.U32 R4, R4, 0x1 ;  /* 0x000000010404781a */ /* 0x000fe20000000000 */
[----:B------:R-:W-:Y:S02]  /*6630*/  VIADD R28, R0, 0x7b ;  /* 0x0000007b001c7836 */ /* 0x000fe40000000000 */
[----:B------:R-:W-:Y:S02]  /*6640*/  IMAD R10, R5, R13, R10 ;  /* 0x0000000d050a7224 */ /* 0x000fe400078e020a */
[----:B----4-:R-:W-:-:S02]  /*6650*/  IMAD R39, R4, R88, RZ ;  /* 0x0000005804277224 */ /* 0x010fc400078e02ff */
[----:B------:R-:W-:Y:S01]  /*6660*/  @!P4 IMAD.IADD R9, R9, 0x1, -R5 ;  /* 0x000000010909c824 */ /* 0x000fe200078e0a05 */
[----:B------:R-:W-:Y:S01]  /*6670*/  ISETP.GT.U32.AND P4, PT, R5, R10, PT ;  /* 0x0000000a0500720c */ /* 0x000fe20003f84070 */
[----:B------:R-:W-:Y:S02]  /*6680*/  IMAD R4, R88, 0x2, R39 ;  /* 0x0000000258047824 */ /* 0x000fe400078e0227 */
[----:B------:R-:W-:Y:S01]  /*6690*/  @!P2 IMAD.IADD R93, R93, 0x1, -R5 ;  /* 0x000000015d5da824 */ /* 0x000fe200078e0a05 */
[----:B------:R-:W-:Y:S01]  /*66a0*/  ISETP.GE.AND P2, PT, R11, RZ, PT ;  /* 0x000000ff0b00720c */ /* 0x000fe20003f46270 */
[C---:B------:R-:W-:Y:S01]  /*66b0*/  VIADD R27, R0.reuse, 0x7c ;  /* 0x0000007c001b7836 */ /* 0x040fe20000000000 */
[----:B------:R-:W-:Y:S01]  /*66c0*/  IABS R11, R28 ;  /* 0x0000001c000b7213 */ /* 0x000fe20000000000 */
[----:B------:R-:W-:Y:S02]  /*66d0*/  VIADD R26, R0, 0x7d ;  /* 0x0000007d001a7836 */ /* 0x000fe40000000000 */
[----:B------:R-:W-:Y:S01]  /*66e0*/  IMAD R4, R88, 0x2, R4 ;  /* 0x0000000258047824 */ /* 0x000fe200078e0204 */
[----:B------:R-:W-:Y:S01]  /*66f0*/  IABS R13, R27 ;  /* 0x0000001b000d7213 */ /* 0x000fe20000000000 */
[----:B------:R-:W-:Y:S01]  /*6700*/  VIADD R24, R0, 0x7e ;  /* 0x0000007e00187836 */ /* 0x000fe20000000000 */
[----:B------:R-:W-:Y:S01]  /*6710*/  IABS R14, R26 ;  /* 0x0000001a000e7213 */ /* 0x000fe20000000000 */
[----:B------:R-:W-:-:S03]  /*6720*/  IMAD.HI.U32 R36, R12, R11, RZ ;  /* 0x0000000b0c247227 */ /* 0x000fc600078e00ff */
[----:B------:R-:W-:Y:S01]  /*6730*/  IABS R35, R24 ;  /* 0x0000001800237213 */ /* 0x000fe20000000000 */
[----:B------:R-:W-:Y:S02]  /*6740*/  IMAD R4, R88, 0x2, R4 ;  /* 0x0000000258047824 */ /* 0x000fe400078e0204 */
[----:B------:R-:W-:-:S04]  /*6750*/  IMAD.HI.U32 R38, R12, R13, RZ ;  /* 0x0000000d0c267227 */ /* 0x000fc800078e00ff */
[----:B------:R-:W-:-:S04]  /*6760*/  IMAD.HI.U32 R37, R12, R14, RZ ;  /* 0x0000000e0c257227 */ /* 0x000fc800078e00ff */
[----:B------:R-:W-:Y:S02]  /*6770*/  IMAD.MOV R36, RZ, RZ, -R36 ;  /* 0x000000ffff247224 */ /* 0x000fe400078e0a24 */
[----:B------:R-:W-:Y:S01]  /*6780*/  @!P4 IMAD.IADD R10, R10, 0x1, -R5 ;  /* 0x000000010a0ac824 */ /* 0x000fe200078e0a05 */
[C---:B------:R-:W-:Y:S01]  /*6790*/  ISETP.GT.U32.AND P4, PT, R5.reuse, R93, PT ;  /* 0x0000005d0500720c */ /* 0x040fe20003f84070 */
[----:B------:R-:W-:Y:S02]  /*67a0*/  IMAD R4, R88, 0x2, R4 ;  /* 0x0000000258047824 */ /* 0x000fe400078e0204 */
[----:B------:R-:W-:Y:S02]  /*67b0*/  IMAD.MOV R38, RZ, RZ, -R38 ;  /* 0x000000ffff267224 */ /* 0x000fe400078e0a26 */
[----:B------:R-:W-:Y:S01]  /*67c0*/  @!P5 IMAD.MOV R86, RZ, RZ, -R86 ;  /* 0x000000ffff56d224 */ /* 0x000fe200078e0a56 */
[C---:B------:R-:W-:Y:S01]  /*67d0*/  ISETP.GT.U32.AND P5, PT, R5.reuse, R7, PT ;  /* 0x000000070500720c */ /* 0x040fe20003fa4070 */
[----:B------:R-:W-:Y:S01]  /*67e0*/  IMAD.MOV R37, RZ, RZ, -R37 ;  /* 0x000000ffff257224 */ /* 0x000fe200078e0a25 */
[----:B------:R1:W-:Y:S01]  /*67f0*/  STL [R1+0x64], R4 ;  /* 0x0000640401007387 */ /* 0x0003e20000100800 */
[----:B------:R-:W-:-:S02]  /*6800*/  IMAD R11, R5, R36, R11 ;  /* 0x00000024050b7224 */ /* 0x000fc400078e020b */
[----:B------:R-:W-:-:S04]  /*6810*/  IMAD.HI.U32 R36, R12, R35, RZ ;  /* 0x000000230c247227 */ /* 0x000fc800078e00ff */
[----:B------:R-:W-:Y:S01]  /*6820*/  @!P3 IMAD.MOV R84, RZ, RZ, -R84 ;  /* 0x000000ffff54b224 */ /* 0x000fe200078e0a54 */
[C---:B------:R-:W-:Y:S01]  /*6830*/  ISETP.GT.U32.AND P3, PT, R5.reuse, R91, PT ;  /* 0x0000005b0500720c */ /* 0x040fe20003f64070 */
[----:B------:R-:W-:Y:S01]  /*6840*/  @!P1 IMAD.MOV R85, RZ, RZ, -R85 ;  /* 0x000000ffff559224 */ /* 0x000fe200078e0a55 */
[C---:B------:R-:W-:Y:S01]  /*6850*/  ISETP.GT.U32.AND P1, PT, R5.reuse, R92, PT ;  /* 0x0000005c0500720c */ /* 0x040fe20003f24070 */
[----:B-1----:R-:W-:Y:S02]  /*6860*/  IMAD R4, R88, 0x2, R4 ;  /* 0x0000000258047824 */ /* 0x002fe400078e0204 */
[C---:B------:R-:W-:Y:S02]  /*6870*/  IMAD R12, R5.reuse, R38, R13 ;  /* 0x00000026050c7224 */ /* 0x040fe400078e020d */
[----:B------:R-:W-:Y:S01]  /*6880*/  @!P6 IMAD.MOV R87, RZ, RZ, -R87 ;  /* 0x000000ffff57e224 */ /* 0x000fe200078e0a57 */
[C---:B------:R-:W-:Y:S01]  /*6890*/  ISETP.GT.U32.AND P6, PT, R5.reuse, R10, PT ;  /* 0x0000000a0500720c */ /* 0x040fe20003fc4070 */
[----:B------:R-:W-:Y:S01]  /*68a0*/  IMAD R13, R5, R37, R14 ;  /* 0x00000025050d7224 */ /* 0x000fe200078e020e */
[----:B------:R1:W-:Y:S01]  /*68b0*/  STL [R1+0x60], R4 ;  /* 0x0000600401007387 */ /* 0x0003e20000100800 */
[----:B------:R-:W-:-:S02]  /*68c0*/  IMAD.MOV R14, RZ, RZ, -R36 ;  /* 0x000000ffff0e7224 */ /* 0x000fc400078e0a24 */
[----:B------:R-:W-:Y:S01]  /*68d0*/  @!P4 IMAD.IADD R93, R93, 0x1, -R5 ;  /* 0x000000015d5dc824 */ /* 0x000fe200078e0a05 */
[C---:B------:R-:W-:Y:S01]  /*68e0*/  ISETP.GT.U32.AND P4, PT, R5.reuse, R13, PT ;  /* 0x0000000d0500720c */ /* 0x040fe20003f84070 */
[----:B------:R-:W-:Y:S02]  /*68f0*/  IMAD R14, R5, R14, R35 ;  /* 0x0000000e050e7224 */ /* 0x000fe400078e0223 */
[--C-:B------:R-:W-:Y:S02]  /*6900*/  @!P5 IMAD.IADD R7, R7, 0x1, -R5.reuse ;  /* 0x000000010707d824 */ /* 0x100fe400078e0a05 */
[----:B------:R-:W-:Y:S01]  /*6910*/  @!P2 IMAD.MOV R90, RZ, RZ, -R90 ;  /* 0x000000ffff5aa224 */ /* 0x000fe200078e0a5a */
[C---:B------:R-:W-:Y:S01]  /*6920*/  ISETP.GT.U32.AND P5, PT, R5.reuse, R14, PT ;  /* 0x0000000e0500720c */ /* 0x040fe20003fa4070 */
[----:B-1----:R-:W-:Y:S01]  /*6930*/  IMAD R4, R88, 0x2, R4 ;  /* 0x0000000258047824 */ /* 0x002fe200078e0204 */
[----:B------:R-:W-:Y:S01]  /*6940*/  ISETP.GT.U32.AND P2, PT, R5, R9, PT ;  /* 0x000000090500720c */ /* 0x000fe20003f44070 */
[--C-:B------:R-:W-:Y:S01]  /*6950*/  @!P3 IMAD.IADD R91, R91, 0x1, -R5.reuse ;  /* 0x000000015b5bb824 */ /* 0x100fe200078e0a05 */
[C---:B------:R-:W-:Y:S01]  /*6960*/  ISETP.GT.U32.AND P3, PT, R5.reuse, R11, PT ;  /* 0x0000000b0500720c */ /* 0x040fe20003f64070 */
[--C-:B------:R-:W-:Y:S01]  /*6970*/  @!P1 IMAD.IADD R92, R92, 0x1, -R5.reuse ;  /* 0x000000015c5c9824 */ /* 0x100fe200078e0a05 */
[----:B------:R1:W-:Y:S01]  /*6980*/  STL [R1+0x5c], R4 ;  /* 0x00005c0401007387 */ /* 0x0003e20000100800 */
[C---:B------:R-:W-:Y:S01]  /*6990*/  ISETP.GT.U32.AND P1, PT, R5.reuse, R12, PT ;  /* 0x0000000c0500720c */ /* 0x040fe20003f24070 */
[--C-:B------:R-:W-:Y:S01]  /*69a0*/  @!P6 IMAD.IADD R10, R10, 0x1, -R5.reuse ;  /* 0x000000010a0ae824 */ /* 0x100fe200078e0a05 */
[----:B------:R-:W-:Y:S01]  /*69b0*/  ISETP.GT.U32.AND P6, PT, R5, R8, PT ;  /* 0x000000080500720c */ /* 0x000fe20003fc4070 */
[----:B------:R-:W-:Y:S01]  /*69c0*/  @!P4 IMAD.IADD R13, R13, 0x1, -R5 ;  /* 0x000000010d0dc824 */ /* 0x000fe200078e0a05 */
[----:B------:R-:W-:-:S02]  /*69d0*/  ISETP.GE.AND P4, PT, R31, RZ, PT ;  /* 0x000000ff1f00720c */ /* 0x000fc40003f86270 */
[--C-:B------:R-:W-:Y:S01]  /*69e0*/  @!P5 IMAD.IADD R14, R14, 0x1, -R5.reuse ;  /* 0x000000010e0ed824 */ /* 0x100fe200078e0a05 */
[----:B------:R-:W-:Y:S01]  /*69f0*/  ISETP.GE.AND P5, PT, R30, RZ, PT ;  /* 0x000000ff1e00720c */ /* 0x000fe20003fa6270 */
[--C-:B------:R-:W-:Y:S01]  /*6a00*/  @!P2 IMAD.IADD R9, R9, 0x1, -R5.reuse ;  /* 0x000000010909a824 */ /* 0x100fe200078e0a05 */
[----:B------:R-:W-:Y:S01]  /*6a10*/  ISETP.GE.AND P2, PT, R34, RZ, PT ;  /* 0x000000ff2200720c */ /* 0x000fe20003f46270 */
[----:B-1----:R-:W-:Y:S02]  /*6a20*/  IMAD R4, R88, 0x2, R4 ;  /* 0x0000000258047824 */ /* 0x002fe400078e0204 */
[--C-:B------:R-:W-:Y:S01]  /*6a30*/  @!P3 IMAD.IADD R11, R11, 0x1, -R5.reuse ;  /* 0x000000010b0bb824 */ /* 0x100fe200078e0a05 */
[----:B------:R-:W-:Y:S01]  /*6a40*/  ISETP.GE.AND P3, PT, R33, RZ, PT ;  /* 0x000000ff2100720c */ /* 0x000fe20003f66270 */
[--C-:B------:R-:W-:Y:S01]  /*6a50*/  @!P1 IMAD.IADD R12, R12, 0x1, -R5.reuse ;  /* 0x000000010c0c9824 */ /* 0x100fe200078e0a05 */
[----:B------:R1:W-:Y:S01]  /*6a60*/  STL [R1+0x58], R4 ;  /* 0x0000580401007387 */ /* 0x0003e20000100800 */
[----:B------:R-:W-:Y:S01]  /*6a70*/  ISETP.GE.AND P1, PT, R32, RZ, PT ;  /* 0x000000ff2000720c */ /* 0x000fe20003f26270 */
[----:B------:R-:W-:Y:S01]  /*6a80*/  @!P6 IMAD.IADD R8, R8, 0x1, -R5 ;  /* 0x000000010808e824 */ /* 0x000fe200078e0a05 */
[----:B------:R-:W-:Y:S01]  /*6a90*/  ISETP.GE.AND P6, PT, R29, RZ, PT ;  /* 0x000000ff1d00720c */ /* 0x000fe20003fc6270 */
[----:B------:R-:W-:Y:S01]  /*6aa0*/  @!P4 IMAD.MOV R7, RZ, RZ, -R7 ;  /* 0x000000ffff07c224 */ /* 0x000fe200078e0a07 */
[C---:B------:R-:W-:Y:S01]  /*6ab0*/  ISETP.GT.U32.AND P4, PT, R5.reuse, R14, PT ;  /* 0x0000000e0500720c */ /* 0x040fe20003f84070 */
[----:B------:R-:W-:Y:S01]  /*6ac0*/  @!P5 IMAD.MOV R9, RZ, RZ, -R9 ;  /* 0x000000ffff09d224 */ /* 0x000fe200078e0a09 */
[C---:B------:R-:W-:Y:S01]  /*6ad0*/  ISETP.GT.U32.AND P5, PT, R5.reuse, R8, PT ;  /* 0x000000080500720c */ /* 0x040fe20003fa4070 */
[----:B------:R-:W-:Y:S01]  /*6ae0*/  @!P2 IMAD.MOV R91, RZ, RZ, -R91 ;  /* 0x000000ffff5ba224 */ /* 0x000fe200078e0a5b */
[----:B------:R-:W-:Y:S01]  /*6af0*/  ISETP.GT.U32.AND P2, PT, R5, R11, PT ;  /* 0x0000000b0500720c */ /* 0x000fe20003f44070 */
[----:B-1----:R-:W-:-:S02]  /*6b00*/  IMAD R4, R88, 0x2, R4 ;  /* 0x0000000258047824 */ /* 0x002fc400078e0204 */
[----:B------:R-:W-:Y:S01]  /*6b10*/  @!P3 IMAD.MOV R92, RZ, RZ, -R92 ;  /* 0x000000ffff5cb224 */ /* 0x000fe200078e0a5c */
[C---:B------:R-:W-:Y:S01]  /*6b20*/  ISETP.GT.U32.AND P3, PT, R5.reuse, R12, PT ;  /* 0x0000000c0500720c */ /* 0x040fe20003f64070 */
[----:B------:R-:W-:Y:S01]  /*6b30*/  @!P1 IMAD.MOV R93, RZ, RZ, -R93 ;  /* 0x000000ffff5d9224 */ /* 0x000fe200078e0a5d */
[----:B------:R1:W-:Y:S01]  /*6b40*/  STL [R1+0x2c], R4 ;  /* 0x00002c0401007387 */ /* 0x0003e20000100800 */
[----:B------:R-:W-:Y:S01]  /*6b50*/  ISETP.GT.U32.AND P1, PT, R5, R13, PT ;  /* 0x0000000d0500720c */ /* 0x000fe20003f24070 */
[----:B------:R-:W-:Y:S01]  /*6b60*/  @!P6 IMAD.MOV R10, RZ, RZ, -R10 ;  /* 0x000000ffff0ae224 */ /* 0x000fe200078e0a0a */
[----:B------:R-:W-:Y:S01]  /*6b70*/  ISETP.GE.AND P6, PT, R0, RZ, PT ;  /* 0x000000ff0000720c */ /* 0x000fe20003fc6270 */
[--C-:B------:R-:W-:Y:S01]  /*6b80*/  @!P4 IMAD.IADD R14, R14, 0x1, -R5.reuse ;  /* 0x000000010e0ec824 */ /* 0x100fe200078e0a05 */
[----:B------:R-:W-:Y:S01]  /*6b90*/  ISETP.GE.AND P4, PT, R24, RZ, PT ;  /* 0x000000ff1800720c */ /* 0x000fe20003f86270 */
[--C-:B------:R-:W-:Y:S01]  /*6ba0*/  @!P5 IMAD.IADD R8, R8, 0x1, -R5.reuse ;  /* 0x000000010808d824 */ /* 0x100fe200078e0a05 */
[----:B------:R-:W-:Y:S01]  /*6bb0*/  ISETP.NE.AND P5, PT, R45, RZ, PT ;  /* 0x000000ff2d00720c */ /* 0x000fe20003fa5270 */
[--C-:B------:R-:W-:Y:S01]  /*6bc0*/  @!P2 IMAD.IADD R11, R11, 0x1, -R5.reuse ;  /* 0x000000010b0ba824 */ /* 0x100fe200078e0a05 */
[----:B------:R-:W-:Y:S01]  /*6bd0*/  LOP3.LUT R45, RZ, R45, RZ, 0x33, !PT ;  /* 0x0000002dff2d7212 */ /* 0x000fe200078e33ff */
[----:B-1----:R-:W-:Y:S01]  /*6be0*/  IMAD R4, R88, 0x2, R4 ;  /* 0x0000000258047824 */ /* 0x002fe200078e0204 */
[----:B------:R-:W-:Y:S01]  /*6bf0*/  ISETP.GE.AND P2, PT, R28, RZ, PT ;  /* 0x000000ff1c00720c */ /* 0x000fe20003f46270 */
[--C-:B------:R-:W-:Y:S01]  /*6c00*/  @!P3 IMAD.IADD R12, R12, 0x1, -R5.reuse ;  /* 0x000000010c0cb824 */ /* 0x100fe200078e0a05 */
[----:B------:R-:W-:Y:S01]  /*6c10*/  SEL R15, R45, R15, !P5 ;  /* 0x0000000f2d0f7207 */ /* 0x000fe20006800000 */
[----:B------:R-:W-:Y:S01]  /*6c20*/  @!P1 IMAD.IADD R13, R13, 0x1, -R5 ;  /* 0x000000010d0d9824 */ /* 0x000fe200078e0a05 */
[----:B------:R1:W-:Y:S01]  /*6c30*/  STL [R1+0x4c], R4 ;  /* 0x00004c0401007387 */ /* 0x0003e20000100800 */
[----:B------:R-:W-:Y:S01]  /*6c40*/  @!P6 IMAD.MOV R8, RZ, RZ, -R8 ;  /* 0x000000ffff08e224 */ /* 0x000fe200078e0a08 */
[----:B------:R-:W-:Y:S01]  /*6c50*/  ISETP.GE.AND P3, PT, R27, RZ, PT ;  /* 0x000000ff1b00720c */ /* 0x000fe20003f66270 */
[----:B------:R-:W-:Y:S01]  /*6c60*/  @!P4 IMAD.MOV R14, RZ, RZ, -R14 ;  /* 0x000000ffff0ec224 */ /* 0x000fe200078e0a0e */
[----:B------:R-:W-:-:S05]  /*6c70*/  ISETP.GE.AND P1, PT, R26, RZ, PT ;  /* 0x000000ff1a00720c */ /* 0x000fca0003f26270 */
[----:B------:R-:W-:Y:S02]  /*6c80*/  @!P2 IMAD.MOV R11, RZ, RZ, -R11 ;  /* 0x000000ffff0ba224 */ /* 0x000fe400078e0a0b */
[----:B-1----:R-:W-:-:S04]  /*6c90*/  IMAD R4, R88, 0x2, R4 ;  /* 0x0000000258047824 */ /* 0x002fc800078e0204 */
[----:B------:R-:W-:Y:S01]  /*6ca0*/  @!P3 IMAD.MOV R12, RZ, RZ, -R12 ;  /* 0x000000ffff0cb224 */ /* 0x000fe200078e0a0c */
[----:B------:R1:W-:Y:S01]  /*6cb0*/  STL [R1+0x50], R4 ;  /* 0x0000500401007387 */ /* 0x0003e20000100800 */
[----:B------:R-:W-:Y:S02]  /*6cc0*/  @!P1 IMAD.MOV R13, RZ, RZ, -R13 ;  /* 0x000000ffff0d9224 */ /* 0x000fe400078e0a0d */
[----:B-1----:R-:W-:-:S05]  /*6cd0*/  IMAD R4, R88, 0x2, R4 ;  /* 0x0000000258047824 */ /* 0x002fca00078e0204 */
[----:B------:R1:W-:Y:S02]  /*6ce0*/  STL [R1+0x54], R4 ;  /* 0x0000540401007387 */ /* 0x0003e40000100800 */
[----:B-1----:R-:W-:-:S05]  /*6cf0*/  IMAD R4, R88, 0x2, R4 ;  /* 0x0000000258047824 */ /* 0x002fca00078e0204 */
[----:B------:R1:W-:Y:S02]  /*6d00*/  STL [R1+0x28], R4 ;  /* 0x0000280401007387 */ /* 0x0003e40000100800 */
[----:B-1----:R-:W-:-:S04]  /*6d10*/  IMAD R4, R88, 0x2, R4 ;  /* 0x0000000258047824 */ /* 0x002fc800078e0204 */
[C---:B------:R-:W-:Y:S01]  /*6d20*/  IMAD R24, R88.reuse, 0x2, R4 ;  /* 0x0000000258187824 */ /* 0x040fe200078e0204 */
[----:B------:R1:W-:Y:S03]  /*6d30*/  STL [R1+0x3c], R4 ;  /* 0x00003c0401007387 */ /* 0x0003e60000100800 */
[----:B------:R-:W-:Y:S01]  /*6d40*/  IMAD R5, R88, 0x2, R24 ;  /* 0x0000000258057824 */ /* 0x000fe200078e0218 */
[----:B------:R-:W-:Y:S04]  /*6d50*/  STL [R1+0x40], R24 ;  /* 0x0000401801007387 */ /* 0x000fe80000100800 */
[----:B------:R2:W-:Y:S01]  /*6d60*/  STL [R1+0x44], R5 ;  /* 0x0000440501007387 */ /* 0x0005e20000100800 */
[----:B-1----:R-:W-:-:S05]  /*6d70*/  LOP3.LUT R4, R25, 0x7f, RZ, 0xc0, !PT ;  /* 0x0000007f19047812 */ /* 0x002fca00078ec0ff */
[----:B------:R-:W-:Y:S02]  /*6d80*/  IMAD R4, R4, R89, RZ ;  /* 0x0000005904047224 */ /* 0x000fe400078e02ff */
[----:B------:R-:W-:Y:S01]  /*6d90*/  IMAD R89, R88, 0x2, R5 ;  /* 0x0000000258597824 */ /* 0x000fe200078e0205 */
[C---:B--2---:R-:W-:Y:S02]  /*6da0*/  SEL R5, R45.reuse, R8, !P5 ;  /* 0x000000082d057207 */ /* 0x044fe40006800000 */
[----:B------:R-:W-:Y:S01]  /*6db0*/  STL [R1+0x48], R4 ;  /* 0x0000480401007387 */ /* 0x000fe20000100800 */
[----:B------:R-:W-:-:S03]  /*6dc0*/  SEL R8, R45, R23, !P5 ;  /* 0x000000172d087207 */ /* 0x000fc60006800000 */
[----:B------:R1:W-:Y:S04]  /*6dd0*/  STL [R1+0x1a0], R5 ;  /* 0x0001a00501007387 */ /* 0x0003e80000100800 */
[----:B------:R2:W-:Y:S04]  /*6de0*/  STL [R1+0x974], R15 ;  /* 0x0009740f01007387 */ /* 0x0005e80000100800 */
[----:B------:R3:W-:Y:S01]  /*6df0*/  STL [R1+0x19c], R8 ;  /* 0x00019c0801007387 */ /* 0x0007e20000100800 */
[C---:B-1----:R-:W-:Y:S02]  /*6e00*/  SEL R5, R45.reuse, R22, !P5 ;  /* 0x000000162d057207 */ /* 0x042fe40006800000 */
[----:B--2---:R-:W-:-:S03]  /*6e10*/  SEL R15, R45, R21, !P5 ;  /* 0x000000152d0f7207 */ /* 0x004fc60006800000 */
[----:B------:R1:W-:Y:S01]  /*6e20*/  STL [R1+0x198], R5 ;  /* 0x0001980501007387 */ /* 0x0003e20000100800 */
[----:B---3--:R-:W-:-:S03]  /*6e30*/  SEL R8, R45, R20, !P5 ;  /* 0x000000142d087207 */ /* 0x008fc60006800000 */
[----:B------:R2:W-:Y:S04]  /*6e40*/  STL [R1+0x3d4], R15 ;  /* 0x0003d40f01007387 */ /* 0x0005e80000100800 */
[----:B------:R3:W-:Y:S01]  /*6e50*/  STL [R1+0x3d0], R8 ;  /* 0x0003d00801007387 */ /* 0x0007e20000100800 */
[C---:B-1----:R-:W-:Y:S02]  /*6e60*/  SEL R5, R45.reuse, R19, !P5 ;  /* 0x000000132d057207 */ /* 0x042fe40006800000 */
[----:B--2---:R-:W-:-:S03]  /*6e70*/  SEL R15, R45, R18, !P5 ;  /* 0x000000122d0f7207 */ /* 0x004fc60006800000 */
[----:B------:R1:W-:Y:S01]  /*6e80*/  STL [R1+0x3e0], R5 ;  /* 0x0003e00501007387 */ /* 0x0003e20000100800 */
[----:B---3--:R-:W-:-:S03]  /*6e90*/  SEL R8, R45, R17, !P5 ;  /* 0x000000112d087207 */ /* 0x008fc60006800000 */
[----:B------:R2:W-:Y:S04]  /*6ea0*/  STL [R1+0x3dc], R15 ;  /* 0x0003dc0f01007387 */ /* 0x0005e80000100800 */
[----:B------:R-:W-:Y:S01]  /*6eb0*/  STL [R1+0x3d8], R8 ;  /* 0x0003d80801007387 */ /* 0x000fe20000100800 */
[C---:B-1----:R-:W-:Y:S02]  /*6ec0*/  SEL R5, R45.reuse, R16, !P5 ;  /* 0x000000102d057207 */ /* 0x042fe40006800000 */
[----:B--2---:R-:W-:-:S03]  /*6ed0*/  SEL R15, R45, R3, !P5 ;  /* 0x000000032d0f7207 */ /* 0x004fc60006800000 */
[----:B------:R-:W-:Y:S01]  /*6ee0*/  STL [R1+0x194], R5 ;  /* 0x0001940501007387 */ /* 0x000fe20000100800 */
[C---:B------:R-:W-:Y:S02]  /*6ef0*/  SEL R3, R45.reuse, R2, !P5 ;  /* 0x000000022d037207 */ /* 0x040fe40006800000 */
[C---:B------:R-:W-:Y:S01]  /*6f00*/  SEL R2, R45.reuse, R6, !P5 ;  /* 0x000000062d027207 */ /* 0x040fe20006800000 */
[----:B------:R-:W2:Y:S04]  /*6f10*/  LDL.LU R40, [R1+0xbc] ;  /* 0x0000bc0001287983 */ /* 0x000ea80000300800 */
[----:B------:R1:W-:Y:S04]  /*6f20*/  STL [R1+0x18c], R3 ;  /* 0x00018c0301007387 */ /* 0x0003e80000100800 */
[----:B------:R-:W3:Y:S04]  /*6f30*/  LDL.LU R39, [R1+0xb8] ;  /* 0x0000b80001277983 */ /* 0x000ee80000300800 */
[----:B------:R-:W4:Y:S04]  /*6f40*/  LDL.LU R38, [R1+0xb4] ;  /* 0x0000b40001267983 */ /* 0x000f280000300800 */
[----:B------:R0:W-:Y:S04]  /*6f50*/  STL [R1+0x3cc], R2 ;  /* 0x0003cc0201007387 */ /* 0x0001e80000100800 */
[----:B------:R-:W4:Y:S04]  /*6f60*/  LDL.LU R37, [R1+0xb0] ;  /* 0x0000b00001257983 */ /* 0x000f280000300800 */
[----:B------:R-:W4:Y:S04]  /*6f70*/  LDL.LU R36, [R1+0xac] ;  /* 0x0000ac0001247983 */ /* 0x000f280000300800 */
[----:B------:R-:W4:Y:S04]  /*6f80*/  LDL R35, [R1+0xa8] ;  /* 0x0000a80001237983 */ /* 0x000f280000100800 */
[----:B------:R-:W4:Y:S04]  /*6f90*/  LDL R34, [R1+0xa4] ;  /* 0x0000a40001227983 */ /* 0x000f280000100800 */
[----:B------:R-:W4:Y:S04]  /*6fa0*/  LDL R33, [R1+0xa0] ;  /* 0x0000a00001217983 */ /* 0x000f280000100800 */
[----:B------:R-:W4:Y:S04]  /*6fb0*/  LDL R32, [R1+0x9c] ;  /* 0x00009c0001207983 */ /* 0x000f280000100800 */
[----:B------:R-:W4:Y:S04]  /*6fc0*/  LDL R31, [R1+0x98] ;  /* 0x00009800011f7983 */ /* 0x000f280000100800 */
[----:B------:R-:W4:Y:S04]  /*6fd0*/  LDL.LU R30, [R1+0x94] ;  /* 0x00009400011e7983 */ /* 0x000f280000300800 */
        /* <DEDUP_REMOVED lines=9> */
[----:B------:R-:W4:Y:S04]  /*7070*/  LDL R20, [R1+0x38] ;  /* 0x0000380001147983 */ /* 0x000f280000100800 */
[----:B------:R-:W4:Y:S04]  /*7080*/  LDL R19, [R1+0x34] ;  /* 0x0000340001137983 */ /* 0x000f280000100800 */
[----:B------:R-:W4:Y:S04]  /*7090*/  LDL R18, [R1+0x30] ;  /* 0x0000300001127983 */ /* 0x000f280000100800 */
[----:B------:R-:W4:Y:S04]  /*70a0*/  LDL R17, [R1+0x24] ;  /* 0x0000240001117983 */ /* 0x000f280000100800 */
[----:B------:R-:W4:Y:S04]  /*70b0*/  LDL R16, [R1+0x20] ;  /* 0x0000200001107983 */ /* 0x000f280000100800 */
[----:B-1----:R-:W4:Y:S04]  /*70c0*/  LDL.LU R3, [R1+0x1c] ;  /* 0x00001c0001037983 */ /* 0x002f280000300800 */
[----:B0-----:R-:W4:Y:S04]  /*70d0*/  LDL.LU R2, [R1+0x18] ;  /* 0x0000180001027983 */ /* 0x001f280000300800 */
[----:B------:R-:W4:Y:S04]  /*70e0*/  LDL.LU R6, [R1+0x14] ;  /* 0x0000140001067983 */ /* 0x000f280000300800 */
[----:B------:R-:W4:Y:S04]  /*70f0*/  LDL.LU R8, [R1+0x10] ;  /* 0x0000100001087983 */ /* 0x000f280000300800 */
[----:B------:R-:W4:Y:S01]  /*7100*/  LDL.LU R5, [R1+0xc] ;  /* 0x00000c0001057983 */ /* 0x000f220000300800 */
[----:B--2---:R-:W-:-:S05]  /*7110*/  SEL R40, R45, R40, !P5 ;  /* 0x000000282d287207 */ /* 0x004fca0006800000 */
[----:B------:R0:W-:Y:S01]  /*7120*/  STL [R1+0x3c8], R40 ;  /* 0x0003c82801007387 */ /* 0x0001e20000100800 */
[C---:B---3--:R-:W-:Y:S02]  /*7130*/  SEL R39, R45.reuse, R39, !P5 ;  /* 0x000000272d277207 */ /* 0x048fe40006800000 */
[C---:B----4-:R-:W-:Y:S01]  /*7140*/  SEL R38, R45.reuse, R38, !P5 ;  /* 0x000000262d267207 */ /* 0x050fe20006800000 */
[----:B0-----:R-:W2:Y:S04]  /*7150*/  LDL.LU R40, [R1+0x13b4] ;  /* 0x0013b40001287983 */ /* 0x001ea80000300800 */
[----:B------:R0:W-:Y:S01]  /*7160*/  STL [R1+0x3c4], R39 ;  /* 0x0003c42701007387 */ /* 0x0001e20000100800 */
[C---:B------:R-:W-:Y:S02]  /*7170*/  SEL R37, R45.reuse, R37, !P5 ;  /* 0x000000252d257207 */ /* 0x040fe40006800000 */
[C---:B------:R-:W-:Y:S01]  /*7180*/  SEL R36, R45.reuse, R36, !P5 ;  /* 0x000000242d247207 */ /* 0x040fe20006800000 */
[----:B0-----:R-:W3:Y:S01]  /*7190*/  LDL.LU R39, [R1+0x13b0] ;  /* 0x0013b00001277983 */ /* 0x001ee20000300800 */
[----:B------:R-:W-:-:S03]  /*71a0*/  SEL R35, R45, R35, !P5 ;  /* 0x000000232d237207 */ /* 0x000fc60006800000 */
[----:B------:R0:W-:Y:S01]  /*71b0*/  STL [R1+0x3c0], R38 ;  /* 0x0003c02601007387 */ /* 0x0001e20000100800 */
[C---:B------:R-:W-:Y:S02]  /*71c0*/  SEL R34, R45.reuse, R34, !P5 ;  /* 0x000000222d227207 */ /* 0x040fe40006800000 */
[C---:B------:R-:W-:Y:S01]  /*71d0*/  SEL R33, R45.reuse, R33, !P5 ;  /* 0x000000212d217207 */ /* 0x040fe20006800000 */
[----:B0-----:R-:W4:Y:S04]  /*71e0*/  LDL.LU R38, [R1+0x13ac] ;  /* 0x0013ac0001267983 */ /* 0x001f280000300800 */
[----:B------:R0:W-:Y:S01]  /*71f0*/  STL [R1+0x3bc], R37 ;  /* 0x0003bc2501007387 */ /* 0x0001e20000100800 */
[C---:B------:R-:W-:Y:S02]  /*7200*/  SEL R32, R45.reuse, R32, !P5 ;  /* 0x000000202d207207 */ /* 0x040fe40006800000 */
[C---:B------:R-:W-:Y:S01]  /*7210*/  SEL R31, R45.reuse, R31, !P5 ;  /* 0x0000001f2d1f7207 */ /* 0x040fe20006800000 */
[----:B0-----:R-:W2:Y:S04]  /*7220*/  LDL.LU R37, [R1+0x13a8] ;  /* 0x0013a80001257983 */ /* 0x001ea80000300800 */
[----:B------:R0:W-:Y:S01]  /*7230*/  STL [R1+0x188], R36 ;  /* 0x0001882401007387 */ /* 0x0001e20000100800 */
[----:B------:R-:W-:-:S03]  /*7240*/  SEL R30, R45, R30, !P5 ;  /* 0x0000001e2d1e7207 */ /* 0x000fc60006800000 */
        /* <DEDUP_REMOVED lines=52> */
[----:B------:R0:W-:Y:S04]  /*7590*/  STL [R1+0x378], R18 ;  /* 0x0003781201007387 */ /* 0x0001e80000100800 */
        /* <DEDUP_REMOVED lines=10> */
[----:B0-----:R-:W2:Y:S01]  /*7640*/  LDL.LU R6, [R1+0x1348] ;  /* 0x0013480001067983 */ /* 0x001ea20000300800 */
[----:B------:R-:W-:-:S02]  /*7650*/  SEL R8, R45, R8, !P5 ;  /* 0x000000082d087207 */ /* 0x000fc40006800000 */
[----:B------:R-:W-:-:S03]  /*7660*/  SEL R5, R45, R5, !P5 ;  /* 0x000000052d057207 */ /* 0x000fc60006800000 */
[----:B------:R2:W-:Y:S02]  /*7670*/  STL [R1+0x118], R8 ;  /* 0x0001180801007387 */ /* 0x0005e40000100800 */
[C---:B--2---:R-:W-:Y:S02]  /*7680*/  SEL R8, R45.reuse, R6, !P5 ;  /* 0x000000062d087207 */ /* 0x044fe40006800000 */
[----:B------:R-:W2:Y:S04]  /*7690*/  LDL.LU R6, [R1+0x1344] ;  /* 0x0013440001067983 */ /* 0x000ea80000300800 */
[----:B------:R0:W-:Y:S02]  /*76a0*/  STL [R1+0x114], R5 ;  /* 0x0001140501007387 */ /* 0x0001e40000100800 */
[----:B0-----:R-:W-:-:S02]  /*76b0*/  SEL R5, R45, R2, !P5 ;  /* 0x000000022d057207 */ /* 0x001fc40006800000 */
[----:B------:R0:W5:Y:S04]  /*76c0*/  LDL.LU R2, [R1+0x1340] ;  /* 0x0013400001027983 */ /* 0x0001680000300800 */
[----:B------:R1:W-:Y:S02]  /*76d0*/  STL [R1+0x374], R8 ;  /* 0x0003740801007387 */ /* 0x0003e40000100800 */
[C---:B-1----:R-:W-:Y:S02]  /*76e0*/  SEL R8, R45.reuse, R3, !P5 ;  /* 0x000000032d087207 */ /* 0x042fe40006800000 */
[----:B------:R0:W5:Y:S01]  /*76f0*/  LDL.LU R3, [R1+0x133c] ;  /* 0x00133c0001037983 */ /* 0x0001620000300800 */
[C---:B------:R-:W-:Y:S01]  /*7700*/  SEL R36, R45.reuse, R36, !P5 ;  /* 0x000000242d247207 */ /* 0x040fe20006800000 */
[----:B------:R-:W-:Y:S01]  /*7710*/  UMOV UR7, 0x1 ;  /* 0x0000000100077882 */ /* 0x000fe20000000000 */
[C---:B------:R-:W-:Y:S01]  /*7720*/  SEL R77, R45.reuse, R77, !P5 ;  /* 0x0000004d2d4d7207 */ /* 0x040fe20006800000 */
[----:B------:R1:W-:Y:S01]  /*7730*/  STL [R1+0x4b4], R5 ;  /* 0x0004b40501007387 */ /* 0x0003e20000100800 */
[C---:B------:R-:W-:Y:S01]  /*7740*/  SEL R84, R45.reuse, R84, !P5 ;  /* 0x000000542d547207 */ /* 0x040fe20006800000 */
[----:B------:R-:W0:Y:S01]  /*7750*/  LDCU.64 UR10, c[0x0][0x358] ;  /* 0x00006b00ff0a77ac */ /* 0x000e220008000a00 */
[----:B------:R-:W-:Y:S01]  /*7760*/  PLOP3.LUT P3, PT, PT, PT, UP2, 0x80, 0x8 ;  /* 0x000000000008781c */ /* 0x000fe20003f6f028 */
[----:B------:R3:W-:Y:S01]  /*7770*/  STL [R1+0x4b0], R8 ;  /* 0x0004b00801007387 */ /* 0x0007e20000100800 */
[----:B-1----:R-:W-:-:S02]  /*7780*/  SEL R5, R45, R16, !P5 ;  /* 0x000000102d057207 */ /* 0x002fc40006800000 */
[C---:B------:R-:W-:Y:S02]  /*7790*/  SEL R16, R45.reuse, R17, !P5 ;  /* 0x000000112d107207 */ /* 0x040fe40006800000 */
[C---:B---3--:R-:W-:Y:S01]  /*77a0*/  SEL R8, R45.reuse, R18, !P5 ;  /* 0x000000122d087207 */ /* 0x048fe20006800000 */
[----:B------:R1:W-:Y:S01]  /*77b0*/  STL [R1+0x4ac], R5 ;  /* 0x0004ac0501007387 */ /* 0x0003e20000100800 */
[----:B------:R-:W-:-:S03]  /*77c0*/  SEL R18, R45, R35, !P5 ;  /* 0x000000232d127207 */ /* 0x000fc60006800000 */
[----:B------:R3:W-:Y:S04]  /*77d0*/  STL [R1+0x4a8], R16 ;  /* 0x0004a81001007387 */ /* 0x0007e80000100800 */
[----:B------:R0:W-:Y:S01]  /*77e0*/  STL [R1+0x474], R8 ;  /* 0x0004740801007387 */ /* 0x0001e20000100800 */
[C---:B-1----:R-:W-:Y:S02]  /*77f0*/  SEL R5, R45.reuse, R19, !P5 ;  /* 0x000000132d057207 */ /* 0x042fe40006800000 */
[----:B---3--:R-:W-:-:S03]  /*7800*/  SEL R16, R45, R20, !P5 ;  /* 0x000000142d107207 */ /* 0x008fc60006800000 */
[----:B------:R1:W-:Y:S01]  /*7810*/  STL [R1+0x110], R5 ;  /* 0x0001100501007387 */ /* 0x0003e20000100800 */
[----:B0-----:R-:W-:-:S03]  /*7820*/  SEL R8, R45, R21, !P5 ;  /* 0x000000152d087207 */ /* 0x001fc60006800000 */
[----:B------:R0:W-:Y:S01]  /*7830*/  STL [R1+0xb4], R16 ;  /* 0x0000b41001007387 */ /* 0x0001e20000100800 */
[----:B------:R-:W-:-:S03]  /*7840*/  SEL R21, R45, R52, !P5 ;  /* 0x000000342d157207 */ /* 0x000fc60006800000 */
[----:B------:R3:W-:Y:S01]  /*7850*/  STL [R1+0x370], R8 ;  /* 0x0003700801007387 */ /* 0x0007e20000100800 */
[C---:B-1----:R-:W-:Y:S02]  /*7860*/  SEL R5, R45.reuse, R22, !P5 ;  /* 0x000000162d057207 */ /* 0x042fe40006800000 */
[C---:B------:R-:W-:Y:S02]  /*7870*/  SEL R22, R45.reuse, R69, !P5 ;  /* 0x000000452d167207 */ /* 0x040fe40006800000 */
[C---:B0-----:R-:W-:Y:S01]  /*7880*/  SEL R16, R45.reuse, R23, !P5 ;  /* 0x000000172d107207 */ /* 0x041fe20006800000 */
[----:B------:R0:W-:Y:S01]  /*7890*/  STL [R1+0x470], R5 ;  /* 0x0004700501007387 */ /* 0x0001e20000100800 */
[C---:B------:R-:W-:Y:S02]  /*78a0*/  SEL R23, R45.reuse, R60, !P5 ;  /* 0x0000003c2d177207 */ /* 0x040fe40006800000 */
[C---:B---3--:R-:W-:Y:S01]  /*78b0*/  SEL R8, R45.reuse, R24, !P5 ;  /* 0x000000182d087207 */ /* 0x048fe20006800000 */
[----:B------:R1:W-:Y:S01]  /*78c0*/  STL [R1+0x46c], R16 ;  /* 0x00046c1001007387 */ /* 0x0003e20000100800 */
[----:B------:R-:W-:-:S03]  /*78d0*/  SEL R24, R45, R61, !P5 ;  /* 0x0000003d2d187207 */ /* 0x000fc60006800000 */
[----:B------:R3:W-:Y:S01]  /*78e0*/  STL [R1+0x468], R8 ;  /* 0x0004680801007387 */ /* 0x0007e20000100800 */
[C---:B0-----:R-:W-:Y:S02]  /*78f0*/  SEL R5, R45.reuse, R25, !P5 ;  /* 0x000000192d057207 */ /* 0x041fe40006800000 */
[----:B-1----:R-:W-:-:S03]  /*7900*/  SEL R16, R45, R26, !P5 ;  /* 0x0000001a2d107207 */ /* 0x002fc60006800000 */
[----:B------:R0:W-:Y:S01]  /*7910*/  STL [R1+0x464], R5 ;  /* 0x0004640501007387 */ /* 0x0001e20000100800 */
[C---:B------:R-:W-:Y:S02]  /*7920*/  SEL R26, R45.reuse, R43, !P5 ;  /* 0x0000002b2d1a7207 */ /* 0x040fe40006800000 */
[C---:B---3--:R-:W-:Y:S01]  /*7930*/  SEL R8, R45.reuse, R27, !P5 ;  /* 0x0000001b2d087207 */ /* 0x048fe20006800000 */
[----:B------:R1:W-:Y:S04]  /*7940*/  STL [R1+0x460], R16 ;  /* 0x0004601001007387 */ /* 0x0003e80000100800 */
[----:B------:R3:W-:Y:S01]  /*7950*/  STL [R1+0xb0], R8 ;  /* 0x0000b00801007387 */ /* 0x0007e20000100800 */
[C---:B0-----:R-:W-:Y:S02]  /*7960*/  SEL R5, R45.reuse, R28, !P5 ;  /* 0x0000001c2d057207 */ /* 0x041fe40006800000 */
[----:B-1----:R-:W-:-:S03]  /*7970*/  SEL R16, R45, R29, !P5 ;  /* 0x0000001d2d107207 */ /* 0x002fc60006800000 */
[----:B------:R0:W-:Y:S01]  /*7980*/  STL [R1+0xac], R5 ;  /* 0x0000ac0501007387 */ /* 0x0001e20000100800 */
[----:B---3--:R-:W-:-:S03]  /*7990*/  SEL R8, R45, R30, !P5 ;  /* 0x0000001e2d087207 */ /* 0x008fc60006800000 */
[----:B------:R1:W-:Y:S04]  /*79a0*/  STL [R1+0x36c], R16 ;  /* 0x00036c1001007387 */ /* 0x0003e80000100800 */
[----:B------:R3:W-:Y:S01]  /*79b0*/  STL [R1+0x45c], R8 ;  /* 0x00045c0801007387 */ /* 0x0007e20000100800 */
[C---:B0-----:R-:W-:Y:S02]  /*79c0*/  SEL R5, R45.reuse, R31, !P5 ;  /* 0x0000001f2d057207 */ /* 0x041fe40006800000 */
[----:B-1----:R-:W-:-:S03]  /*79d0*/  SEL R16, R45, R32, !P5 ;  /* 0x000000202d107207 */ /* 0x002fc60006800000 */
[----:B------:R0:W-:Y:S01]  /*79e0*/  STL [R1+0x458], R5 ;  /* 0x0004580501007387 */ /* 0x0001e20000100800 */
[C---:B------:R-:W-:Y:S01]  /*79f0*/  IMAD R32, R88.reuse, 0x2, R89 ;  /* 0x0000000258207824 */ /* 0x040fe200078e0259 */
[C---:B---3--:R-:W-:Y:S02]  /*7a00*/  SEL R8, R45.reuse, R33, !P5 ;  /* 0x000000212d087207 */ /* 0x048fe40006800000 */
[----:B------:R1:W-:Y:S01]  /*7a10*/  STL [R1+0x454], R16 ;  /* 0x0004541001007387 */ /* 0x0003e20000100800 */
[C---:B------:R-:W-:Y:S01]  /*7a20*/  IMAD R20, R88.reuse, 0x2, R32 ;  /* 0x0000000258147824 */ /* 0x040fe200078e0220 */
[C---:B------:R-:W-:Y:S02]  /*7a30*/  SEL R33, R45.reuse, R53, !P5 ;  /* 0x000000352d217207 */ /* 0x040fe40006800000 */
[----:B------:R3:W-:Y:S01]  /*7a40*/  STL [R1+0x450], R8 ;  /* 0x0004500801007387 */ /* 0x0007e20000100800 */
[C---:B0-----:R-:W-:Y:S01]  /*7a50*/  SEL R5, R45.reuse, R34, !P5 ;  /* 0x000000222d057207 */ /* 0x041fe20006800000 */
[----:B------:R-:W-:Y:S01]  /*7a60*/  IMAD R34, R88, 0x2, R20 ;  /* 0x0000000258227824 */ /* 0x000fe200078e0214 */
[----:B-1----:R-:W-:-:S03]  /*7a70*/  SEL R16, R45, R40, !P5 ;  /* 0x000000282d107207 */ /* 0x002fc60006800000 */
[----:B------:R4:W-:Y:S01]  /*7a80*/  STL [R1+0x44c], R5 ;  /* 0x00044c0501007387 */ /* 0x0009e20000100800 */
[----:B---3--:R-:W-:-:S05]  /*7a90*/  SEL R8, R45, R37, !P5 ;  /* 0x000000252d087207 */ /* 0x008fca0006800000 */
[----:B------:R0:W-:Y:S01]  /*7aa0*/  STL [R1+0x364], R8 ;  /* 0x0003640801007387 */ /* 0x0001e20000100800 */
[----:B----4-:R-:W-:-:S05]  /*7ab0*/  SEL R5, R45, R38, !P5 ;  /* 0x000000262d057207 */ /* 0x010fca0006800000 */
[----:B------:R1:W-:Y:S01]  /*7ac0*/  STL [R1+0x448], R5 ;  /* 0x0004480501007387 */ /* 0x0003e20000100800 */
[C---:B0-----:R-:W-:Y:S02]  /*7ad0*/  SEL R8, R45.reuse, R41, !P5 ;  /* 0x000000292d087207 */ /* 0x041fe40006800000 */
[C---:B-1----:R-:W-:Y:S02]  /*7ae0*/  SEL R5, R45.reuse, R39, !P5 ;  /* 0x000000272d057207 */ /* 0x042fe40006800000 */
[----:B------:R-:W-:-:S03]  /*7af0*/  SEL R39, R45, R44, !P5 ;  /* 0x0000002c2d277207 */ /* 0x000fc60006800000 */
[----:B------:R0:W-:Y:S04]  /*7b00*/  STL [R1+0x444], R5 ;  /* 0x0004440501007387 */ /* 0x0001e80000100800 */
[----:B------:R1:W-:Y:S04]  /*7b10*/  STL [R1+0x440], R16 ;  /* 0x0004401001007387 */ /* 0x0003e80000100800 */
[----:B------:R3:W-:Y:S01]  /*7b20*/  STL [R1+0x43c], R8 ;  /* 0x00043c0801007387 */ /* 0x0007e20000100800 */
[C---:B0-----:R-:W-:Y:S02]  /*7b30*/  SEL R5, R45.reuse, R42, !P5 ;  /* 0x0000002a2d057207 */ /* 0x041fe40006800000 */
[----:B------:R-:W-:-:S02]  /*7b40*/  SEL R42, R45, R68, !P5 ;  /* 0x000000442d2a7207 */ /* 0x000fc40006800000 */
[C---:B-1----:R-:W-:Y:S01]  /*7b50*/  SEL R16, R45.reuse, R49, !P5 ;  /* 0x000000312d107207 */ /* 0x042fe20006800000 */
[----:B------:R0:W-:Y:S01]  /*7b60*/  STL [R1+0x438], R5 ;  /* 0x0004380501007387 */ /* 0x0001e20000100800 */
[----:B---3--:R-:W-:-:S05]  /*7b70*/  SEL R8, R45, R46, !P5 ;  /* 0x0000002e2d087207 */ /* 0x008fca0006800000 */
[----:B------:R1:W-:Y:S01]  /*7b80*/  STL [R1+0x434], R8 ;  /* 0x0004340801007387 */ /* 0x0003e20000100800 */
[----:B0-----:R-:W-:-:S05]  /*7b90*/  SEL R5, R45, R47, !P5 ;  /* 0x0000002f2d057207 */ /* 0x001fca0006800000 */
[----:B------:R0:W-:Y:S01]  /*7ba0*/  STL [R1+0x430], R5 ;  /* 0x0004300501007387 */ /* 0x0001e20000100800 */
[C---:B-1----:R-:W-:Y:S02]  /*7bb0*/  SEL R8, R45.reuse, R50, !P5 ;  /* 0x000000322d087207 */ /* 0x042fe40006800000 */
[----:B0-----:R-:W-:-:S05]  /*7bc0*/  SEL R5, R45, R48, !P5 ;  /* 0x000000302d057207 */ /* 0x001fca0006800000 */
[----:B------:R0:W-:Y:S04]  /*7bd0*/  STL [R1+0x42c], R5 ;  /* 0x00042c0501007387 */ /* 0x0001e80000100800 */
[----:B------:R1:W-:Y:S04]  /*7be0*/  STL [R1+0x428], R16 ;  /* 0x0004281001007387 */ /* 0x0003e80000100800 */
[----:B------:R3:W-:Y:S01]  /*7bf0*/  STL [R1+0x3f4], R8 ;  /* 0x0003f40801007387 */ /* 0x0007e20000100800 */
[C---:B0-----:R-:W-:Y:S02]  /*7c00*/  SEL R5, R45.reuse, R51, !P5 ;  /* 0x000000332d057207 */ /* 0x041fe40006800000 */
[----:B-1----:R-:W-:-:S03]  /*7c10*/  SEL R16, R45, R57, !P5 ;  /* 0x000000392d107207 */ /* 0x002fc60006800000 */
[----:B------:R0:W-:Y:S01]  /*7c20*/  STL [R1+0x3f0], R5 ;  /* 0x0003f00501007387 */ /* 0x0001e20000100800 */
[C---:B---3--:R-:W-:Y:S02]  /*7c30*/  SEL R8, R45.reuse, R55, !P5 ;  /* 0x000000372d087207 */ /* 0x048fe40006800000 */
[----:B0-----:R-:W-:-:S05]  /*7c40*/  SEL R5, R45, R54, !P5 ;  /* 0x000000362d057207 */ /* 0x001fca0006800000 */
[----:B------:R0:W-:Y:S04]  /*7c50*/  STL [R1+0x3ec], R5 ;  /* 0x0003ec0501007387 */ /* 0x0001e80000100800 */
[----:B------:R1:W-:Y:S01]  /*7c60*/  STL [R1+0x3e8], R8 ;  /* 0x0003e80801007387 */ /* 0x0003e20000100800 */
[C---:B0-----:R-:W-:Y:S02]  /*7c70*/  SEL R5, R45.reuse, R56, !P5 ;  /* 0x000000382d057207 */ /* 0x041fe40006800000 */
[----:B-1----:R-:W-:-:S03]  /*7c80*/  SEL R8, R45, R58, !P5 ;  /* 0x0000003a2d087207 */ /* 0x002fc60006800000 */
        /* <DEDUP_REMOVED lines=18> */
[C---:B------:R-:W-:Y:S02]  /*7db0*/  SEL R73, R45.reuse, R9, !P5 ;  /* 0x000000092d497207 */ /* 0x040fe40006800000 */
[C---:B---3--:R-:W-:Y:S02]  /*7dc0*/  SEL R8, R45.reuse, R70, !P5 ;  /* 0x000000462d087207 */ /* 0x048fe40006800000 */
[----:B------:R-:W-:-:S03]  /*7dd0*/  SEL R9, R45, R12, !P5 ;  /* 0x0000000c2d097207 */ /* 0x000fc60006800000 */
[----:B------:R1:W-:Y:S01]  /*7de0*/  STL [R1+0x6b4], R8 ;  /* 0x0006b40801007387 */ /* 0x0003e20000100800 */
[----:B0-----:R-:W-:-:S05]  /*7df0*/  SEL R5, R45, R71, !P5 ;  /* 0x000000472d057207 */ /* 0x001fca0006800000 */
[----:B------:R0:W-:Y:S01]  /*7e00*/  STL [R1+0x6c8], R5 ;  /* 0x0006c80501007387 */ /* 0x0001e20000100800 */
[C---:B-1----:R-:W-:Y:S02]  /*7e10*/  SEL R8, R45.reuse, R74, !P5 ;  /* 0x0000004a2d087207 */ /* 0x042fe40006800000 */
[C---:B0-----:R-:W-:Y:S02]  /*7e20*/  SEL R5, R45.reuse, R72, !P5 ;  /* 0x000000482d057207 */ /* 0x041fe40006800000 */
[C---:B------:R-:W-:Y:S02]  /*7e30*/  SEL R72, R45.reuse, R76, !P5 ;  /* 0x0000004c2d487207 */ /* 0x040fe40006800000 */
[C---:B------:R-:W-:Y:S01]  /*7e40*/  SEL R76, R45.reuse, R85, !P5 ;  /* 0x000000552d4c7207 */ /* 0x040fe20006800000 */
[----:B------:R0:W-:Y:S04]  /*7e50*/  STL [R1+0x968], R5 ;  /* 0x0009680501007387 */ /* 0x0001e80000100800 */
[----:B------:R1:W-:Y:S04]  /*7e60*/  STL [R1+0x964], R16 ;  /* 0x0009641001007387 */ /* 0x0003e80000100800 */
[----:B------:R3:W-:Y:S01]  /*7e70*/  STL [R1+0x960], R8 ;  /* 0x0009600801007387 */ /* 0x0007e20000100800 */
[----:B0-----:R-:W-:-:S02]  /*7e80*/  SEL R5, R45, R75, !P5 ;  /* 0x0000004b2d057207 */ /* 0x001fc40006800000 */
[----:B-1----:R-:W-:-:S03]  /*7e90*/  SEL R16, R45, R78, !P5 ;  /* 0x0000004e2d107207 */ /* 0x002fc60006800000 */
[----:B------:R0:W-:Y:S01]  /*7ea0*/  STL [R1+0x95c], R5 ;  /* 0x00095c0501007387 */ /* 0x0001e20000100800 */
[----:B---3--:R-:W-:-:S03]  /*7eb0*/  SEL R8, R45, R79, !P5 ;  /* 0x0000004f2d087207 */ /* 0x008fc60006800000 */
[----:B------:R1:W-:Y:S04]  /*7ec0*/  STL [R1+0x6b0], R16 ;  /* 0x0006b01001007387 */ /* 0x0003e80000100800 */
[----:B------:R3:W-:Y:S01]  /*7ed0*/  STL [R1+0x6c4], R8 ;  /* 0x0006c40801007387 */ /* 0x0007e20000100800 */
[C---:B0-----:R-:W-:Y:S02]  /*7ee0*/  SEL R5, R45.reuse, R80, !P5 ;  /* 0x000000502d057207 */ /* 0x041fe40006800000 */
[C---:B------:R-:W-:Y:S02]  /*7ef0*/  SEL R80, R45.reuse, R7, !P5 ;  /* 0x000000072d507207 */ /* 0x040fe40006800000 */
[----:B-1----:R-:W-:Y:S01]  /*7f00*/  SEL R16, R45, R81, !P5 ;  /* 0x000000512d107207 */ /* 0x002fe20006800000 */
[----:B------:R0:W-:Y:S01]  /*7f10*/  STL [R1+0x958], R5 ;  /* 0x0009580501007387 */ /* 0x0001e20000100800 */
[----:B------:R-:W-:-:S02]  /*7f20*/  PRMT R7, RZ, 0x7610, R7 ;  /* 0x00007610ff077816 */ /* 0x000fc40000000007 */
        /* <DEDUP_REMOVED lines=15> */
[C---:B0-----:R-:W-:Y:S01]  /*8020*/  SEL R5, R45.reuse, R93, !P5 ;  /* 0x0000005d2d057207 */ /* 0x041fe20006800000 */
[----:B-1----:R-:W0:Y:S04]  /*8030*/  S2R R16, SR_TID.X ;  /* 0x0000000000107919 */ /* 0x002e280000002100 */
[----:B------:R1:W-:Y:S01]  /*8040*/  STL [R1+0x96c], R5 ;  /* 0x00096c0501007387 */ /* 0x0003e20000100800 */
[----:B---3--:R-:W-:-:S02]  /*8050*/  SEL R8, R45, R11, !P5 ;  /* 0x0000000b2d087207 */ /* 0x008fc40006800000 */
[----:B-1----:R-:W-:Y:S02]  /*8060*/  SEL R5, R45, R10, !P5 ;  /* 0x0000000a2d057207 */ /* 0x002fe40006800000 */
[----:B------:R-:W-:-:S03]  /*8070*/  PRMT R10, RZ, 0x7610, R10 ;  /* 0x00007610ff0a7816 */ /* 0x000fc6000000000a */
[----:B------:R2:W-:Y:S04]  /*8080*/  STL [R1+0x6a8], R5 ;  /* 0x0006a80501007387 */ /* 0x0005e80000100800 */
[----:B------:R1:W-:Y:S04]  /*8090*/  STL [R1+0x6bc], R8 ;  /* 0x0006bc0801007387 */ /* 0x0003e80000100800 */
[----:B------:R-:W-:Y:S01]  /*80a0*/  STL [R1+0x6f4], R9 ;  /* 0x0006f40901007387 */ /* 0x000fe20000100800 */
[----:B--2---:R-:W-:Y:S01]  /*80b0*/  IMAD R5, R6, UR4, RZ ;  /* 0x0000000406057c24 */ /* 0x004fe2000f8e02ff */
[----:B------:R-:W-:Y:S01]  /*80c0*/  USHF.L.U32 UR4, UR12, 0x15, URZ ;  /* 0x000000150c047899 */ /* 0x000fe200080006ff */
[----:B------:R-:W-:-:S02]  /*80d0*/  SEL R6, R45, R14, !P5 ;  /* 0x0000000e2d067207 */ /* 0x000fc40006800000 */
[----:B-1----:R-:W-:Y:S01]  /*80e0*/  SEL R8, R45, R13, !P5 ;  /* 0x0000000d2d087207 */ /* 0x002fe20006800000 */
[----:B------:R-:W-:Y:S01]  /*80f0*/  ULOP3.LUT UR5, UR4, 0x600000, URZ, 0xc0, !UPT ;  /* 0x0060000004057892 */ /* 0x000fe2000f8ec0ff */
[----:B0-----:R-:W-:Y:S01]  /*8100*/  LOP3.LUT R16, R16, 0x7f, RZ, 0xc0, !PT ;  /* 0x0000007f10107812 */ /* 0x001fe200078ec0ff */
[----:B------:R-:W-:Y:S02]  /*8110*/  UIADD3 UR4, UPT, UPT, UR9, 0x30000, URZ ;  /* 0x0003000009047890 */ /* 0x000fe4000fffe0ff */
[----:B------:R0:W-:Y:S01]  /*8120*/  STL [R1+0x6f0], R8 ;  /* 0x0006f00801007387 */ /* 0x0001e20000100800 */
[----:B------:R-:W-:-:S03]  /*8130*/  UIADD3 UR5, UPT, UPT, UR8, UR5, URZ ;  /* 0x0000000508057290 */ /* 0x000fc6000fffe0ff */
[----:B------:R1:W-:Y:S03]  /*8140*/  STL [R1+0x6ec], R6 ;  /* 0x0006ec0601007387 */ /* 0x0003e60000100800 */
[----:B------:R-:W-:Y:S01]  /*8150*/  IMAD.U32 R35, RZ, RZ, UR5 ;  /* 0x00000005ff237e24 */ /* 0x000fe2000f8e00ff */
[----:B------:R2:W-:Y:S01]  /*8160*/  STL.S16 [R1+0x35c], R7 ;  /* 0x00035c0701007387 */ /* 0x0005e20000100600 */
[----:B0-----:R-:W-:-:S03]  /*8170*/  LEA R8, P2, R4, UR18, 0x1 ;  /* 0x0000001204087c11 */ /* 0x001fc6000f8408ff */
[----:B------:R0:W-:Y:S01]  /*8180*/  STL.S16 [R1+0x358], R10 ;  /* 0x0003580a01007387 */ /* 0x0001e20000100600 */
[----:B------:R-:W-:Y:S02]  /*8190*/  LEA.HI.X.SX32 R9, R4, UR19, 0x1, P2 ;  /* 0x0000001304097c11 */ /* 0x000fe400090f0eff */
[----:B------:R-:W3:Y:S01]  /*81a0*/  S2R R4, SR_TID.X ;  /* 0x0000000000047919 */ /* 0x000ee20000002100 */
[C---:B-1----:R-:W-:Y:S01]  /*81b0*/  LEA R6, P1, R5.reuse, UR16, 0x1 ;  /* 0x0000001005067c11 */ /* 0x042fe2000f8208ff */
[----:B--2---:R-:W-:Y:S01]  /*81c0*/  IMAD R7, R88, 0x2, R34 ;  /* 0x0000000258077824 */ /* 0x004fe200078e0222 */
[----:B------:R-:W-:Y:S01]  /*81d0*/  ISETP.NE.U32.AND P2, PT, R16, RZ, PT ;  /* 0x000000ff1000720c */ /* 0x000fe20003f45070 */
[----:B------:R0:W-:Y:S01]  /*81e0*/  STL [R1+0x1338], R35 ;  /* 0x0013382301007387 */ /* 0x0001e20000100800 */
[----:B------:R-:W-:Y:S01]  /*81f0*/  LEA.HI.X.SX32 R5, R5, UR17, 0x1, P1 ;  /* 0x0000001105057c11 */ /* 0x000fe200088f0eff */
[----:B------:R-:W-:-:S04]  /*8200*/  IMAD R31, R88, 0x2, R7 ;  /* 0x00000002581f7824 */ /* 0x000fc800078e0207 */
[----:B------:R-:W-:Y:S01]  /*8210*/  IMAD R17, R88, 0x2, R31 ;  /* 0x0000000258117824 */ /* 0x000fe200078e021f */
[----:B---3--:R-:W-:-:S04]  /*8220*/  SHF.R.U32.HI R4, RZ, 0x6, R4 ;  /* 0x00000006ff047819 */ /* 0x008fc80000011604 */
[----:B------:R-:W-:-:S04]  /*8230*/  SGXT.U32 R4, R4, 0x1 ;  /* 0x000000010404781a */ /* 0x000fc80000000000 */
[C---:B------:R-:W-:Y:S02]  /*8240*/  LOP3.LUT R12, R4.reuse, 0x8, RZ, 0xfc, !PT ;  /* 0x00000008040c7812 */ /* 0x040fe400078efcff */
[----:B------:R-:W-:Y:S01]  /*8250*/  LOP3.LUT R87, R4, 0x10, RZ, 0xfc, !PT ;  /* 0x0000001004577812 */ /* 0x000fe200078efcff */
[----:B0-----:R-:W-:Y:S06]  /*8260*/  BRA.U UP0, `(.L_x_5) ;  /* 0x0000000100187547 */ /* 0x001fec000b800000 */
[----:B------:R-:W-:Y:S01]  /*8270*/  ELECT P1, URZ, PT ;  /* 0x0000000000ff782f */ /* 0x000fe20003820000 */
[----:B------:R-:W-:Y:S01]  /*8280*/  IMAD.MOV.U32 R10, RZ, RZ, 0x1 ;  /* 0x00000001ff0a7424 */ /* 0x000fe200078e00ff */
[----:B------:R-:W-:Y:S01]  /*8290*/  UMOV UR5, 0x40 ;  /* 0x0000004000057882 */ /* 0x000fe20000000000 */
[----:B------:R-:W-:Y:S01]  /*82a0*/  UVIRTCOUNT.DEALLOC.SMPOOL 0x80 ;  /* 0x000000800000784c */ /* 0x000fe20000000000 */
[----:B------:R-:W-:-:S09]  /*82b0*/  ULEA UR5, UR6, UR5, 0x18 ;  /* 0x0000000506057291 */ /* 0x000fd2000f8ec0ff */
[----:B------:R0:W-:Y:S03]  /*82c0*/  @P1 STS.U8 [UR5], R10 ;  /* 0x0000000aff001988 */ /* 0x0001e60008000005 */
.L_x_5:
[----:B0-----:R-:W2:Y:S01]  /*82d0*/  LDL.LU R10, [R1+0x194] ;  /* 0x00019400010a7983 */ /* 0x001ea20000300800 */
[----:B------:R-:W-:Y:S02]  /*82e0*/  IMAD.MOV.U32 R82, RZ, RZ, R39 ;  /* 0x000000ffff527224 */ /* 0x000fe400078e0027 */
[----:B------:R-:W-:Y:S01]  /*82f0*/  IMAD.MOV.U32 R83, RZ, RZ, R36 ;  /* 0x000000ffff537224 */ /* 0x000fe200078e0024 */
[----:B------:R-:W3:Y:S01]  /*8300*/  LDL.LU R11, [R1+0x188] ;  /* 0x00018800010b7983 */ /* 0x000ee20000300800 */
[----:B------:R-:W-:Y:S01]  /*8310*/  IMAD.MOV.U32 R81, RZ, RZ, R22 ;  /* 0x000000ffff517224 */ /* 0x000fe200078e0016 */
[----:B------:R-:W-:Y:S02]  /*8320*/  PLOP3.LUT P1, PT, PT, PT, UP2, 0x80, 0x8 ;  /* 0x000000000008781c */ /* 0x000fe40003f2f028 */
[----:B------:R-:W-:Y:S01]  /*8330*/  R2UR UR5, R35 ;  /* 0x00000000230572ca */ /* 0x000fe200000e0000 */
[----:B------:R-:W4:Y:S01]  /*8340*/  LDL.LU R16, [R1+0x11c] ;  /* 0x00011c0001107983 */ /* 0x000f220000300800 */
[----:B------:R-:W-:Y:S01]  /*8350*/  VOTEU.ALL UP1, P2 ;  /* 0x0000000000ff7886 */ /* 0x000fe20001020000 */
[----:B------:R-:W-:Y:S01]  /*8360*/  VOTEU.ALL UP3, P2 ;  /* 0x0000000000ff7886 */ /* 0x000fe20001060000 */
[----:B------:R-:W-:Y:S01]  /*8370*/  ISETP.LT.AND P3, PT, R12, UR27, P3 ;  /* 0x0000001b0c007c0c */ /* 0x000fe20009f61270 */
[----:B------:R-:W2:Y:S01]  /*8380*/  LDL.LU R19, [R1+0x114] ;  /* 0x0001140001137983 */ /* 0x000ea20000300800 */
[----:B------:R-:W-:Y:S01]  /*8390*/  PRMT R37, RZ, 0x7610, R37 ;  /* 0x00007610ff257816 */ /* 0x000fe20000000025 */
[----:B------:R-:W0:Y:S02]  /*83a0*/  LDCU.64 UR24, c[0x0][0x388] ;  /* 0x00007100ff1877ac */ /* 0x000e240008000a00 */
[----:B------:R-:W2:Y:S01]  /*83b0*/  LDL.LU R25, [R1+0x198] ;  /* 0x0001980001197983 */ /* 0x000ea20000300800 */
[----:B------:R-:W-:Y:S01]  /*83c0*/  PRMT R27, RZ, 0x7610, R27 ;  /* 0x00007610ff1b7816 */ /* 0x000fe2000000001b */
[----:B------:R-:W1:Y:S02]  /*83d0*/  LDCU UR26, c[0x0][0x3b0] ;  /* 0x00007600ff1a77ac */ /* 0x000e640008000800 */
[----:B------:R-:W2:Y:S01]  /*83e0*/  LDL.LU R28, [R1+0xb4] ;  /* 0x0000b400011c7983 */ /* 0x000ea20000300800 */
[----:B------:R-:W-:Y:S01]  /*83f0*/  PRMT R41, RZ, 0x7610, R41 ;  /* 0x00007610ff297816 */ /* 0x000fe20000000029 */
[----:B------:R-:W0:Y:S02]  /*8400*/  LDCU UR30, c[0x0][0x3b0] ;  /* 0x00007600ff1e77ac */ /* 0x000e240008000800 */
[----:B------:R-:W2:Y:S01]  /*8410*/  LDL.LU R13, [R1+0x118] ;  /* 0x00011800010d7983 */ /* 0x000ea20000300800 */
[----:B------:R-:W-:Y:S01]  /*8420*/  PRMT R29, RZ, 0x7610, R29 ;  /* 0x00007610ff1d7816 */ /* 0x000fe2000000001d */
[----:B------:R-:W0:Y:S02]  /*8430*/  LDCU UR33, c[0x0][0x3b0] ;  /* 0x00007600ff2177ac */ /* 0x000e240008000800 */
[----:B------:R-:W2:Y:S01]  /*8440*/  LDL.LU R30, [R1+0x120] ;  /* 0x00012000011e7983 */ /* 0x000ea20000300800 */
[----:B------:R-:W0:Y:S03]  /*8450*/  LDCU UR36, c[0x0][0x3b0] ;  /* 0x00007600ff2477ac */ /* 0x000e260008000800 */
        /* <DEDUP_REMOVED lines=18> */
[----:B------:R-:W2:Y:S01]  /*8580*/  LDL R86, [R1+0x1334] ;  /* 0x0013340001567983 */ /* 0x000ea20000100800 */
[----:B------:R-:W0:Y:S03]  /*8590*/  LDCU UR57, c[0x0][0x3b0] ;  /* 0x00007600ff3977ac */ /* 0x000e260008000800 */
[----:B------:R-:W-:Y:S01]  /*85a0*/  STL [R1+0x19d4], R32 ;  /* 0x0019d42001007387 */ /* 0x000fe20000100800 */
[----:B------:R-:W0:Y:S03]  /*85b0*/  LDCU UR54, c[0x0][0x3b0] ;  /* 0x00007600ff3677ac */ /* 0x000e260008000800 */
[----:B------:R-:W-:Y:S01]  /*85c0*/  STL [R1+0x19cc], R31 ;  /* 0x0019cc1f01007387 */ /* 0x000fe20000100800 */
[----:B------:R-:W0:Y:S03]  /*85d0*/  LDCU UR31, c[0x0][0x3b0] ;  /* 0x00007600ff1f77ac */ /* 0x000e260008000800 */
[----:B------:R-:W-:Y:S01]  /*85e0*/  STL [R1+0x1990], R20 ;  /* 0x0019901401007387 */ /* 0x000fe20000100800 */
[----:B------:R-:W0:Y:S03]  /*85f0*/  LDCU UR28, c[0x0][0x3b0] ;  /* 0x00007600ff1c77ac */ /* 0x000e260008000800 */
[----:B------:R-:W-:Y:S01]  /*8600*/  STL [R1+0x1964], R34 ;  /* 0x0019642201007387 */ /* 0x000fe20000100800 */
[----:B------:R-:W0:Y:S03]  /*8610*/  LDCU UR58, c[0x0][0x3b0] ;  /* 0x00007600ff3a77ac */ /* 0x000e260008000800 */
[----:B------:R1:W-:Y:S01]  /*8620*/  STL [R1+0x1928], R65 ;  /* 0x0019284101007387 */ /* 0x0003e20000100800 */
[----:B------:R-:W0:Y:S01]  /*8630*/  LDCU UR59, c[0x0][0x3b0] ;  /* 0x00007600ff3b77ac */ /* 0x000e220008000800 */
[----:B------:R-:W0:Y:S02]  /*8640*/  LDCU UR48, c[0x0][0x3b0] ;  /* 0x00007600ff3077ac */ /* 0x000e240008000800 */
[----:B-1----:R-:W2:Y:S01]  /*8650*/  LDL.LU R65, [R1+0x64] ;  /* 0x0000640001417983 */ /* 0x002ea20000300800 */
[----:B------:R-:W-:Y:S01]  /*8660*/  ISETP.LT.AND P1, PT, R87, UR27, P1 ;  /* 0x0000001b57007c0c */ /* 0x000fe20008f21270 */
[----:B------:R-:W-:Y:S01]  /*8670*/  IMAD.MOV.U32 R90, RZ, RZ, R83 ;  /* 0x000000ffff5a7224 */ /* 0x000fe200078e0053 */
[----:B------:R-:W-:-:S04]  /*8680*/  @!UP1 UIADD3 UR14, UPT, UPT, -UR7, 0x100000, URZ ;  /* 0x00100000070e9890 */ /* 0x000fc8000fffe1ff */
[----:B------:R-:W-:Y:S02]  /*8690*/  @!UP1 USHF.L.U32 UR15, UR14, 0xb, URZ ;  /* 0x0000000b0e0f9899 */ /* 0x000fe400080006ff */
[----:B------:R-:W-:Y:S01]  /*86a0*/  @!UP1 USHF.L.U32 UR14, UR14, 0x1, URZ ;  /* 0x000000010e0e9899 */ /* 0x000fe200080006ff */
[----:B------:R-:W-:Y:S01]  /*86b0*/  STL [R1+0x1924], R64 ;  /* 0x0019244001007387 */ /* 0x000fe20000100800 */
[C---:B------:R-:W-:Y:S01]  /*86c0*/  IMAD R35, R88.reuse, 0x2, R17 ;  /* 0x0000000258237824 */ /* 0x040fe200078e0211 */
[----:B------:R-:W1:Y:S02]  /*86d0*/  LDCU UR52, c[0x0][0x3b0] ;  /* 0x00007600ff3477ac */ /* 0x000e640008000800 */
[----:B------:R-:W-:Y:S01]  /*86e0*/  STL [R1+0x192c], R64 ;  /* 0x00192c4001007387 */ /* 0x000fe20000100800 */
[----:B------:R-:W-:Y:S01]  /*86f0*/  IMAD R12, R88, 0x2, R35 ;  /* 0x00000002580c7824 */ /* 0x000fe200078e0223 */
[----:B------:R-:W0:Y:S02]  /*8700*/  LDCU UR32, c[0x0][0x3b0] ;  /* 0x00007600ff2077ac */ /* 0x000e240008000800 */
        /* <DEDUP_REMOVED lines=21> */
[----:B------:R-:W0:Y:S03]  /*8860*/  LDCU UR29, c[0x0][0x3b0] ;  /* 0x00007600ff1d77ac */ /* 0x000e260008000800 */
[----:B------:R-:W-:Y:S01]  /*8870*/  STL [R1+0x1900], R79 ;  /* 0x0019004f01007387 */ /* 0x000fe20000100800 */
[----:B------:R-:W0:Y:S03]  /*8880*/  LDCU UR35, c[0x0][0x3b0] ;  /* 0x00007600ff2377ac */ /* 0x000e260008000800 */
[----:B------:R0:W-:Y:S01]  /*8890*/  STL [R1+0x18fc], R55 ;  /* 0x0018fc3701007387 */ /* 0x0001e20000100800 */
        /* <DEDUP_REMOVED lines=45> */
[----:B------:R-:W-:Y:S04]  /*8b70*/  STL [R1+0x1998], R74 ;  /* 0x0019984a01007387 */ /* 0x000fe80000100800 */
[----:B------:R-:W-:Y:S04]  /*8b80*/  STL [R1+0x19a8], R74 ;  /* 0x0019a84a01007387 */ /* 0x000fe80000100800 */
[----:B------:R-:W-:Y:S04]  /*8b90*/  STL [R1+0x19b8], R74 ;  /* 0x0019b84a01007387 */ /* 0x000fe80000100800 */
[----:B------:R-:W-:Y:S04]  /*8ba0*/  STL [R1+0x19c4], R74 ;  /* 0x0019c44a01007387 */ /* 0x000fe80000100800 */
[----:B------:R0:W-:Y:S04]  /*8bb0*/  STL [R1+0x19dc], R74 ;  /* 0x0019dc4a01007387 */ /* 0x0001e80000100800 */
[----:B------:R-:W-:Y:S04]  /*8bc0*/  STL [R1+0x18d8], R49 ;  /* 0x0018d83101007387 */ /* 0x000fe80000100800 */
[----:B------:R-:W-:Y:S04]  /*8bd0*/  STL [R1+0x1954], R49 ;  /* 0x0019543101007387 */ /* 0x000fe80000100800 */
[----:B------:R-:W-:Y:S04]  /*8be0*/  STL [R1+0x1960], R49 ;  /* 0x0019603101007387 */ /* 0x000fe80000100800 */
[----:B------:R-:W-:Y:S04]  /*8bf0*/  STL [R1+0x198c], R49 ;  /* 0x00198c3101007387 */ /* 0x000fe80000100800 */
[----:B------:R-:W-:Y:S04]  /*8c00*/  STL [R1+0x1994], R49 ;  /* 0x0019943101007387 */ /* 0x000fe80000100800 */
[----:B------:R-:W-:Y:S04]  /*8c10*/  STL [R1+0x19b4], R49 ;  /* 0x0019b43101007387 */ /* 0x000fe80000100800 */
[----:B------:R-:W-:Y:S04]  /*8c20*/  STL [R1+0x19c8], R49 ;  /* 0x0019c83101007387 */ /* 0x000fe80000100800 */
[----:B------:R-:W-:Y:S04]  /*8c30*/  STL [R1+0x19e4], R49 ;  /* 0x0019e43101007387 */ /* 0x000fe80000100800 */
[----:B------:R-:W-:Y:S01]  /*8c40*/  STL [R1+0x18d4], R48 ;  /* 0x0018d43001007387 */ /* 0x000fe20000100800 */
[----:B---3--:R-:W-:-:S03]  /*8c50*/  IMAD.MOV.U32 R83, RZ, RZ, R11 ;  /* 0x000000ffff537224 */ /* 0x008fc600078e000b */
[----:B------:R-:W-:Y:S01]  /*8c60*/  STL [R1+0x195c], R48 ;  /* 0x00195c3001007387 */ /* 0x000fe20000100800 */
[----:B----4-:R-:W-:-:S03]  /*8c70*/  IMAD.MOV.U32 R91, RZ, RZ, R16 ;  /* 0x000000ffff5b7224 */ /* 0x010fc600078e0010 */
[----:B------:R-:W-:Y:S04]  /*8c80*/  STL [R1+0x1968], R48 ;  /* 0x0019683001007387 */ /* 0x000fe80000100800 */
[----:B------:R-:W-:Y:S04]  /*8c90*/  STL [R1+0x197c], R48 ;  /* 0x00197c3001007387 */ /* 0x000fe80000100800 */
[----:B------:R-:W-:Y:S04]  /*8ca0*/  STL [R1+0x199c], R48 ;  /* 0x00199c3001007387 */ /* 0x000fe80000100800 */
[----:B------:R-:W-:Y:S04]  /*8cb0*/  STL [R1+0x19bc], R48 ;  /* 0x0019bc3001007387 */ /* 0x000fe80000100800 */
[----:B------:R3:W-:Y:S01]  /*8cc0*/  STL [R1+0x19e8], R48 ;  /* 0x0019e83001007387 */ /* 0x0007e20000100800 */
[----:B--2---:R-:W-:-:S03]  /*8cd0*/  IMAD.MOV.U32 R31, RZ, RZ, R30 ;  /* 0x000000ffff1f7224 */ /* 0x004fc600078e001e */
[----:B------:R-:W-:Y:S01]  /*8ce0*/  STL [R1+0x18d0], R47 ;  /* 0x0018d02f01007387 */ /* 0x000fe20000100800 */
[----:B------:R-:W-:-:S03]  /*8cf0*/  IMAD.MOV.U32 R32, RZ, RZ, R38 ;  /* 0x000000ffff207224 */ /* 0x000fc600078e0026 */
[----:B------:R-:W-:Y:S01]  /*8d00*/  STL [R1+0x1950], R47 ;  /* 0x0019502f01007387 */ /* 0x000fe20000100800 */
[----:B------:R-:W-:-:S03]  /*8d10*/  IMAD.MOV.U32 R87, RZ, RZ, R40 ;  /* 0x000000ffff577224 */ /* 0x000fc600078e0028 */
[----:B------:R-:W-:Y:S01]  /*8d20*/  STL [R1+0x196c], R47 ;  /* 0x00196c2f01007387 */ /* 0x000fe20000100800 */
[----:B------:R-:W-:Y:S01]  /*8d30*/  IMAD.MOV.U32 R40, RZ, RZ, R28 ;  /* 0x000000ffff287224 */ /* 0x000fe200078e001c */
[----:B------:R-:W-:Y:S01]  /*8d40*/  STTM.16dp32bit_t0_t15.x64 tmem[UR5], RZ ;  /* 0x000000ff000079ed */ /* 0x000fe20008b00005 */
[----:B------:R-:W-:Y:S01]  /*8d50*/  STTM.16dp32bit_t16_t31.x64 tmem[UR5+0x40], RZ ;  /* 0x000040ff000079ed */ /* 0x000fe20008b20005 */
[----:B------:R-:W-:Y:S01]  /*8d60*/  STL [R1+0x1984], R47 ;  /* 0x0019842f01007387 */ /* 0x000fe20000100800 */
[----:B------:R-:W-:-:S03]  /*8d70*/  R2UR UR75, R86 ;  /* 0x00000000564b72ca */ /* 0x000fc600000e0000 */
[----:B------:R-:W-:Y:S01]  /*8d80*/  STL [R1+0x19a0], R47 ;  /* 0x0019a02f01007387 */ /* 0x000fe20000100800 */
[----:B------:R-:W-:Y:S02]  /*8d90*/  IMAD.MOV.U32 R86, RZ, RZ, R82 ;  /* 0x000000ffff567224 */ /* 0x000fe400078e0052 */
[----:B------:R-:W-:Y:S01]  /*8da0*/  IMAD R11, R4, R88, RZ ;  /* 0x00000058040b7224 */ /* 0x000fe200078e02ff */
[----:B------:R-:W-:Y:S01]  /*8db0*/  STL [R1+0x18cc], R46 ;  /* 0x0018cc2e01007387 */ /* 0x000fe20000100800 */
[----:B------:R-:W-:Y:S01]  /*8dc0*/  IMAD.MOV.U32 R82, RZ, RZ, R19 ;  /* 0x000000ffff527224 */ /* 0x000fe200078e0013 */
[-C--:B0-----:R-:W-:Y:S02]  /*8dd0*/  LEA R56, P5, R65, R6.reuse, 0x1 ;  /* 0x0000000641387211 */ /* 0x081fe400078a08ff */
[----:B------:R-:W-:Y:S01]  /*8de0*/  STL [R1+0x1958], R46 ;  /* 0x0019582e01007387 */ /* 0x000fe20000100800 */
[----:B------:R-:W-:Y:S01]  /*8df0*/  IMAD.MOV.U32 R38, RZ, RZ, R25 ;  /* 0x000000ffff267224 */ /* 0x000fe200078e0019 */
[----:B------:R-:W-:Y:S01]  /*8e00*/  PRMT R55, RZ, 0x7610, R55 ;  /* 0x00007610ff377816 */ /* 0x000fe20000000037 */
[----:B------:R-:W-:Y:S01]  /*8e10*/  IMAD.MOV.U32 R25, RZ, RZ, R10 ;  /* 0x000000ffff197224 */ /* 0x000fe200078e000a */
[----:B------:R-:W-:Y:S01]  /*8e20*/  STL [R1+0x1974], R46 ;  /* 0x0019742e01007387 */ /* 0x000fe20000100800 */
[----:B------:R-:W-:Y:S01]  /*8e30*/  IMAD.MOV.U32 R20, RZ, RZ, R31 ;  /* 0x000000ffff147224 */ /* 0x000fe200078e001f */
[----:B------:R-:W-:Y:S01]  /*8e40*/  PRMT R54, RZ, 0x7610, R54 ;  /* 0x00007610ff367816 */ /* 0x000fe20000000036 */
[----:B------:R-:W-:Y:S01]  /*8e50*/  IMAD R30, R88, 0x2, R12 ;  /* 0x00000002581e7824 */ /* 0x000fe200078e020c */
[----:B------:R-:W-:Y:S01]  /*8e60*/  STL [R1+0x19ac], R46 ;  /* 0x0019ac2e01007387 */ /* 0x000fe20000100800 */
[----:B------:R-:W-:Y:S01]  /*8e70*/  PRMT R52, RZ, 0x7610, R52 ;  /* 0x00007610ff347816 */ /* 0x000fe20000000034 */
[----:B------:R-:W-:Y:S01]  /*8e80*/  IMAD.MOV.U32 R61, RZ, RZ, R32 ;  /* 0x000000ffff3d7224 */ /* 0x000fe200078e0020 */
[----:B------:R-:W-:Y:S01]  /*8e90*/  PRMT R50, RZ, 0x7610, R50 ;  /* 0x00007610ff327816 */ /* 0x000fe20000000032 */
[----:B------:R-:W-:Y:S01]  /*8ea0*/  STL [R1+0x18c8], R45 ;  /* 0x0018c82d01007387 */ /* 0x000fe20000100800 */
[----:B------:R-:W-:Y:S01]  /*8eb0*/  IMAD.MOV.U32 R59, RZ, RZ, R13 ;  /* 0x000000ffff3b7224 */ /* 0x000fe200078e000d */
[----:B------:R-:W-:Y:S01]  /*8ec0*/  PRMT R53, RZ, 0x7610, R53 ;  /* 0x00007610ff357816 */ /* 0x000fe20000000035 */
[----:B------:R-:W0:Y:S01]  /*8ed0*/  LDCU UR5, c[0x0][0x3b0] ;  /* 0x00007600ff0577ac */ /* 0x000e220008000800 */
        /* <DEDUP_REMOVED lines=17> */
[----:B-----5:R-:W-:Y:S04]  /*8ff0*/  STL [R1+0x1808], R3 ;  /* 0x0018080301007387 */ /* 0x020fe80000100800 */
        /* <DEDUP_REMOVED lines=43> */
[----:B------:R-:W2:Y:S04]  /*92b0*/  LDL R19, [R1+0x35c] ;  /* 0x00035c0001137983 */ /* 0x000ea80000100800 */
[----:B------:R-:W4:Y:S01]  /*92c0*/  LDL R28, [R1+0x358] ;  /* 0x00035800011c7983 */ /* 0x000f220000100800 */
[----:B------:R-:W0:Y:S02]  /*92d0*/  FENCE.VIEW.ASYNC.T ;  /* 0x00000000000073c6 */ /* 0x000e240000000200 */
[----:B0-----:R-:W-:Y:S01]  /*92e0*/  BAR.SYNC.DEFER_BLOCKING 0x0 ;  /* 0x0000000000007b1d */ /* 0x001fe20000010000 */
[----:B------:R-:W-:-:S02]  /*92f0*/  LEA R10, P4, R11, R6, 0x1 ;  /* 0x000000060b0a7211 */ /* 0x000fc400078808ff */
[----:B------:R-:W-:-:S03]  /*9300*/  LEA.HI.X.SX32 R58, R65, R5, 0x1, P5 ;  /* 0x00000005413a7211 */ /* 0x000fc600028f0eff */
[----:B------:R-:W4:Y:S01]  /*9310*/  LDL.LU R34, [R1+0x2c] ;  /* 0x00002c0001227983 */ /* 0x000f220000300800 */
[----:B------:R-:W-:Y:S01]  /*9320*/  LEA.HI.X.SX32 R11, R11, R5, 0x1, P4 ;  /* 0x000000050b0b7211 */ /* 0x000fe200020f0eff */
[----:B------:R-:W-:Y:S02]  /*9330*/  IMAD.MOV.U32 R31, RZ, RZ, R91 ;  /* 0x000000ffff1f7224 */ /* 0x000fe400078e005b */
[----:B------:R0:W-:Y:S01]  /*9340*/  STL [R1+0x9a8], R10 ;  /* 0x0009a80a01007387 */ /* 0x0001e20000100800 */
[----:B------:R-:W-:Y:S02]  /*9350*/  IMAD.MOV.U32 R91, RZ, RZ, R83 ;  /* 0x000000ffff5b7224 */ /* 0x000fe400078e0053 */
[C---:B------:R-:W-:Y:S01]  /*9360*/  IMAD R16, R88.reuse, 0x2, R30 ;  /* 0x0000000258107824 */ /* 0x040fe200078e021e */
[----:B------:R-:W-:Y:S01]  /*9370*/  STL [R1+0x9c8], R56 ;  /* 0x0009c83801007387 */ /* 0x000fe20000100800 */
[----:B------:R-:W-:Y:S02]  /*9380*/  IMAD.MOV.U32 R83, RZ, RZ, R44 ;  /* 0x000000ffff537224 */ /* 0x000fe400078e002c */
[----:B------:R-:W-:Y:S01]  /*9390*/  IMAD.MOV.U32 R44, RZ, RZ, R36 ;  /* 0x000000ffff2c7224 */ /* 0x000fe200078e0024 */
[----:B------:R0:W-:Y:S01]  /*93a0*/  STL [R1+0x9a4], R11 ;  /* 0x0009a40b01007387 */ /* 0x0001e20000100800 */
[----:B------:R-:W-:-:S03]  /*93b0*/  IMAD R36, R88, 0x2, R16 ;  /* 0x0000000258247824 */ /* 0x000fc600078e0210 */
[----:B------:R-:W0:Y:S02]  /*93c0*/  FENCE.VIEW.ASYNC.S ;  /* 0x00000000000073c6 */ /* 0x000e240000000000 */
[----:B0-----:R0:W0:Y:S02]  /*93d0*/  @!UP3 SYNCS.EXCH.64 URZ, [UR4], UR14 ;  /* 0x0000000e04ffb5b2 */ /* 0x0010240008000100 */
[----:B0-----:R-:W-:Y:S06]  /*93e0*/  BAR.SYNC.DEFER_BLOCKING 0x0 ;  /* 0x0000000000007b1d */ /* 0x001fec0000010000 */
[----:B------:R0:W-:Y:S01]  /*93f0*/  STL [R1+0x9c4], R58 ;  /* 0x0009c43a01007387 */ /* 0x0001e20000100800 */
[----:B------:R-:W-:-:S02]  /*9400*/  IMAD.MOV.U32 R32, RZ, RZ, R87 ;  /* 0x000000ffff207224 */ /* 0x000fc400078e0057 */
[----:B------:R-:W-:Y:S01]  /*9410*/  IMAD.MOV.U32 R60, RZ, RZ, R61 ;  /* 0x000000ffff3c7224 */ /* 0x000fe200078e003d */
[----:B------:R-:W-:Y:S01]  /*9420*/  PRMT R74, RZ, 0x7610, R74 ;  /* 0x00007610ff4a7816 */ /* 0x000fe2000000004a */
[----:B------:R-:W0:Y:S01]  /*9430*/  LDCU UR14, c[0x0][0x3b0] ;  /* 0x00007600ff0e77ac */ /* 0x000e220008000800 */
[----:B---3--:R-:W-:Y:S02]  /*9440*/  PRMT R48, RZ, 0x7610, R48 ;  /* 0x00007610ff307816 */ /* 0x008fe40000000030 */
[----:B------:R-:W-:Y:S01]  /*9450*/  PRMT R49, RZ, 0x7610, R49 ;  /* 0x00007610ff317816 */ /* 0x000fe20000000031 */
[----:B------:R-:W3:Y:S01]  /*9460*/  LDCU UR15, c[0x0][0x3b0] ;  /* 0x00007600ff0f77ac */ /* 0x000ee20008000800 */
[----:B--2---:R2:W3:Y:S02]  /*9470*/  @P0 LDG.E.U16 R19, desc[UR10][R10.64] ;  /* 0x0000000a0a130981 */ /* 0x0044e4000c1e1500 */
[----:B--2---:R-:W-:Y:S02]  /*9480*/  @P3 IMAD.MOV.U32 R10, RZ, RZ, R56 ;  /* 0x000000ffff0a3224 */ /* 0x004fe400078e0038 */
[----:B------:R-:W-:-:S05]  /*9490*/  @P3 IMAD.MOV.U32 R11, RZ, RZ, R58 ;  /* 0x000000ffff0b3224 */ /* 0x000fca00078e003a */
[----:B----4-:R-:W2:Y:S04]  /*94a0*/  @P3 LDG.E.U16 R28, desc[UR10][R10.64] ;  /* 0x0000000a0a1c3981 */ /* 0x010ea8000c1e1500 */
[----:B---3--:R3:W-:Y:S01]  /*94b0*/  @P0 STL [R1+0x35c], R19 ;  /* 0x00035c1301000387 */ /* 0x0087e20000100800 */
[----:B------:R-:W-:-:S04]  /*94c0*/  LEA R57, P0, R34, R6, 0x1 ;  /* 0x0000000622397211 */ /* 0x000fc800078008ff */
[----:B0-----:R-:W-:Y:S02]  /*94d0*/  LEA.HI.X.SX32 R58, R34, R5, 0x1, P0 ;  /* 0x00000005223a7211 */ /* 0x001fe400000f0eff */
[----:B------:R-:W-:Y:S01]  /*94e0*/  LOP3.LUT R56, R4, 0x18, RZ, 0xfc, !PT ;  /* 0x0000001804387812 */ /* 0x000fe200078efcff */
[----:B---3--:R-:W-:Y:S01]  /*94f0*/  IMAD R19, R88, 0x2, R36 ;  /* 0x0000000258137824 */ /* 0x008fe200078e0224 */
[----:B--2---:R-:W-:Y:S04]  /*9500*/  @P3 STL [R1+0x358], R28 ;  /* 0x0003581c01003387 */ /* 0x004fe80000100800 */
[----:B------:R0:W-:Y:S04]  /*9510*/  STL [R1+0x9e8], R57 ;  /* 0x0009e83901007387 */ /* 0x0001e80000100800 */
[----:B------:R-:W-:Y:S04]  /*9520*/  STL [R1+0x9e4], R58 ;  /* 0x0009e43a01007387 */ /* 0x000fe80000100800 */
[----:B------:R-:W2:Y:S01]  /*9530*/  LDL.LU R62, [R1+0x28] ;  /* 0x00002800013e7983 */ /* 0x000ea20000300800 */
[----:B------:R-:W-:Y:S01]  /*9540*/  PLOP3.LUT P0, PT, PT, PT, UP2, 0x80, 0x8 ;  /* 0x000000000008781c */ /* 0x000fe20003f0f028 */
[----:B------:R-:W-:-:S02]  /*9550*/  @P1 IMAD.MOV.U32 R10, RZ, RZ, R57 ;  /* 0x000000ffff0a1224 */ /* 0x000fc400078e0039 */
[----:B------:R-:W-:Y:S01]  /*9560*/  @P1 IMAD.MOV.U32 R11, RZ, RZ, R58 ;  /* 0x000000ffff0b1224 */ /* 0x000fe200078e003a */
[----:B------:R-:W-:-:S04]  /*9570*/  ISETP.LT.AND P0, PT, R56, UR27, P0 ;  /* 0x0000001b38007c0c */ /* 0x000fc80008701270 */
[----:B------:R2:W3:Y:S02]  /*9580*/  @P1 LDG.E.U16 R37, desc[UR10][R10.64] ;  /* 0x0000000a0a251981 */ /* 0x0004e4000c1e1500 */
[----:B--2---:R-:W-:-:S04]  /*9590*/  LEA R10, P4, R62, R6, 0x1 ;  /* 0x000000063e0a7211 */ /* 0x004fc800078808ff */
[----:B------:R-:W-:-:S05]  /*95a0*/  LEA.HI.X.SX32 R11, R62, R5, 0x1, P4 ;  /* 0x000000053e0b7211 */ /* 0x000fca00020f0eff */
[----:B------:R2:W4:Y:S01]  /*95b0*/  @P0 LDG.E.U16 R55, desc[UR10][R10.64] ;  /* 0x0000000a0a370981 */ /* 0x000522000c1e1500 */
[----:B------:R-:W-:Y:S02]  /*95c0*/  IMAD.MOV.U32 R34, RZ, RZ, R91 ;  /* 0x000000ffff227224 */ /* 0x000fe400078e005b */
[----:B------:R-:W-:Y:S02]  /*95d0*/  IMAD.MOV.U32 R91, RZ, RZ, R90 ;  /* 0x000000ffff5b7224 */ /* 0x000fe400078e005a */
[----:B------:R-:W-:Y:S01]  /*95e0*/  IMAD.MOV.U32 R90, RZ, RZ, R85 ;  /* 0x000000ffff5a7224 */ /* 0x000fe200078e0055 */
[----:B------:R-:W-:Y:S01]  /*95f0*/  LOP3.LUT R56, R4, 0x20, RZ, 0xfc, !PT ;  /* 0x0000002004387812 */ /* 0x000fe200078efcff */
[----:B------:R-:W-:Y:S01]  /*9600*/  IMAD.MOV.U32 R85, RZ, RZ, R26 ;  /* 0x000000ffff557224 */ /* 0x000fe200078e001a */
[----:B------:R-:W-:Y:S01]  /*9610*/  PLOP3.LUT P1, PT, PT, PT, UP2, 0x80, 0x8 ;  /* 0x000000000008781c */ /* 0x000fe20003f2f028 */
[----:B------:R-:W-:Y:S02]  /*9620*/  IMAD.MOV.U32 R26, RZ, RZ, R22 ;  /* 0x000000ffff1a7224 */ /* 0x000fe400078e0016 */
[----:B------:R-:W-:Y:S01]  /*9630*/  IMAD.MOV.U32 R22, RZ, RZ, R15 ;  /* 0x000000ffff167224 */ /* 0x000fe200078e000f */
[----:B------:R-:W-:Y:S01]  /*9640*/  ISETP.LT.AND P1, PT, R56, UR27, P1 ;  /* 0x0000001b38007c0c */ /* 0x000fe20008f21270 */
[----:B------:R-:W-:Y:S01]  /*9650*/  IMAD.MOV.U32 R63, RZ, RZ, R85 ;  /* 0x000000ffff3f7224 */ /* 0x000fe200078e0055 */
[----:B0-----:R-:W-:Y:S01]  /*9660*/  LEA R57, P4, R89, R6, 0x1 ;  /* 0x0000000659397211 */ /* 0x001fe200078808ff */
[----:B------:R-:W-:Y:S01]  /*9670*/  IMAD.MOV.U32 R85, RZ, RZ, R22 ;  /* 0x000000ffff557224 */ /* 0x000fe200078e0016 */
[----:B---3--:R-:W-:Y:S01]  /*9680*/  STL [R1+0x354], R37 ;  /* 0x0003542501007387 */ /* 0x008fe20000100800 */
[----:B------:R-:W-:Y:S01]  /*9690*/  IMAD.MOV.U32 R22, RZ, RZ, R14 ;  /* 0x000000ffff167224 */ /* 0x000fe200078e000e */
[----:B------:R-:W-:-:S02]  /*96a0*/  LOP3.LUT R14, R4, 0x28, RZ, 0xfc, !PT ;  /* 0x00000028040e7812 */ /* 0x000fc400078efcff */
[----:B------:R-:W-:Y:S01]  /*96b0*/  PLOP3.LUT P3, PT, PT, PT, UP2, 0x80, 0x8 ;  /* 0x000000000008781c */ /* 0x000fe20003f6f028 */
[----:B------:R2:W-:Y:S04]  /*96c0*/  STL [R1+0xa08], R10 ;  /* 0x000a080a01007387 */ /* 0x0005e80000100800 */
[----:B------:R0:W-:Y:S01]  /*96d0*/  STL [R1+0xa04], R11 ;  /* 0x000a040b01007387 */ /* 0x0001e20000100800 */
[----:B------:R-:W-:-:S03]  /*96e0*/  ISETP.LT.AND P3, PT, R14, UR27, P3 ;  /* 0x0000001b0e007c0c */ /* 0x000fc60009f61270 */
[----:B------:R-:W-:Y:S01]  /*96f0*/  STL [R1+0xa28], R57 ;  /* 0x000a283901007387 */ /* 0x000fe20000100800 */
[----:B--2---:R-:W-:-:S05]  /*9700*/  LEA.HI.X.SX32 R10, R89, R5, 0x1, P4 ;  /* 0x00000005590a7211 */ /* 0x004fca00020f0eff */
[----:B0-----:R-:W-:Y:S01]  /*9710*/  @P1 IMAD.MOV.U32 R11, RZ, RZ, R10 ;  /* 0x000000ffff0b1224 */ /* 0x001fe200078e000a */
[----:B----4-:R0:W-:Y:S02]  /*9720*/  STL [R1+0x350], R55 ;  /* 0x0003503701007387 */ /* 0x0101e40000100800 */
[----:B0-----:R-:W-:-:S05]  /*9730*/  LEA R55, P0, R7, R6, 0x1 ;  /* 0x0000000607377211 */ /* 0x001fca00078008ff */
[----:B------:R-:W-:Y:S01]  /*9740*/  STL [R1+0xa48], R55 ;  /* 0x000a483701007387 */ /* 0x000fe20000100800 */
[----:B------:R-:W-:-:S03]  /*9750*/  LEA.HI.X.SX32 R56, R7, R5, 0x1, P0 ;  /* 0x0000000507387211 */ /* 0x000fc600000f0eff */
[----:B------:R0:W-:Y:S02]  /*9760*/  STL [R1+0xa24], R10 ;  /* 0x000a240a01007387 */ /* 0x0001e40000100800 */
[----:B0-----:R-:W-:-:S05]  /*9770*/  @P1 IMAD.MOV.U32 R10, RZ, RZ, R57 ;  /* 0x000000ffff0a1224 */ /* 0x001fca00078e0039 */
[----:B------:R0:W2:Y:S02]  /*9780*/  @P1 LDG.E.U16 R27, desc[UR10][R10.64] ;  /* 0x0000000a0a1b1981 */ /* 0x0000a4000c1e1500 */
[----:B0-----:R-:W-:Y:S02]  /*9790*/  @P3 IMAD.MOV.U32 R10, RZ, RZ, R55 ;  /* 0x000000ffff0a3224 */ /* 0x001fe400078e0037 */
[----:B------:R-:W-:-:S05]  /*97a0*/  @P3 IMAD.MOV.U32 R11, RZ, RZ, R56 ;  /* 0x000000ffff0b3224 */ /* 0x000fca00078e0038 */
[----:B------:R0:W3:Y:S01]  /*97b0*/  @P3 LDG.E.U16 R54, desc[UR10][R10.64] ;  /* 0x0000000a0a363981 */ /* 0x0000e2000c1e1500 */
[C---:B------:R-:W-:Y:S02]  /*97c0*/  LOP3.LUT R7, R4.reuse, 0x30, RZ, 0xfc, !PT ;  /* 0x0000003004077812 */ /* 0x040fe400078efcff */
[----:B------:R-:W-:Y:S02]  /*97d0*/  PLOP3.LUT P0, PT, PT, PT, UP2, 0x80, 0x8 ;  /* 0x000000000008781c */ /* 0x000fe40003f0f028 */
[----:B------:R-:W-:Y:S02]  /*97e0*/  PLOP3.LUT P1, PT, PT, PT, UP2, 0x80, 0x8 ;  /* 0x000000000008781c */ /* 0x000fe40003f2f028 */
[----:B------:R-:W-:Y:S02]  /*97f0*/  ISETP.LT.AND P0, PT, R7, UR27, P0 ;  /* 0x0000001b07007c0c */ /* 0x000fe40008701270 */
[----:B0-----:R-:W-:-:S04]  /*9800*/  LOP3.LUT R10, R4, 0x38, RZ, 0xfc, !PT ;  /* 0x00000038040a7812 */ /* 0x001fc800078efcff */
[----:B------:R-:W-:Y:S02]  /*9810*/  ISETP.LT.AND P1, PT, R10, UR27, P1 ;  /* 0x0000001b0a007c0c */ /* 0x000fe40008f21270 */
[-C--:B------:R-:W-:Y:S02]  /*9820*/  LEA R10, P4, R12, R6.reuse, 0x1 ;  /* 0x000000060c0a7211 */ /* 0x080fe400078808ff */
[C---:B------:R-:W-:Y:S01]  /*9830*/  LEA R55, P5, R19.reuse, R6, 0x1 ;  /* 0x0000000613377211 */ /* 0x040fe200078a08ff */
[----:B------:R-:W-:Y:S01]  /*9840*/  IMAD R28, R88, 0x2, R19 ;  /* 0x00000002581c7824 */ /* 0x000fe200078e0213 */
[----:B------:R-:W-:Y:S01]  /*9850*/  STL [R1+0xa44], R56 ;  /* 0x000a443801007387 */ /* 0x000fe20000100800 */
[-C--:B------:R-:W-:Y:S02]  /*9860*/  LEA.HI.X.SX32 R11, R12, R5.reuse, 0x1, P4 ;  /* 0x000000050c0b7211 */ /* 0x080fe400020f0eff */
[----:B------:R-:W-:-:S03]  /*9870*/  LEA.HI.X.SX32 R19, R19, R5, 0x1, P5 ;  /* 0x0000000513137211 */ /* 0x000fc600028f0eff */
[----:B------:R0:W4:Y:S04]  /*9880*/  @P0 LDG.E.U16 R41, desc[UR10][R10.64] ;  /* 0x0000000a0a290981 */ /* 0x000128000c1e1500 */
[----:B--2---:R-:W-:Y:S04]  /*9890*/  STL [R1+0x34c], R27 ;  /* 0x00034c1b01007387 */ /* 0x004fe80000100800 */
[----:B---3--:R-:W-:Y:S04]  /*98a0*/  STL [R1+0x348], R54 ;  /* 0x0003483601007387 */ /* 0x008fe80000100800 */
[----:B------:R0:W-:Y:S04]  /*98b0*/  STL [R1+0xa68], R10 ;  /* 0x000a680a01007387 */ /* 0x0001e80000100800 */
[----:B------:R-:W-:Y:S04]  /*98c0*/  STL [R1+0xa88], R55 ;  /* 0x000a883701007387 */ /* 0x000fe80000100800 */
[----:B------:R2:W-:Y:S01]  /*98d0*/  STL [R1+0xa64], R11 ;  /* 0x000a640b01007387 */ /* 0x0005e20000100800 */
[----:B0-----:R-:W-:-:S02]  /*98e0*/  @P1 IMAD.MOV.U32 R10, RZ, RZ, R55 ;  /* 0x000000ffff0a1224 */ /* 0x001fc400078e0037 */
[----:B--2---:R-:W-:-:S05]  /*98f0*/  @P1 IMAD.MOV.U32 R11, RZ, RZ, R19 ;  /* 0x000000ffff0b1224 */ /* 0x004fca00078e0013 */
[----:B------:R0:W2:Y:S01]  /*9900*/  @P1 LDG.E.U16 R52, desc[UR10][R10.64] ;  /* 0x0000000a0a341981 */ /* 0x0000a2000c1e1500 */
[----:B------:R-:W-:Y:S01]  /*9910*/  IMAD R15, R88, 0x2, R28 ;  /* 0x00000002580f7824 */ /* 0x000fe200078e021c */
[----:B------:R-:W-:Y:S01]  /*9920*/  LOP3.LUT R54, R4, 0x40, RZ, 0xfc, !PT ;  /* 0x0000004004367812 */ /* 0x000fe200078efcff */
[----:B------:R-:W-:Y:S01]  /*9930*/  IMAD.MOV.U32 R65, RZ, RZ, R90 ;  /* 0x000000ffff417224 */ /* 0x000fe200078e005a */
[----:B------:R-:W-:Y:S01]  /*9940*/  PLOP3.LUT P3, PT, PT, PT, UP2, 0x80, 0x8 ;  /* 0x000000000008781c */ /* 0x000fe20003f6f028 */
[----:B------:R-:W-:Y:S02]  /*9950*/  IMAD R37, R88, 0x2, R15 ;  /* 0x0000000258257824 */ /* 0x000fe400078e020f */
[----:B------:R-:W-:Y:S01]  /*9960*/  IMAD.MOV.U32 R90, RZ, RZ, R18 ;  /* 0x000000ffff5a7224 */ /* 0x000fe200078e0012 */
[----:B------:R-:W-:Y:S01]  /*9970*/  ISETP.LT.AND P3, PT, R54, UR27, P3 ;  /* 0x0000001b36007c0c */ /* 0x000fe20009f61270 */
[----:B------:R-:W-:Y:S02]  /*9980*/  IMAD R18, R88, 0x2, R37 ;  /* 0x0000000258127824 */ /* 0x000fe400078e0225 */
[----:B------:R-:W-:-:S02]  /*9990*/  IMAD.MOV.U32 R64, RZ, RZ, R34 ;  /* 0x000000ffff407224 */ /* 0x000fc400078e0022 */
[----:B------:R-:W-:Y:S01]  /*99a0*/  IMAD.MOV.U32 R34, RZ, RZ, R26 ;  /* 0x000000ffff227224 */ /* 0x000fe200078e001a */
[----:B------:R-:W-:Y:S01]  /*99b0*/  LEA R54, P0, R18, R6, 0x1 ;  /* 0x0000000612367211 */ /* 0x000fe200078008ff */
[----:B------:R-:W-:Y:S01]  /*99c0*/  IMAD R26, R88, 0x2, R18 ;  /* 0x00000002581a7824 */ /* 0x000fe200078e0212 */
[----:B----4-:R-:W-:Y:S01]  /*99d0*/  STL [R1+0x344], R41 ;  /* 0x0003442901007387 */ /* 0x010fe20000100800 */
[----:B------:R-:W-:Y:S01]  /*99e0*/  IMAD.MOV.U32 R62, RZ, RZ, R63 ;  /* 0x000000ffff3e7224 */ /* 0x000fe200078e003f */
[----:B0-----:R-:W-:Y:S01]  /*99f0*/  LEA.HI.X.SX32 R10, R18, R5, 0x1, P0 ;  /* 0x00000005120a7211 */ /* 0x001fe200000f0eff */
[C---:B------:R-:W-:Y:S01]  /*9a00*/  IMAD R14, R88.reuse, 0x2, R26 ;  /* 0x00000002580e7824 */ /* 0x040fe200078e021a */
[----:B------:R-:W-:Y:S01]  /*9a10*/  STL [R1+0xa84], R19 ;  /* 0x000a841301007387 */ /* 0x000fe20000100800 */
[----:B------:R-:W-:Y:S02]  /*9a20*/  IMAD.MOV.U32 R63, RZ, RZ, R34 ;  /* 0x000000ffff3f7224 */ /* 0x000fe400078e0022 */
[----:B------:R-:W-:Y:S01]  /*9a30*/  IMAD.MOV.U32 R34, RZ, RZ, R86 ;  /* 0x000000ffff227224 */ /* 0x000fe200078e0056 */
[----:B------:R-:W-:Y:S01]  /*9a40*/  STL [R1+0xaa8], R54 ;  /* 0x000aa83601007387 */ /* 0x000fe20000100800 */
[----:B------:R-:W-:Y:S01]  /*9a50*/  IMAD.MOV.U32 R86, RZ, RZ, R39 ;  /* 0x000000ffff567224 */ /* 0x000fe200078e0027 */
[----:B------:R-:W-:Y:S01]  /*9a60*/  PLOP3.LUT P0, PT, PT, PT, UP2, 0x80, 0x8 ;  /* 0x000000000008781c */ /* 0x000fe20003f0f028 */
[----:B------:R-:W-:-:S02]  /*9a70*/  IMAD R39, R88, 0x2, R14 ;  /* 0x0000000258277824 */ /* 0x000fc400078e020e */
[----:B------:R-:W-:Y:S02]  /*9a80*/  @P3 IMAD.MOV.U32 R11, RZ, RZ, R10 ;  /* 0x000000ffff0b3224 */ /* 0x000fe400078e000a */
[----:B------:R-:W-:Y:S02]  /*9a90*/  IMAD.MOV.U32 R87, RZ, RZ, R21 ;  /* 0x000000ffff577224 */ /* 0x000fe400078e0015 */
[----:B------:R-:W-:Y:S01]  /*9aa0*/  IMAD R21, R88, 0x2, R39 ;  /* 0x0000000258157824 */ /* 0x000fe200078e0227 */
[----:B--2---:R0:W-:Y:S04]  /*9ab0*/  STL [R1+0x340], R52 ;  /* 0x0003403401007387 */ /* 0x0041e80000100800 */
[----:B------:R2:W-:Y:S01]  /*9ac0*/  STL [R1+0xaa4], R10 ;  /* 0x000aa40a01007387 */ /* 0x0005e20000100800 */
[----:B0-----:R-:W-:Y:S01]  /*9ad0*/  LOP3.LUT R52, R4, 0x48, RZ, 0xfc, !PT ;  /* 0x0000004804347812 */ /* 0x001fe200078efcff */
[----:B--2---:R-:W-:-:S03]  /*9ae0*/  @P3 IMAD.MOV.U32 R10, RZ, RZ, R54 ;  /* 0x000000ffff0a3224 */ /* 0x004fc600078e0036 */
[----:B------:R-:W-:Y:S02]  /*9af0*/  ISETP.LT.AND P0, PT, R52, UR27, P0 ;  /* 0x0000001b34007c0c */ /* 0x000fe40008701270 */
[----:B------:R0:W2:Y:S02]  /*9b00*/  @P3 LDG.E.U16 R29, desc[UR10][R10.64] ;  /* 0x0000000a0a1d3981 */ /* 0x0000a4000c1e1500 */
[----:B0-----:R-:W-:-:S04]  /*9b10*/  LEA R10, P4, R21, R6, 0x1 ;  /* 0x00000006150a7211 */ /* 0x001fc800078808ff */
[----:B------:R-:W-:-:S05]  /*9b20*/  LEA.HI.X.SX32 R11, R21, R5, 0x1, P4 ;  /* 0x00000005150b7211 */ /* 0x000fca00020f0eff */
[----:B------:R0:W3:Y:S01]  /*9b30*/  @P0 LDG.E.U16 R50, desc[UR10][R10.64] ;  /* 0x0000000a0a320981 */ /* 0x0000e2000c1e1500 */
[C---:B------:R-:W-:Y:S02]  /*9b40*/  IMAD R27, R88.reuse, 0x2, R21 ;  /* 0x00000002581b7824 */ /* 0x040fe400078e0215 */
[----:B------:R-:W-:Y:S02]  /*9b50*/  IMAD.MOV.U32 R61, RZ, RZ, R82 ;  /* 0x000000ffff3d7224 */ /* 0x000fe400078e0052 */
[C---:B------:R-:W-:Y:S02]  /*9b60*/  IMAD R13, R88.reuse, 0x2, R27 ;  /* 0x00000002580d7824 */ /* 0x040fe400078e021b */
[----:B------:R-:W-:Y:S02]  /*9b70*/  IMAD.MOV.U32 R82, RZ, RZ, R38 ;  /* 0x000000ffff527224 */ /* 0x000fe400078e0026 */
[----:B------:R-:W-:Y:S02]  /*9b80*/  IMAD R38, R88, 0x2, R13 ;  /* 0x0000000258267824 */ /* 0x000fe400078e020d */
[----:B------:R-:W-:-:S02]  /*9b90*/  IMAD.MOV.U32 R58, RZ, RZ, R59 ;  /* 0x000000ffff3a7224 */ /* 0x000fc400078e003b */
[C---:B------:R-:W-:Y:S02]  /*9ba0*/  IMAD R7, R88.reuse, 0x2, R38 ;  /* 0x0000000258077824 */ /* 0x040fe400078e0226 */
[----:B------:R-:W-:Y:S02]  /*9bb0*/  IMAD.MOV.U32 R59, RZ, RZ, R25 ;  /* 0x000000ffff3b7224 */ /* 0x000fe400078e0019 */
[----:B------:R-:W-:Y:S01]  /*9bc0*/  IMAD R25, R88, 0x2, R7 ;  /* 0x0000000258197824 */ /* 0x000fe200078e0207 */
[----:B------:R-:W-:Y:S02]  /*9bd0*/  LOP3.LUT R52, R4, 0x50, RZ, 0xfc, !PT ;  /* 0x0000005004347812 */ /* 0x000fe400078efcff */
[----:B------:R-:W-:Y:S01]  /*9be0*/  PLOP3.LUT P1, PT, PT, PT, UP2, 0x80, 0x8 ;  /* 0x000000000008781c */ /* 0x000fe20003f2f028 */
[----:B------:R-:W-:Y:S01]  /*9bf0*/  IMAD R12, R88, 0x2, R25 ;  /* 0x00000002580c7824 */ /* 0x000fe200078e0219 */
[----:B------:R-:W-:Y:S01]  /*9c00*/  PLOP3.LUT P3, PT, PT, PT, UP2, 0x80, 0x8 ;  /* 0x000000000008781c */ /* 0x000fe20003f6f028 */
[----:B------:R-:W-:Y:S01]  /*9c10*/  IMAD.MOV.U32 R79, RZ, RZ, R22 ;  /* 0x000000ffff4f7224 */ /* 0x000fe200078e0016 */
[----:B------:R-:W-:Y:S01]  /*9c20*/  ISETP.LT.AND P1, PT, R52, UR27, P1 ;  /* 0x0000001b34007c0c */ /* 0x000fe20008f21270 */
[----:B------:R-:W-:Y:S01]  /*9c30*/  IMAD R41, R88, 0x2, R12 ;  /* 0x0000000258297824 */ /* 0x000fe200078e020c */
[----:B------:R-:W-:-:S02]  /*9c40*/  LOP3.LUT R22, R4, 0x58, RZ, 0xfc, !PT ;  /* 0x0000005804167812 */ /* 0x000fc400078efcff */
[C---:B------:R-:W-:Y:S01]  /*9c50*/  LEA R75, P4, R7.reuse, R6, 0x1 ;  /* 0x00000006074b7211 */ /* 0x040fe200078808ff */
[----:B------:R-:W-:Y:S01]  /*9c60*/  IMAD R19, R88, 0x2, R41 ;  /* 0x0000000258137824 */ /* 0x000fe200078e0229 */
[----:B------:R-:W-:Y:S02]  /*9c70*/  ISETP.LT.AND P3, PT, R22, UR27, P3 ;  /* 0x0000001b16007c0c */ /* 0x000fe40009f61270 */
[----:B------:R-:W-:Y:S02]  /*9c80*/  LEA.HI.X.SX32 R7, R7, R5, 0x1, P4 ;  /* 0x0000000507077211 */ /* 0x000fe400020f0eff */
[----:B------:R-:W-:Y:S01]  /*9c90*/  PRMT R21, RZ, 0x7610, R21 ;  /* 0x00007610ff157816 */ /* 0x000fe20000000015 */
[----:B--2---:R-:W-:Y:S04]  /*9ca0*/  STL [R1+0x33c], R29 ;  /* 0x00033c1d01007387 */ /* 0x004fe80000100800 */
[----:B------:R0:W-:Y:S04]  /*9cb0*/  STL [R1+0xac8], R10 ;  /* 0x000ac80a01007387 */ /* 0x0001e80000100800 */
[----:B------:R2:W-:Y:S04]  /*9cc0*/  STL [R1+0xac4], R11 ;  /* 0x000ac40b01007387 */ /* 0x0005e80000100800 */
[----:B------:R-:W-:Y:S01]  /*9cd0*/  STL [R1+0xae8], R75 ;  /* 0x000ae84b01007387 */ /* 0x000fe20000100800 */
[----:B0-----:R-:W-:-:S03]  /*9ce0*/  @P1 IMAD.MOV.U32 R10, RZ, RZ, R75 ;  /* 0x000000ffff0a1224 */ /* 0x001fc600078e004b */
[----:B---3--:R0:W-:Y:S01]  /*9cf0*/  STL [R1+0x338], R50 ;  /* 0x0003383201007387 */ /* 0x0081e20000100800 */
[----:B--2---:R-:W-:-:S05]  /*9d00*/  @P1 IMAD.MOV.U32 R11, RZ, RZ, R7 ;  /* 0x000000ffff0b1224 */ /* 0x004fca00078e0007 */
[----:B------:R2:W3:Y:S01]  /*9d10*/  @P1 LDG.E.U16 R53, desc[UR10][R10.64] ;  /* 0x0000000a0a351981 */ /* 0x0004e2000c1e1500 */
[----:B0-----:R-:W-:-:S04]  /*9d20*/  LEA R50, P0, R19, R6, 0x1 ;  /* 0x0000000613327211 */ /* 0x001fc800078008ff */
[----:B------:R-:W-:Y:S01]  /*9d30*/  LEA.HI.X.SX32 R52, R19, R5, 0x1, P0 ;  /* 0x0000000513347211 */ /* 0x000fe200000f0eff */
[----:B--2---:R-:W-:-:S04]  /*9d40*/  @P3 IMAD.MOV.U32 R10, RZ, RZ, R50 ;  /* 0x000000ffff0a3224 */ /* 0x004fc800078e0032 */
[----:B------:R-:W-:-:S05]  /*9d50*/  @P3 IMAD.MOV.U32 R11, RZ, RZ, R52 ;  /* 0x000000ffff0b3224 */ /* 0x000fca00078e0034 */
[----:B------:R0:W2:Y:S01]  /*9d60*/  @P3 LDG.E.U16 R21, desc[UR10][R10.64] ;  /* 0x0000000a0a153981 */ /* 0x0000a2000c1e1500 */
[----:B------:R-:W-:Y:S02]  /*9d70*/  IMAD.MOV.U32 R57, RZ, RZ, R58 ;  /* 0x000000ffff397224 */ /* 0x000fe400078e003a */
[----:B------:R-:W-:Y:S02]  /*9d80*/  IMAD.MOV.U32 R58, RZ, RZ, R62 ;  /* 0x000000ffff3a7224 */ /* 0x000fe400078e003e */
[----:B------:R-:W-:Y:S02]  /*9d90*/  IMAD.MOV.U32 R62, RZ, RZ, R85 ;  /* 0x000000ffff3e7224 */ /* 0x000fe400078e0055 */
[----:B------:R-:W-:Y:S02]  /*9da0*/  IMAD.MOV.U32 R85, RZ, RZ, R23 ;  /* 0x000000ffff557224 */ /* 0x000fe400078e0017 */
[----:B------:R-:W-:Y:S02]  /*9db0*/  IMAD R23, R88, 0x2, R19 ;  /* 0x0000000258177824 */ /* 0x000fe400078e0213 */
[----:B------:R-:W-:-:S02]  /*9dc0*/  IMAD.MOV.U32 R56, RZ, RZ, R58 ;  /* 0x000000ffff387224 */ /* 0x000fc400078e003a */
[C---:B------:R-:W-:Y:S02]  /*9dd0*/  IMAD R29, R88.reuse, 0x2, R23 ;  /* 0x00000002581d7824 */ /* 0x040fe400078e0217 */
[----:B------:R-:W-:Y:S02]  /*9de0*/  IMAD.MOV.U32 R58, RZ, RZ, R20 ;  /* 0x000000ffff3a7224 */ /* 0x000fe400078e0014 */
[----:B------:R-:W-:Y:S02]  /*9df0*/  IMAD.MOV.U32 R20, RZ, RZ, R40 ;  /* 0x000000ffff147224 */ /* 0x000fe400078e0028 */
[----:B------:R-:W-:-:S04]  /*9e00*/  IMAD R40, R88, 0x2, R29 ;  /* 0x0000000258287824 */ /* 0x000fc800078e021d */
[----:B------:R-:W-:Y:S01]  /*9e10*/  IMAD R18, R88, 0x2, R40 ;  /* 0x0000000258127824 */ /* 0x000fe200078e0228 */
[----:B0-----:R-:W-:Y:S01]  /*9e20*/  LOP3.LUT R11, R4, 0x60, RZ, 0xfc, !PT ;  /* 0x00000060040b7812 */ /* 0x001fe200078efcff */
[----:B------:R-:W-:Y:S02]  /*9e30*/  IMAD.MOV.U32 R54, RZ, RZ, R79 ;  /* 0x000000ffff367224 */ /* 0x000fe400078e004f */
[C---:B------:R-:W-:Y:S01]  /*9e40*/  IMAD R22, R88.reuse, 0x2, R18 ;  /* 0x0000000258167824 */ /* 0x040fe200078e0212 */
[----:B------:R-:W-:Y:S01]  /*9e50*/  PLOP3.LUT P0, PT, PT, PT, UP2, 0x80, 0x8 ;  /* 0x000000000008781c */ /* 0x000fe20003f0f028 */
[----:B------:R-:W-:Y:S02]  /*9e60*/  IMAD.MOV.U32 R79, RZ, RZ, R86 ;  /* 0x000000ffff4f7224 */ /* 0x000fe400078e0056 */
[----:B------:R-:W-:Y:S02]  /*9e70*/  IMAD.MOV.U32 R86, RZ, RZ, R33 ;  /* 0x000000ffff567224 */ /* 0x000fe400078e0021 */
[----:B------:R-:W-:Y:S01]  /*9e80*/  IMAD R33, R88, 0x2, R22 ;  /* 0x0000000258217824 */ /* 0x000fe200078e0216 */
[----:B------:R-:W-:Y:S01]  /*9e90*/  LOP3.LUT R19, R4, 0x68, RZ, 0xfc, !PT ;  /* 0x0000006804137812 */ /* 0x000fe200078efcff */
[----:B------:R-:W-:Y:S01]  /*9ea0*/  IMAD.MOV.U32 R55, RZ, RZ, R64 ;  /* 0x000000ffff377224 */ /* 0x000fe200078e0040 */
[----:B------:R-:W-:Y:S01]  /*9eb0*/  PLOP3.LUT P1, PT, PT, PT, UP2, 0x80, 0x8 ;  /* 0x000000000008781c */ /* 0x000fe20003f2f028 */
[----:B------:R-:W-:Y:S01]  /*9ec0*/  IMAD.MOV.U32 R64, RZ, RZ, R43 ;  /* 0x000000ffff407224 */ /* 0x000fe200078e002b */
[----:B------:R-:W-:Y:S01]  /*9ed0*/  ISETP.LT.AND P0, PT, R11, UR27, P0 ;  /* 0x0000001b0b007c0c */ /* 0x000fe20008701270 */
[----:B------:R-:W-:Y:S01]  /*9ee0*/  IMAD R43, R88, 0x2, R33 ;  /* 0x00000002582b7824 */ /* 0x000fe200078e0221 */
[----:B------:R-:W-:-:S02]  /*9ef0*/  ISETP.LT.AND P1, PT, R19, UR27, P1 ;  /* 0x0000001b13007c0c */ /* 0x000fc40008f21270 */
[-C--:B------:R-:W-:Y:S01]  /*9f00*/  LEA R19, P3, R18, R6.reuse, 0x1 ;  /* 0x0000000612137211 */ /* 0x080fe200078608ff */
[----:B------:R-:W-:Y:S01]  /*9f10*/  IMAD R10, R88, 0x2, R43 ;  /* 0x00000002580a7824 */ /* 0x000fe200078e022b */
[----:B------:R0:W-:Y:S02]  /*9f20*/  STL [R1+0xb08], R50 ;  /* 0x000b083201007387 */ /* 0x0001e40000100800 */
[----:B------:R-:W-:Y:S02]  /*9f30*/  LEA.HI.X.SX32 R75, R18, R5, 0x1, P3 ;  /* 0x00000005124b7211 */ /* 0x000fe400018f0eff */
[----:B------:R-:W-:Y:S04]  /*9f40*/  STL [R1+0xae4], R7 ;  /* 0x000ae40701007387 */ /* 0x000fe80000100800 */
[----:B------:R4:W-:Y:S01]  /*9f50*/  STL [R1+0xb04], R52 ;  /* 0x000b043401007387 */ /* 0x0009e20000100800 */
[----:B0-----:R-:W-:Y:S01]  /*9f60*/  LEA R50, P4, R10, R6, 0x1 ;  /* 0x000000060a327211 */ /* 0x001fe200078808ff */
[----:B------:R-:W-:-:S03]  /*9f70*/  @P0 IMAD.MOV.U32 R18, RZ, RZ, R19 ;  /* 0x000000ffff120224 */ /* 0x000fc600078e0013 */
[----:B----4-:R-:W-:Y:S01]  /*9f80*/  LEA.HI.X.SX32 R52, R10, R5, 0x1, P4 ;  /* 0x000000050a347211 */ /* 0x010fe200020f0eff */
[----:B---3--:R-:W-:Y:S04]  /*9f90*/  STL [R1+0x334], R53 ;  /* 0x0003343501007387 */ /* 0x008fe80000100800 */
[----:B--2---:R-:W-:Y:S04]  /*9fa0*/  STL [R1+0x330], R21 ;  /* 0x0003301501007387 */ /* 0x004fe80000100800 */
[----:B------:R0:W-:Y:S02]  /*9fb0*/  STL [R1+0xb28], R19 ;  /* 0x000b281301007387 */ /* 0x0001e40000100800 */
[----:B0-----:R-:W-:-:S05]  /*9fc0*/  @P0 IMAD.MOV.U32 R19, RZ, RZ, R75 ;  /* 0x000000ffff130224 */ /* 0x001fca00078e004b */
[----:B------:R0:W2:Y:S02]  /*9fd0*/  @P0 LDG.E.U16 R74, desc[UR10][R18.64] ;  /* 0x0000000a124a0981 */ /* 0x0000a4000c1e1500 */
[----:B0-----:R-:W-:Y:S02]  /*9fe0*/  @P1 IMAD.MOV.U32 R18, RZ, RZ, R50 ;  /* 0x000000ffff121224 */ /* 0x001fe400078e0032 */
[----:B------:R-:W-:-:S05]  /*9ff0*/  @P1 IMAD.MOV.U32 R19, RZ, RZ, R52 ;  /* 0x000000ffff131224 */ /* 0x000fca00078e0034 */
[----:B------:R0:W3:Y:S01]  /*a000*/  @P1 LDG.E.U16 R48, desc[UR10][R18.64] ;  /* 0x0000000a12301981 */ /* 0x0000e2000c1e1500 */
[----:B------:R-:W-:Y:S01]  /*a010*/  IMAD R7, R88, 0x2, R10 ;  /* 0x0000000258077824 */ /* 0x000fe200078e020a */
[----:B------:R-:W-:Y:S01]  /*a020*/  LOP3.LUT R21, R4, 0x70, RZ, 0xfc, !PT ;  /* 0x0000007004157812 */ /* 0x000fe200078efcff */
[----:B------:R-:W-:Y:S01]  /*a030*/  IMAD.MOV.U32 R53, RZ, RZ, R54 ;  /* 0x000000ffff357224 */ /* 0x000fe200078e0036 */
[----:B------:R-:W-:Y:S01]  /*a040*/  PLOP3.LUT P3, PT, PT, PT, UP2, 0x80, 0x8 ;  /* 0x000000000008781c */ /* 0x000fe20003f6f028 */
[----:B------:R-:W-:Y:S02]  /*a050*/  IMAD R11, R88, 0x2, R7 ;  /* 0x00000002580b7824 */ /* 0x000fe400078e0207 */
[----:B------:R-:W-:Y:S02]  /*a060*/  IMAD.MOV.U32 R78, RZ, RZ, R55 ;  /* 0x000000ffff4e7224 */ /* 0x000fe400078e0037 */
[----:B------:R-:W-:Y:S02]  /*a070*/  IMAD.MOV.U32 R54, RZ, RZ, R79 ;  /* 0x000000ffff367224 */ /* 0x000fe400078e004f */
[----:B------:R-:W-:Y:S01]  /*a080*/  IMAD.MOV.U32 R55, RZ, RZ, R44 ;  /* 0x000000ffff377224 */ /* 0x000fe200078e002c */
[----:B------:R-:W-:Y:S01]  /*a090*/  ISETP.LT.AND P3, PT, R21, UR27, P3 ;  /* 0x0000001b15007c0c */ /* 0x000fe20009f61270 */
[----:B------:R-:W-:-:S02]  /*a0a0*/  IMAD.MOV.U32 R79, RZ, RZ, R56 ;  /* 0x000000ffff4f7224 */ /* 0x000fc400078e0038 */
[C---:B------:R-:W-:Y:S02]  /*a0b0*/  IMAD R44, R88.reuse, 0x2, R11 ;  /* 0x00000002582c7824 */ /* 0x040fe400078e020b */
[----:B------:R-:W-:Y:S02]  /*a0c0*/  IMAD.MOV.U32 R56, RZ, RZ, R59 ;  /* 0x000000ffff387224 */ /* 0x000fe400078e003b */
[----:B------:R-:W-:Y:S02]  /*a0d0*/  IMAD.MOV.U32 R59, RZ, RZ, R83 ;  /* 0x000000ffff3b7224 */ /* 0x000fe400078e0053 */
[----:B------:R-:W-:Y:S02]  /*a0e0*/  IMAD.MOV.U32 R83, RZ, RZ, R24 ;  /* 0x000000ffff537224 */ /* 0x000fe400078e0018 */
[----:B------:R-:W-:Y:S01]  /*a0f0*/  IMAD R24, R88, 0x2, R44 ;  /* 0x0000000258187824 */ /* 0x000fe200078e022c */
[----:B------:R-:W-:Y:S01]  /*a100*/  STL [R1+0xd78], R50 ;  /* 0x000d783201007387 */ /* 0x000fe20000100800 */
[----:B0-----:R-:W-:-:S02]  /*a110*/  LOP3.LUT R18, R4, 0x78, RZ, 0xfc, !PT ;  /* 0x0000007804127812 */ /* 0x001fc400078efcff */
[----:B------:R-:W-:Y:S01]  /*a120*/  PLOP3.LUT P0, PT, PT, PT, UP2, 0x80, 0x8 ;  /* 0x000000000008781c */ /* 0x000fe20003f0f028 */
[----:B------:R0:W-:Y:S03]  /*a130*/  STL [R1+0xb24], R75 ;  /* 0x000b244b01007387 */ /* 0x0001e60000100800 */
[----:B------:R-:W-:Y:S02]  /*a140*/  ISETP.LT.AND P0, PT, R18, UR27, P0 ;  /* 0x0000001b12007c0c */ /* 0x000fe40008701270 */
[----:B0-----:R-:W-:-:S04]  /*a150*/  LEA R75, P1, R24, R6, 0x1 ;  /* 0x00000006184b7211 */ /* 0x001fc800078208ff */
[----:B------:R-:W-:Y:S01]  /*a160*/  LEA.HI.X.SX32 R19, R24, R5, 0x1, P1 ;  /* 0x0000000518137211 */ /* 0x000fe200008f0eff */
[----:B------:R-:W-:-:S05]  /*a170*/  @P3 IMAD.MOV.U32 R18, RZ, RZ, R75 ;  /* 0x000000ffff123224 */ /* 0x000fca00078e004b */
[----:B------:R0:W4:Y:S01]  /*a180*/  @P3 LDG.E.U16 R49, desc[UR10][R18.64] ;  /* 0x0000000a12313981 */ /* 0x000122000c1e1500 */
[----:B------:R-:W-:-:S03]  /*a190*/  IMAD R21, R88, 0x2, R24 ;  /* 0x0000000258157824 */ /* 0x000fc600078e0218 */
[----:B------:R0:W-:Y:S01]  /*a1a0*/  STL [R1+0xd74], R52 ;  /* 0x000d743401007387 */ /* 0x0001e20000100800 */
[C---:B------:R-:W-:Y:S02]  /*a1b0*/  IMAD R10, R88.reuse, 0x2, R21 ;  /* 0x00000002580a7824 */ /* 0x040fe400078e0215 */
[----:B0-----:R-:W-:Y:S02]  /*a1c0*/  IMAD.MOV.U32 R52, RZ, RZ, R58 ;  /* 0x000000ffff347224 */ /* 0x001fe400078e003a */
[----:B------:R-:W-:Y:S02]  /*a1d0*/  IMAD.MOV.U32 R58, RZ, RZ, R62 ;  /* 0x000000ffff3a7224 */ /* 0x000fe400078e003e */
[----:B------:R-:W-:Y:S02]  /*a1e0*/  IMAD.MOV.U32 R62, RZ, RZ, R82 ;  /* 0x000000ffff3e7224 */ /* 0x000fe400078e0052 */
[----:B------:R-:W-:Y:S02]  /*a1f0*/  IMAD.MOV.U32 R82, RZ, RZ, R42 ;  /* 0x000000ffff527224 */ /* 0x000fe400078e002a */
[----:B------:R-:W-:-:S04]  /*a200*/  IMAD R42, R88, 0x2, R10 ;  /* 0x00000002582a7824 */ /* 0x000fc800078e020a */
[----:B------:R-:W-:Y:S01]  /*a210*/  IMAD R24, R88, 0x2, R42 ;  /* 0x0000000258187824 */ /* 0x000fe200078e022a */
[----:B------:R-:W-:-:S04]  /*a220*/  PRMT R51, RZ, 0x7610, R51 ;  /* 0x00007610ff337816 */ /* 0x000fc80000000033 */
[----:B------:R-:W-:Y:S01]  /*a230*/  LEA R18, P5, R24, R6, 0x1 ;  /* 0x0000000618127211 */ /* 0x000fe200078a08ff */
[----:B--2---:R0:W-:Y:S04]  /*a240*/  STL [R1+0x32c], R74 ;  /* 0x00032c4a01007387 */ /* 0x0041e80000100800 */
[----:B0-----:R-:W2:Y:S04]  /*a250*/  LDL.LU R74, [R1+0x60] ;  /* 0x00006000014a7983 */ /* 0x001ea80000300800 */
[----:B---3--:R-:W-:Y:S04]  /*a260*/  STL [R1+0x328], R48 ;  /* 0x0003283001007387 */ /* 0x008fe80000100800 */
[----:B------:R-:W-:Y:S04]  /*a270*/  STL [R1+0xd88], R75 ;  /* 0x000d884b01007387 */ /* 0x000fe80000100800 */
[----:B------:R0:W-:Y:S01]  /*a280*/  STL [R1+0xd84], R19 ;  /* 0x000d841301007387 */ /* 0x0001e20000100800 */
[----:B------:R-:W-:-:S03]  /*a290*/  PLOP3.LUT P1, PT, PT, PT, UP2, 0x80, 0x8 ;  /* 0x000000000008781c */ /* 0x000fc60003f2f028 */
[----:B------:R-:W3:Y:S01]  /*a2a0*/  LDL.LU R50, [R1+0x3c] ;  /* 0x00003c0001327983 */ /* 0x000ee20000300800 */
[----:B0-----:R-:W-:-:S05]  /*a2b0*/  LEA.HI.X.SX32 R19, R24, R5, 0x1, P5 ;  /* 0x0000000518137211 */ /* 0x001fca00028f0eff */
[----:B------:R0:W2:Y:S01]  /*a2c0*/  @P0 LDG.E.U16 R51, desc[UR10][R18.64] ;  /* 0x0000000a12330981 */ /* 0x0000a2000c1e1500 */
[----:B------:R-:W-:-:S04]  /*a2d0*/  LOP3.LUT R48, R4, 0x2, RZ, 0xfc, !PT ;  /* 0x0000000204307812 */ /* 0x000fc800078efcff */
[----:B------:R-:W-:Y:S02]  /*a2e0*/  ISETP.LT.AND P3, PT, R48, UR27, P1 ;  /* 0x0000001b30007c0c */ /* 0x000fe40008f61270 */
[C---:B------:R-:W-:Y:S01]  /*a2f0*/  LOP3.LUT R48, R4.reuse, 0xa, RZ, 0xfc, !PT ;  /* 0x0000000a04307812 */ /* 0x040fe200078efcff */
[----:B----4-:R4:W-:Y:S02]  /*a300*/  STL [R1+0x304], R49 ;  /* 0x0003043101007387 */ /* 0x0109e40000100800 */
[----:B----4-:R-:W-:-:S04]  /*a310*/  IMAD R49, R4, R88, RZ ;  /* 0x0000005804317224 */ /* 0x010fc800078e02ff */
[----:B------:R-:W-:-:S05]  /*a320*/  IMAD R49, R88, 0x2, R49 ;  /* 0x0000000258317824 */ /* 0x000fca00078e0231 */
[C---:B------:R-:W-:Y:S01]  /*a330*/  LEA R75, P4, R49.reuse, R6, 0x1 ;  /* 0x00000006314b7211 */ /* 0x040fe200078808ff */
[----:B------:R0:W-:Y:S03]  /*a340*/  STL [R1+0xd80], R18 ;  /* 0x000d801201007387 */ /* 0x0001e60000100800 */
[----:B------:R-:W-:Y:S01]  /*a350*/  LEA.HI.X.SX32 R49, R49, R5, 0x1, P4 ;  /* 0x0000000531317211 */ /* 0x000fe200020f0eff */
[----:B------:R-:W-:Y:S01]  /*a360*/  STL [R1+0x9b0], R75 ;  /* 0x0009b04b01007387 */ /* 0x000fe20000100800 */
[----:B------:R-:W-:-:S03]  /*a370*/  PRMT R4, RZ, 0x7610, R4 ;  /* 0x00007610ff047816 */ /* 0x000fc60000000004 */
[----:B------:R4:W-:Y:S01]  /*a380*/  STL [R1+0xd7c], R19 ;  /* 0x000d7c1301007387 */ /* 0x0009e20000100800 */
[----:B0-----:R-:W-:Y:S02]  /*a390*/  @P3 IMAD.MOV.U32 R18, RZ, RZ, R75 ;  /* 0x000000ffff123224 */ /* 0x001fe400078e004b */
[----:B----4-:R-:W-:-:S05]  /*a3a0*/  @P3 IMAD.MOV.U32 R19, RZ, RZ, R49 ;  /* 0x000000ffff133224 */ /* 0x010fca00078e0031 */
[----:B------:R0:W4:Y:S01]  /*a3b0*/  @P3 LDG.E.U16 R4, desc[UR10][R18.64] ;  /* 0x0000000a12043981 */ /* 0x000122000c1e1500 */
[----:B------:R-:W-:-:S04]  /*a3c0*/  PLOP3.LUT P1, PT, PT, PT, UP2, 0x80, 0x8 ;  /* 0x000000000008781c */ /* 0x000fc80003f2f028 */
[----:B------:R-:W-:Y:S02]  /*a3d0*/  ISETP.LT.AND P1, PT, R48, UR27, P1 ;  /* 0x0000001b30007c0c */ /* 0x000fe40008f21270 */
[----:B------:R-:W3:Y:S04]  /*a3e0*/  LDL.LU R48, [R1+0x19e8] ;  /* 0x0019e80001307983 */ /* 0x000ee80000300800 */
[----:B------:R0:W-:Y:S04]  /*a3f0*/  STL [R1+0x9ac], R49 ;  /* 0x0009ac3101007387 */ /* 0x0001e80000100800 */
[----:B--2---:R2:W-:Y:S04]  /*a400*/  STL [R1+0x2fc], R51 ;  /* 0x0002fc3301007387 */ /* 0x0045e80000100800 */
[----:B0-----:R-:W3:Y:S04]  /*a410*/  LDL.LU R49, [R1+0x19e4] ;  /* 0x0019e40001317983 */ /* 0x001ee80000300800 */
[----:B------:R-:W3:Y:S01]  /*a420*/  LDL.LU R75, [R1+0x19e0] ;  /* 0x0019e000014b7983 */ /* 0x000ee20000300800 */
[----:B--2---:R-:W-:-:S04]  /*a430*/  LEA R51, P4, R74, R6, 0x1 ;  /* 0x000000064a337211 */ /* 0x004fc800078808ff */
[----:B------:R-:W-:Y:S01]  /*a440*/  LEA.HI.X.SX32 R19, R74, R5, 0x1, P4 ;  /* 0x000000054a137211 */ /* 0x000fe200020f0eff */
[----:B----4-:R0:W-:Y:S02]  /*a450*/  STL [R1+0x300], R4 ;  /* 0x0003000401007387 */ /* 0x0101e40000100800 */
[----:B0-----:R-:W0:Y:S02]  /*a460*/  S2R R4, SR_TID.X ;  /* 0x0000000000047919 */ /* 0x001e240000002100 */
[----:B------:R-:W-:Y:S04]  /*a470*/  STL [R1+0x9d0], R51 ;  /* 0x0009d03301007387 */ /* 0x000fe80000100800 */
[----:B------:R-:W2:Y:S01]  /*a480*/  LDL.LU R74, [R1+0x19dc] ;  /* 0x0019dc00014a7983 */ /* 0x000ea20000300800 */
[----:B0-----:R-:W-:-:S04]  /*a490*/  SHF.R.U32.HI R4, RZ, 0x6, R4 ;  /* 0x00000006ff047819 */ /* 0x001fc80000011604 */
[----:B------:R-:W-:-:S04]  /*a4a0*/  SGXT.U32 R4, R4, 0x1 ;  /* 0x000000010404781a */ /* 0x000fc80000000000 */
[----:B------:R-:W-:Y:S02]  /*a4b0*/  LOP3.LUT R18, R4, 0x12, RZ, 0xfc, !PT ;  /* 0x0000001204127812 */ /* 0x000fe400078efcff */
[----:B---3--:R-:W-:-:S05]  /*a4c0*/  PRMT R75, RZ, 0x7610, R75 ;  /* 0x00007610ff4b7816 */ /* 0x008fca000000004b */
[----:B------:R0:W-:Y:S04]  /*a4d0*/  STL.S16 [R1+0x2f8], R75 ;  /* 0x0002f84b01007387 */ /* 0x0001e80000100600 */
[----:B------:R3:W-:Y:S01]  /*a4e0*/  STL [R1+0x9cc], R19 ;  /* 0x0009cc1301007387 */ /* 0x0007e20000100800 */
[----:B0-----:R-:W-:-:S03]  /*a4f0*/  LOP3.LUT R75, R4, 0x1a, RZ, 0xfc, !PT ;  /* 0x0000001a044b7812 */ /* 0x001fc600078efcff */
[----:B------:R-:W4:Y:S01]  /*a500*/  LDL R4, [R1+0x2f8] ;  /* 0x0002f80001047983 */ /* 0x000f220000100800 */
[----:B------:R-:W-:-:S04]  /*a510*/  PLOP3.LUT P0, PT, PT, PT, UP2, 0x80, 0x8 ;  /* 0x000000000008781c */ /* 0x000fc80003f0f028 */
[----:B------:R-:W-:Y:S01]  /*a520*/  ISETP.LT.AND P0, PT, R18, UR27, P0 ;  /* 0x0000001b12007c0c */ /* 0x000fe20008701270 */
[----:B------:R-:W-:Y:S02]  /*a530*/  @P1 IMAD.MOV.U32 R18, RZ, RZ, R51 ;  /* 0x000000ffff121224 */ /* 0x000fe400078e0033 */
[----:B------:R-:W2:Y:S04]  /*a540*/  LDL.LU R51, [R1+0x19d8] ;  /* 0x0019d80001337983 */ /* 0x000ea80000300800 */
[----:B----4-:R-:W4:Y:S01]  /*a550*/  @P1 LDG.E.U16 R4, desc[UR10][R18.64] ;  /* 0x0000000a12041981 */ /* 0x010f22000c1e1500 */
[----:B------:R-:W-:-:S03]  /*a560*/  PLOP3.LUT P3, PT, PT, PT, UP2, 0x80, 0x8 ;  /* 0x000000000008781c */ /* 0x000fc60003f6f028 */
[----:B----4-:R0:W-:Y:S04]  /*a570*/  @P1 STL [R1+0x2f8], R4 ;  /* 0x0002f80401001387 */ /* 0x0101e80000100800 */
[----:B---3--:R-:W3:Y:S01]  /*a580*/  LDL.LU R19, [R1+0x4c] ;  /* 0x00004c0001137983 */ /* 0x008ee20000300800 */
[----:B0-----:R-:W0:Y:S01]  /*a590*/  S2R R4, SR_TID.X ;  /* 0x0000000000047919 */ /* 0x001e220000002100 */
[----:B------:R-:W-:Y:S01]  /*a5a0*/  ISETP.LT.AND P3, PT, R75, UR27, P3 ;  /* 0x0000001b4b007c0c */ /* 0x000fe20009f61270 */
[----:B------:R-:W-:Y:S01]  /*a5b0*/  IMAD.MOV.U32 R75, RZ, RZ, R52 ;  /* 0x000000ffff4b7224 */ /* 0x000fe200078e0034 */
[----:B--2---:R-:W-:Y:S01]  /*a5c0*/  PRMT R51, RZ, 0x7610, R51 ;  /* 0x00007610ff337816 */ /* 0x004fe20000000033 */
[----:B------:R-:W-:Y:S02]  /*a5d0*/  IMAD.MOV.U32 R52, RZ, RZ, R55 ;  /* 0x000000ffff347224 */ /* 0x000fe400078e0037 */
[----:B------:R-:W-:-:S02]  /*a5e0*/  IMAD.MOV.U32 R55, RZ, RZ, R58 ;  /* 0x000000ffff377224 */ /* 0x000fc400078e003a */
[----:B------:R-:W-:Y:S01]  /*a5f0*/  IMAD.MOV.U32 R58, RZ, RZ, R32 ;  /* 0x000000ffff3a7224 */ /* 0x000fe200078e0020 */
[----:B------:R-:W-:Y:S02]  /*a600*/  PLOP3.LUT P1, PT, PT, PT, UP2, 0x80, 0x8 ;  /* 0x000000000008781c */ /* 0x000fe40003f2f028 */
[----:B------:R-:W-:Y:S02]  /*a610*/  PRMT R49, RZ, 0x7610, R49 ;  /* 0x00007610ff317816 */ /* 0x000fe40000000031 */
[----:B0-----:R-:W-:-:S04]  /*a620*/  SHF.R.U32.HI R4, RZ, 0x6, R4 ;  /* 0x00000006ff047819 */ /* 0x001fc80000011604 */
[----:B------:R-:W-:-:S04]  /*a630*/  SGXT.U32 R4, R4, 0x1 ;  /* 0x000000010404781a */ /* 0x000fc80000000000 */
[----:B------:R-:W-:Y:S02]  /*a640*/  LOP3.LUT R32, R4, 0x22, RZ, 0xfc, !PT ;  /* 0x0000002204207812 */ /* 0x000fe400078efcff */
[-C--:B------:R-:W-:Y:S02]  /*a650*/  LEA R4, P5, R50, R6.reuse, 0x1 ;  /* 0x0000000632047211 */ /* 0x080fe400078a08ff */
[----:B------:R-:W-:Y:S02]  /*a660*/  ISETP.LT.AND P1, PT, R32, UR27, P1 ;  /* 0x0000001b20007c0c */ /* 0x000fe40008f21270 */
[----:B------:R-:W-:Y:S02]  /*a670*/  LEA.HI.X.SX32 R50, R50, R5, 0x1, P5 ;  /* 0x0000000532327211 */ /* 0x000fe400028f0eff */
[----:B---3--:R-:W-:-:S04]  /*a680*/  LEA R18, P4, R19, R6, 0x1 ;  /* 0x0000000613127211 */ /* 0x008fc800078808ff */
[----:B------:R-:W-:Y:S01]  /*a690*/  LEA.HI.X.SX32 R19, R19, R5, 0x1, P4 ;  /* 0x0000000513137211 */ /* 0x000fe200020f0eff */
[----:B------:R0:W-:Y:S04]  /*a6a0*/  STL [R1+0x9f0], R18 ;  /* 0x0009f01201007387 */ /* 0x0001e80000100800 */
[----:B------:R0:W2:Y:S04]  /*a6b0*/  @P0 LDG.E.U16 R51, desc[UR10][R18.64] ;  /* 0x0000000a12330981 */ /* 0x0000a8000c1e1500 */
[----:B------:R-:W-:Y:S04]  /*a6c0*/  STL [R1+0xa10], R4 ;  /* 0x000a100401007387 */ /* 0x000fe80000100800 */
[----:B------:R3:W-:Y:S04]  /*a6d0*/  STL [R1+0x9ec], R19 ;  /* 0x0009ec1301007387 */ /* 0x0007e80000100800 */
[----:B------:R-:W4:Y:S01]  /*a6e0*/  LDL.LU R32, [R1+0x19d4] ;  /* 0x0019d40001207983 */ /* 0x000f220000300800 */
[----:B0-----:R-:W-:-:S02]  /*a6f0*/  @P3 IMAD.MOV.U32 R18, RZ, RZ, R4 ;  /* 0x000000ffff123224 */ /* 0x001fc400078e0004 */
[----:B---3--:R-:W-:-:S05]  /*a700*/  @P3 IMAD.MOV.U32 R19, RZ, RZ, R50 ;  /* 0x000000ffff133224 */ /* 0x008fca00078e0032 */
[----:B------:R0:W3:Y:S01]  /*a710*/  @P3 LDG.E.U16 R49, desc[UR10][R18.64] ;  /* 0x0000000a12313981 */ /* 0x0000e2000c1e1500 */
[----:B------:R-:W0:Y:S03]  /*a720*/  S2R R4, SR_TID.X ;  /* 0x0000000000047919 */ /* 0x000e260000002100 */
[----:B------:R0:W-:Y:S01]  /*a730*/  STL [R1+0xa0c], R50 ;  /* 0x000a0c3201007387 */ /* 0x0001e20000100800 */
[----:B------:R-:W-:Y:S02]  /*a740*/  PLOP3.LUT P0, PT, PT, PT, UP2, 0x80, 0x8 ;  /* 0x000000000008781c */ /* 0x000fe40003f0f028 */
[----:B0-----:R-:W-:-:S04]  /*a750*/  SHF.R.U32.HI R4, RZ, 0x6, R4 ;  /* 0x00000006ff047819 */ /* 0x001fc80000011604 */
[----:B------:R-:W-:-:S04]  /*a760*/  SGXT.U32 R4, R4, 0x1 ;  /* 0x000000010404781a */ /* 0x000fc80000000000 */
[----:B------:R-:W-:-:S04]  /*a770*/  LOP3.LUT R18, R4, 0x2a, RZ, 0xfc, !PT ;  /* 0x0000002a04127812 */ /* 0x000fc800078efcff */
[----:B------:R-:W-:Y:S01]  /*a780*/  ISETP.LT.AND P0, PT, R18, UR27, P0 ;  /* 0x0000001b12007c0c */ /* 0x000fe20008701270 */
[----:B--2---:R0:W-:Y:S04]  /*a790*/  STL [R1+0x2f4], R51 ;  /* 0x0002f43301007387 */ /* 0x0041e80000100800 */
[----:B------:R-:W2:Y:S01]  /*a7a0*/  LDL.LU R50, [R1+0x19d0] ;  /* 0x0019d00001327983 */ /* 0x000ea20000300800 */
[----:B0-----:R-:W-:Y:S02]  /*a7b0*/  IMAD.MOV.U32 R51, RZ, RZ, R75 ;  /* 0x000000ffff337224 */ /* 0x001fe400078e004b */
[----:B------:R-:W-:Y:S02]  /*a7c0*/  IMAD.MOV.U32 R75, RZ, RZ, R55 ;  /* 0x000000ffff4b7224 */ /* 0x000fe400078e0037 */
[----:B------:R-:W-:-:S02]  /*a7d0*/  IMAD.MOV.U32 R55, RZ, RZ, R57 ;  /* 0x000000ffff377224 */ /* 0x000fc400078e0039 */
[----:B------:R-:W-:Y:S02]  /*a7e0*/  IMAD.MOV.U32 R57, RZ, RZ, R61 ;  /* 0x000000ffff397224 */ /* 0x000fe400078e003d */
[----:B------:R-:W-:Y:S01]  /*a7f0*/  IMAD.MOV.U32 R61, RZ, RZ, R31 ;  /* 0x000000ffff3d7224 */ /* 0x000fe200078e001f */
[----:B----4-:R-:W-:-:S04]  /*a800*/  LEA R31, P4, R32, R6, 0x1 ;  /* 0x00000006201f7211 */ /* 0x010fc800078808ff */
[----:B------:R-:W-:Y:S01]  /*a810*/  LEA.HI.X.SX32 R19, R32, R5, 0x1, P4 ;  /* 0x0000000520137211 */ /* 0x000fe200020f0eff */
[----:B------:R0:W-:Y:S01]  /*a820*/  STL [R1+0xa30], R31 ;  /* 0x000a301f01007387 */ /* 0x0001e20000100800 */
[----:B------:R-:W-:-:S03]  /*a830*/  @P1 IMAD.MOV.U32 R18, RZ, RZ, R31 ;  /* 0x000000ffff121224 */ /* 0x000fc600078e001f */
[----:B---3--:R-:W-:Y:S04]  /*a840*/  STL [R1+0x2f0], R49 ;  /* 0x0002f03101007387 */ /* 0x008fe80000100800 */
[----:B------:R3:W-:Y:S04]  /*a850*/  STL [R1+0xa2c], R19 ;  /* 0x000a2c1301007387 */ /* 0x0007e80000100800 */
[----:B0-----:R-:W4:Y:S01]  /*a860*/  LDL.LU R31, [R1+0x19cc] ;  /* 0x0019cc00011f7983 */ /* 0x001f220000300800 */
[----:B------:R-:W-:-:S06]  /*a870*/  PRMT R74, RZ, 0x7610, R74 ;  /* 0x00007610ff4a7816 */ /* 0x000fcc000000004a */
[----:B------:R4:W3:Y:S01]  /*a880*/  @P1 LDG.E.U16 R74, desc[UR10][R18.64] ;  /* 0x0000000a124a1981 */ /* 0x0008e2000c1e1500 */
[----:B--2---:R-:W-:Y:S02]  /*a890*/  PRMT R50, RZ, 0x7610, R50 ;  /* 0x00007610ff327816 */ /* 0x004fe40000000032 */
[----:B----4-:R-:W-:-:S04]  /*a8a0*/  LEA R18, P4, R31, R6, 0x1 ;  /* 0x000000061f127211 */ /* 0x010fc800078808ff */
[----:B---3--:R-:W-:-:S05]  /*a8b0*/  LEA.HI.X.SX32 R19, R31, R5, 0x1, P4 ;  /* 0x000000051f137211 */ /* 0x008fca00020f0eff */
[----:B------:R0:W2:Y:S01]  /*a8c0*/  @P0 LDG.E.U16 R50, desc[UR10][R18.64] ;  /* 0x0000000a12320981 */ /* 0x0000a2000c1e1500 */
[----:B------:R-:W-:Y:S02]  /*a8d0*/  LOP3.LUT R49, R4, 0x32, RZ, 0xfc, !PT ;  /* 0x0000003204317812 */ /* 0x000fe400078efcff */
[----:B------:R-:W-:-:S04]  /*a8e0*/  PLOP3.LUT P3, PT, PT, PT, UP2, 0x80, 0x8 ;  /* 0x000000000008781c */ /* 0x000fc80003f6f028 */
[----:B------:R-:W-:Y:S02]  /*a8f0*/  ISETP.LT.AND P3, PT, R49, UR27, P3 ;  /* 0x0000001b31007c0c */ /* 0x000fe40009f61270 */
[----:B------:R-:W-:Y:S02]  /*a900*/  LOP3.LUT R49, R4, 0x3a, RZ, 0xfc, !PT ;  /* 0x0000003a04317812 */ /* 0x000fe400078efcff */
[----:B------:R-:W-:Y:S01]  /*a910*/  LEA R4, P5, R30, R6, 0x1 ;  /* 0x000000061e047211 */ /* 0x000fe200078a08ff */
[----:B------:R3:W-:Y:S01]  /*a920*/  STL [R1+0x2ec], R74 ;  /* 0x0002ec4a01007387 */ /* 0x0007e20000100800 */
[----:B------:R-:W-:-:S03]  /*a930*/  PLOP3.LUT P1, PT, PT, PT, UP2, 0x80, 0x8 ;  /* 0x000000000008781c */ /* 0x000fc60003f2f028 */
[----:B------:R-:W-:Y:S01]  /*a940*/  STL [R1+0xa50], R18 ;  /* 0x000a501201007387 */ /* 0x000fe20000100800 */
[----:B------:R-:W-:-:S03]  /*a950*/  ISETP.LT.AND P1, PT, R49, UR27, P1 ;  /* 0x0000001b31007c0c */ /* 0x000fc60008f21270 */
[----:B------:R-:W-:Y:S01]  /*a960*/  STL [R1+0xa70], R4 ;  /* 0x000a700401007387 */ /* 0x000fe20000100800 */
[----:B---3--:R-:W-:-:S03]  /*a970*/  LEA.HI.X.SX32 R74, R30, R5, 0x1, P5 ;  /* 0x000000051e4a7211 */ /* 0x008fc600028f0eff */
[----:B------:R0:W-:Y:S04]  /*a980*/  STL [R1+0xa4c], R19 ;  /* 0x000a4c1301007387 */ /* 0x0001e80000100800 */
[----:B------:R-:W3:Y:S04]  /*a990*/  LDL.LU R49, [R1+0x19c8] ;  /* 0x0019c80001317983 */ /* 0x000ee80000300800 */
[----:B------:R4:W-:Y:S01]  /*a9a0*/  STL [R1+0xa6c], R74 ;  /* 0x000a6c4a01007387 */ /* 0x0009e20000100800 */
[----:B0-----:R-:W-:Y:S01]  /*a9b0*/  @P3 IMAD.MOV.U32 R19, RZ, RZ, R74 ;  /* 0x000000ffff133224 */ /* 0x001fe200078e004a */
[----:B------:R-:W-:Y:S01]  /*a9c0*/  PRMT R48, RZ, 0x7610, R48 ;  /* 0x00007610ff307816 */ /* 0x000fe20000000030 */
[----:B------:R-:W-:-:S05]  /*a9d0*/  @P3 IMAD.MOV.U32 R18, RZ, RZ, R4 ;  /* 0x000000ffff123224 */ /* 0x000fca00078e0004 */
[----:B------:R0:W3:Y:S04]  /*a9e0*/  @P3 LDG.E.U16 R48, desc[UR10][R18.64] ;  /* 0x0000000a12303981 */ /* 0x0000e8000c1e1500 */
[----:B--2---:R2:W-:Y:S04]  /*a9f0*/  STL [R1+0x2e8], R50 ;  /* 0x0002e83201007387 */ /* 0x0045e80000100800 */
[----:B----4-:R-:W4:Y:S01]  /*aa00*/  LDL.LU R74, [R1+0x19c4] ;  /* 0x0019c400014a7983 */ /* 0x010f220000300800 */
[----:B------:R-:W1:Y:S01]  /*aa10*/  S2R R4, SR_TID.X ;  /* 0x0000000000047919 */ /* 0x000e620000002100 */
[----:B------:R-:W-:-:S02]  /*aa20*/  PLOP3.LUT P0, PT, PT, PT, UP2, 0x80, 0x8 ;  /* 0x000000000008781c */ /* 0x000fc40003f0f028 */
[----:B--2---:R-:W-:-:S04]  /*aa30*/  LEA R50, P4, R28, R6, 0x1 ;  /* 0x000000061c327211 */ /* 0x004fc800078808ff */
[----:B0-----:R-:W-:Y:S01]  /*aa40*/  LEA.HI.X.SX32 R19, R28, R5, 0x1, P4 ;  /* 0x000000051c137211 */ /* 0x001fe200020f0eff */
[----:B------:R0:W-:Y:S01]  /*aa50*/  STL [R1+0xa90], R50 ;  /* 0x000a903201007387 */ /* 0x0001e20000100800 */
[----:B-1----:R-:W-:-:S04]  /*aa60*/  SHF.R.U32.HI R4, RZ, 0x6, R4 ;  /* 0x00000006ff047819 */ /* 0x002fc80000011604 */
[----:B------:R-:W-:-:S04]  /*aa70*/  SGXT.U32 R4, R4, 0x1 ;  /* 0x000000010404781a */ /* 0x000fc80000000000 */
[----:B------:R-:W-:-:S04]  /*aa80*/  LOP3.LUT R18, R4, 0x42, RZ, 0xfc, !PT ;  /* 0x0000004204127812 */ /* 0x000fc800078efcff */
[----:B------:R-:W-:Y:S01]  /*aa90*/  ISETP.LT.AND P0, PT, R18, UR27, P0 ;  /* 0x0000001b12007c0c */ /* 0x000fe20008701270 */
[----:B------:R-:W-:Y:S01]  /*aaa0*/  @P1 IMAD.MOV.U32 R18, RZ, RZ, R50 ;  /* 0x000000ffff121224 */ /* 0x000fe200078e0032 */
[----:B---3--:R-:W-:Y:S04]  /*aab0*/  STL [R1+0x2e4], R48 ;  /* 0x0002e43001007387 */ /* 0x008fe80000100800 */
[----:B------:R1:W-:Y:S04]  /*aac0*/  STL [R1+0xa8c], R19 ;  /* 0x000a8c1301007387 */ /* 0x0003e80000100800 */
[----:B0-----:R-:W2:Y:S01]  /*aad0*/  LDL.LU R50, [R1+0x19c0] ;  /* 0x0019c00001327983 */ /* 0x001ea20000300800 */
[----:B----4-:R-:W-:-:S06]  /*aae0*/  PRMT R74, RZ, 0x7610, R74 ;  /* 0x00007610ff4a7816 */ /* 0x010fcc000000004a */
[----:B------:R0:W3:Y:S01]  /*aaf0*/  @P1 LDG.E.U16 R74, desc[UR10][R18.64] ;  /* 0x0000000a124a1981 */ /* 0x0000e2000c1e1500 */
[----:B------:R-:W-:Y:S02]  /*ab00*/  PRMT R49, RZ, 0x7610, R49 ;  /* 0x00007610ff317816 */ /* 0x000fe40000000031 */
[----:B0-----:R-:W-:-:S04]  /*ab10*/  LEA R18, P4, R26, R6, 0x1 ;  /* 0x000000061a127211 */ /* 0x001fc800078808ff */
[----:B-1----:R-:W-:-:S05]  /*ab20*/  LEA.HI.X.SX32 R19, R26, R5, 0x1, P4 ;  /* 0x000000051a137211 */ /* 0x002fca00020f0eff */
[----:B------:R0:W4:Y:S01]  /*ab30*/  @P0 LDG.E.U16 R49, desc[UR10][R18.64] ;  /* 0x0000000a12310981 */ /* 0x000122000c1e1500 */
[----:B------:R-:W-:Y:S02]  /*ab40*/  LOP3.LUT R48, R4, 0x4a, RZ, 0xfc, !PT ;  /* 0x0000004a04307812 */ /* 0x000fe400078efcff */
[----:B------:R-:W-:-:S04]  /*ab50*/  PLOP3.LUT P3, PT, PT, PT, UP2, 0x80, 0x8 ;  /* 0x000000000008781c */ /* 0x000fc80003f6f028 */
[----:B------:R-:W-:Y:S02]  /*ab60*/  ISETP.LT.AND P3, PT, R48, UR27, P3 ;  /* 0x0000001b30007c0c */ /* 0x000fe40009f61270 */
[----:B------:R-:W-:Y:S02]  /*ab70*/  LOP3.LUT R48, R4, 0x52, RZ, 0xfc, !PT ;  /* 0x0000005204307812 */ /* 0x000fe400078efcff */
[C---:B------:R-:W-:Y:S02]  /*ab80*/  LEA R4, P5, R27.reuse, R6, 0x1 ;  /* 0x000000061b047211 */ /* 0x040fe400078a08ff */
[----:B--2---:R-:W-:Y:S01]  /*ab90*/  PRMT R50, RZ, 0x7610, R50 ;  /* 0x00007610ff327816 */ /* 0x004fe20000000032 */
[----:B---3--:R1:W-:Y:S04]  /*aba0*/  STL [R1+0x2e0], R74 ;  /* 0x0002e04a01007387 */ /* 0x0083e80000100800 */
[----:B------:R0:W-:Y:S01]  /*abb0*/  STL [R1+0xab0], R18 ;  /* 0x000ab01201007387 */ /* 0x0001e20000100800 */
[----:B-1----:R-:W-:-:S03]  /*abc0*/  LEA.HI.X.SX32 R74, R27, R5, 0x1, P5 ;  /* 0x000000051b4a7211 */ /* 0x002fc600028f0eff */
[----:B------:R-:W-:Y:S01]  /*abd0*/  STL [R1+0xad0], R4 ;  /* 0x000ad00401007387 */ /* 0x000fe20000100800 */
[----:B0-----:R-:W-:-:S03]  /*abe0*/  @P3 IMAD.MOV.U32 R18, RZ, RZ, R4 ;  /* 0x000000ffff123224 */ /* 0x001fc600078e0004 */
[----:B------:R0:W-:Y:S02]  /*abf0*/  STL [R1+0xaac], R19 ;  /* 0x000aac1301007387 */ /* 0x0001e40000100800 */
[----:B0-----:R-:W-:-:S05]  /*ac00*/  @P3 IMAD.MOV.U32 R19, RZ, RZ, R74 ;  /* 0x000000ffff133224 */ /* 0x001fca00078e004a */
[----:B------:R0:W2:Y:S01]  /*ac10*/  @P3 LDG.E.U16 R50, desc[UR10][R18.64] ;  /* 0x0000000a12323981 */ /* 0x0000a2000c1e1500 */
[----:B------:R-:W-:-:S04]  /*ac20*/  PLOP3.LUT P1, PT, PT, PT, UP2, 0x80, 0x8 ;  /* 0x000000000008781c */ /* 0x000fc80003f2f028 */
[----:B------:R-:W-:Y:S02]  /*ac30*/  ISETP.LT.AND P1, PT, R48, UR27, P1 ;  /* 0x0000001b30007c0c */ /* 0x000fe40008f21270 */
[----:B------:R-:W3:Y:S04]  /*ac40*/  LDL.LU R48, [R1+0x19bc] ;  /* 0x0019bc0001307983 */ /* 0x000ee80000300800 */
[----:B------:R1:W-:Y:S04]  /*ac50*/  STL [R1+0xacc], R74 ;  /* 0x000acc4a01007387 */ /* 0x0003e80000100800 */
[----:B----4-:R4:W-:Y:S01]  /*ac60*/  STL [R1+0x2dc], R49 ;  /* 0x0002dc3101007387 */ /* 0x0109e20000100800 */
[----:B------:R-:W0:Y:S03]  /*ac70*/  S2R R4, SR_TID.X ;  /* 0x0000000000047919 */ /* 0x000e260000002100 */
[----:B-1----:R-:W3:Y:S01]  /*ac80*/  LDL.LU R74, [R1+0x19b8] ;  /* 0x0019b800014a7983 */ /* 0x002ee20000300800 */
[----:B----4-:R-:W-:-:S02]  /*ac90*/  LEA R49, P4, R25, R6, 0x1 ;  /* 0x0000000619317211 */ /* 0x010fc400078808ff */
[----:B------:R-:W-:Y:S02]  /*aca0*/  PLOP3.LUT P0, PT, PT, PT, UP2, 0x80, 0x8 ;  /* 0x000000000008781c */ /* 0x000fe40003f0f028 */
[----:B0-----:R-:W-:Y:S01]  /*acb0*/  LEA.HI.X.SX32 R19, R25, R5, 0x1, P4 ;  /* 0x0000000519137211 */ /* 0x001fe200020f0eff */
[----:B------:R0:W-:Y:S01]  /*acc0*/  STL [R1+0xaf0], R49 ;  /* 0x000af03101007387 */ /* 0x0001e20000100800 */
[----:B------:R-:W-:-:S04]  /*acd0*/  SHF.R.U32.HI R4, RZ, 0x6, R4 ;  /* 0x00000006ff047819 */ /* 0x000fc80000011604 */
[----:B------:R-:W-:-:S04]  /*ace0*/  SGXT.U32 R4, R4, 0x1 ;  /* 0x000000010404781a */ /* 0x000fc80000000000 */
[----:B------:R-:W-:-:S04]  /*acf0*/  LOP3.LUT R18, R4, 0x5a, RZ, 0xfc, !PT ;  /* 0x0000005a04127812 */ /* 0x000fc800078efcff */
[----:B------:R-:W-:Y:S01]  /*ad00*/  ISETP.LT.AND P0, PT, R18, UR27, P0 ;  /* 0x0000001b12007c0c */ /* 0x000fe20008701270 */
[----:B------:R-:W-:Y:S01]  /*ad10*/  @P1 IMAD.MOV.U32 R18, RZ, RZ, R49 ;  /* 0x000000ffff121224 */ /* 0x000fe200078e0031 */
[----:B--2---:R-:W-:Y:S04]  /*ad20*/  STL [R1+0x2d8], R50 ;  /* 0x0002d83201007387 */ /* 0x004fe80000100800 */
[----:B------:R1:W-:Y:S04]  /*ad30*/  STL [R1+0xaec], R19 ;  /* 0x000aec1301007387 */ /* 0x0003e80000100800 */
[----:B0-----:R-:W2:Y:S01]  /*ad40*/  LDL.LU R49, [R1+0x19b4] ;  /* 0x0019b40001317983 */ /* 0x001ea20000300800 */
[----:B---3--:R-:W-:-:S06]  /*ad50*/  PRMT R74, RZ, 0x7610, R74 ;  /* 0x00007610ff4a7816 */ /* 0x008fcc000000004a */
[----:B------:R0:W3:Y:S02]  /*ad60*/  @P1 LDG.E.U16 R74, desc[UR10][R18.64] ;  /* 0x0000000a124a1981 */ /* 0x0000e4000c1e1500 */
[----:B0-----:R-:W-:-:S04]  /*ad70*/  LEA R18, P4, R23, R6, 0x1 ;  /* 0x0000000617127211 */ /* 0x001fc800078808ff */
[----:B-1----:R-:W-:Y:S02]  /*ad80*/  LEA.HI.X.SX32 R19, R23, R5, 0x1, P4 ;  /* 0x0000000517137211 */ /* 0x002fe400020f0eff */
[----:B------:R-:W-:Y:S02]  /*ad90*/  LOP3.LUT R50, R4, 0x62, RZ, 0xfc, !PT ;  /* 0x0000006204327812 */ /* 0x000fe400078efcff */
[----:B------:R-:W-:-:S04]  /*ada0*/  PLOP3.LUT P3, PT, PT, PT, UP2, 0x80, 0x8 ;  /* 0x000000000008781c */ /* 0x000fc80003f6f028 */
[----:B------:R-:W-:Y:S02]  /*adb0*/  ISETP.LT.AND P3, PT, R50, UR27, P3 ;  /* 0x0000001b32007c0c */ /* 0x000fe40009f61270 */
[----:B--2---:R-:W-:-:S06]  /*adc0*/  PRMT R49, RZ, 0x7610, R49 ;  /* 0x00007610ff317816 */ /* 0x004fcc0000000031 */
[----:B------:R0:W2:Y:S01]  /*add0*/  @P0 LDG.E.U16 R49, desc[UR10][R18.64] ;  /* 0x0000000a12310981 */ /* 0x0000a2000c1e1500 */
[----:B------:R-:W-:Y:S02]  /*ade0*/  LOP3.LUT R50, R4, 0x6a, RZ, 0xfc, !PT ;  /* 0x0000006a04327812 */ /* 0x000fe400078efcff */
[----:B------:R-:W-:-:S04]  /*adf0*/  PLOP3.LUT P1, PT, PT, PT, UP2, 0x80, 0x8 ;  /* 0x000000000008781c */ /* 0x000fc80003f2f028 */
[----:B------:R-:W-:Y:S01]  /*ae00*/  ISETP.LT.AND P1, PT, R50, UR27, P1 ;  /* 0x0000001b32007c0c */ /* 0x000fe20008f21270 */
[----:B---3--:R1:W-:Y:S04]  /*ae10*/  STL [R1+0x2d4], R74 ;  /* 0x0002d44a01007387 */ /* 0x0083e80000100800 */
[----:B------:R-:W-:Y:S01]  /*ae20*/  STL [R1+0xb10], R18 ;  /* 0x000b101201007387 */ /* 0x000fe20000100800 */
[----:B-1----:R-:W-:-:S04]  /*ae30*/  LEA R74, P5, R22, R6, 0x1 ;  /* 0x00000006164a7211 */ /* 0x002fc800078a08ff */
[----:B------:R-:W-:Y:S01]  /*ae40*/  LEA.HI.X.SX32 R4, R22, R5, 0x1, P5 ;  /* 0x0000000516047211 */ /* 0x000fe200028f0eff */
[----:B------:R-:W-:Y:S04]  /*ae50*/  STL [R1+0xb30], R74 ;  /* 0x000b304a01007387 */ /* 0x000fe80000100800 */
[----:B------:R0:W-:Y:S04]  /*ae60*/  STL [R1+0xb0c], R19 ;  /* 0x000b0c1301007387 */ /* 0x0001e80000100800 */
[----:B------:R-:W3:Y:S01]  /*ae70*/  LDL.LU R50, [R1+0x19b0] ;  /* 0x0019b00001327983 */ /* 0x000ee20000300800 */
[----:B------:R-:W-:-:S03]  /*ae80*/  PRMT R47, RZ, 0x7610, R47 ;  /* 0x00007610ff2f7816 */ /* 0x000fc6000000002f */
[----:B------:R1:W-:Y:S01]  /*ae90*/  STL [R1+0xb2c], R4 ;  /* 0x000b2c0401007387 */ /* 0x0003e20000100800 */
[----:B0-----:R-:W-:Y:S02]  /*aea0*/  @P3 IMAD.MOV.U32 R19, RZ, RZ, R4 ;  /* 0x000000ffff133224 */ /* 0x001fe400078e0004 */
[----:B------:R-:W-:-:S05]  /*aeb0*/  @P3 IMAD.MOV.U32 R18, RZ, RZ, R74 ;  /* 0x000000ffff123224 */ /* 0x000fca00078e004a */
[----:B------:R0:W4:Y:S01]  /*aec0*/  @P3 LDG.E.U16 R47, desc[UR10][R18.64] ;  /* 0x0000000a122f3981 */ /* 0x000122000c1e1500 */
[----:B-1----:R-:W1:Y:S01]  /*aed0*/  S2R R4, SR_TID.X ;  /* 0x0000000000047919 */ /* 0x002e620000002100 */
[----:B------:R-:W-:Y:S02]  /*aee0*/  PLOP3.LUT P3, PT, PT, PT, UP2, 0x80, 0x8 ;  /* 0x000000000008781c */ /* 0x000fe40003f6f028 */
[----:B------:R-:W-:Y:S02]  /*aef0*/  PRMT R48, RZ, 0x7610, R48 ;  /* 0x00007610ff307816 */ /* 0x000fe40000000030 */
[----:B-1----:R-:W-:-:S04]  /*af00*/  SHF.R.U32.HI R4, RZ, 0x6, R4 ;  /* 0x00000006ff047819 */ /* 0x002fc80000011604 */
[----:B------:R-:W-:-:S04]  /*af10*/  SGXT.U32 R4, R4, 0x1 ;  /* 0x000000010404781a */ /* 0x000fc80000000000 */
[----:B0-----:R-:W-:-:S04]  /*af20*/  LOP3.LUT R18, R4, 0x72, RZ, 0xfc, !PT ;  /* 0x0000007204127812 */ /* 0x001fc800078efcff */
[----:B------:R-:W-:Y:S01]  /*af30*/  ISETP.LT.AND P3, PT, R18, UR27, P3 ;  /* 0x0000001b12007c0c */ /* 0x000fe20009f61270 */
[----:B--2---:R0:W-:Y:S02]  /*af40*/  STL [R1+0x2d0], R49 ;  /* 0x0002d03101007387 */ /* 0x0041e40000100800 */
[----:B0-----:R-:W-:-:S04]  /*af50*/  LEA R49, P0, R7, R6, 0x1 ;  /* 0x0000000607317211 */ /* 0x001fc800078008ff */
[----:B------:R-:W-:Y:S01]  /*af60*/  LEA.HI.X.SX32 R7, R7, R5, 0x1, P0 ;  /* 0x0000000507077211 */ /* 0x000fe200000f0eff */
[----:B------:R-:W-:-:S04]  /*af70*/  @P1 IMAD.MOV.U32 R18, RZ, RZ, R49 ;  /* 0x000000ffff121224 */ /* 0x000fc800078e0031 */
[----:B------:R-:W-:-:S05]  /*af80*/  @P1 IMAD.MOV.U32 R19, RZ, RZ, R7 ;  /* 0x000000ffff131224 */ /* 0x000fca00078e0007 */
[----:B------:R0:W2:Y:S01]  /*af90*/  @P1 LDG.E.U16 R48, desc[UR10][R18.64] ;  /* 0x0000000a12301981 */ /* 0x0000a2000c1e1500 */
[----:B------:R-:W-:-:S03]  /*afa0*/  PLOP3.LUT P0, PT, PT, PT, UP2, 0x80, 0x8 ;  /* 0x000000000008781c */ /* 0x000fc60003f0f028 */
[----:B------:R-:W-:Y:S01]  /*afb0*/  STL [R1+0xb48], R49 ;  /* 0x000b483101007387 */ /* 0x000fe20000100800 */
[----:B0-----:R-:W-:-:S03]  /*afc0*/  LOP3.LUT R19, R4, 0x4, RZ, 0xfc, !PT ;  /* 0x0000000404137812 */ /* 0x001fc600078efcff */
[----:B----4-:R0:W-:Y:S02]  /*afd0*/  STL [R1+0x2cc], R47 ;  /* 0x0002cc2f01007387 */ /* 0x0101e40000100800 */
[----:B0-----:R-:W-:-:S04]  /*afe0*/  LOP3.LUT R47, R4, 0x7a, RZ, 0xfc, !PT ;  /* 0x0000007a042f7812 */ /* 0x001fc800078efcff */
[----:B------:R-:W-:Y:S01]  /*aff0*/  ISETP.LT.AND P1, PT, R47, UR27, P0 ;  /* 0x0000001b2f007c0c */ /* 0x000fe20008721270 */
[----:B------:R-:W-:Y:S02]  /*b000*/  IMAD R47, R4, R88, RZ ;  /* 0x00000058042f7224 */ /* 0x000fe400078e02ff */
[----:B------:R-:W0:Y:S01]  /*b010*/  S2R R4, SR_TID.X ;  /* 0x0000000000047919 */ /* 0x000e220000002100 */
[C---:B------:R-:W-:Y:S01]  /*b020*/  LEA R18, P4, R21.reuse, R6, 0x1 ;  /* 0x0000000615127211 */ /* 0x040fe200078808ff */
[----:B------:R1:W-:Y:S01]  /*b030*/  STL [R1+0xb44], R7 ;  /* 0x000b440701007387 */ /* 0x0003e20000100800 */
[----:B------:R-:W-:Y:S01]  /*b040*/  PRMT R46, RZ, 0x7610, R46 ;  /* 0x00007610ff2e7816 */ /* 0x000fe2000000002e */
[----:B-1----:R-:W-:Y:S01]  /*b050*/  IMAD R7, R88, 0x2, R24 ;  /* 0x0000000258077824 */ /* 0x002fe200078e0218 */
[----:B------:R-:W-:-:S04]  /*b060*/  LEA.HI.X.SX32 R19, R21, R5, 0x1, P4 ;  /* 0x0000000515137211 */ /* 0x000fc800020f0eff */
[----:B------:R-:W-:Y:S02]  /*b070*/  LEA R74, P5, R7, R6, 0x1 ;  /* 0x00000006074a7211 */ /* 0x000fe400078a08ff */
[----:B------:R-:W-:Y:S02]  /*b080*/  PLOP3.LUT P0, PT, PT, PT, UP2, 0x80, 0x8 ;  /* 0x000000000008781c */ /* 0x000fe40003f0f028 */
[----:B0-----:R-:W-:-:S04]  /*b090*/  SHF.R.U32.HI R4, RZ, 0x6, R4 ;  /* 0x00000006ff047819 */ /* 0x001fc80000011604 */
[----:B------:R-:W-:-:S04]  /*b0a0*/  SGXT.U32 R4, R4, 0x1 ;  /* 0x000000010404781a */ /* 0x000fc80000000000 */
[----:B------:R-:W-:-:S04]  /*b0b0*/  LOP3.LUT R4, R4, 0x4, RZ, 0xfc, !PT ;  /* 0x0000000404047812 */ /* 0x000fc800078efcff */
[----:B------:R-:W-:Y:S02]  /*b0c0*/  ISETP.LT.AND P0, PT, R4, UR27, P0 ;  /* 0x0000001b04007c0c */ /* 0x000fe40008701270 */
[----:B---3--:R-:W-:-:S06]  /*b0d0*/  PRMT R50, RZ, 0x7610, R50 ;  /* 0x00007610ff327816 */ /* 0x008fcc0000000032 */
[----:B------:R0:W3:Y:S04]  /*b0e0*/  @P3 LDG.E.U16 R50, desc[UR10][R18.64] ;  /* 0x0000000a12323981 */ /* 0x0000e8000c1e1500 */
[----:B--2---:R1:W-:Y:S04]  /*b0f0*/  STL [R1+0x2c8], R48 ;  /* 0x0002c83001007387 */ /* 0x0043e80000100800 */
[----:B-1----:R-:W2:Y:S04]  /*b100*/  LDL.LU R48, [R1+0x50] ;  /* 0x0000500001307983 */ /* 0x002ea80000300800 */
[----:B------:R-:W4:Y:S04]  /*b110*/  LDL.LU R49, [R1+0x40] ;  /* 0x0000400001317983 */ /* 0x000f280000300800 */
[----:B------:R-:W-:Y:S04]  /*b120*/  STL [R1+0xd68], R18 ;  /* 0x000d681201007387 */ /* 0x000fe80000100800 */
[----:B------:R1:W-:Y:S04]  /*b130*/  STL.S16 [R1+0x2c0], R46 ;  /* 0x0002c02e01007387 */ /* 0x0003e80000100600 */
[----:B------:R-:W-:Y:S01]  /*b140*/  STL [R1+0xd70], R74 ;  /* 0x000d704a01007387 */ /* 0x000fe20000100800 */
[----:B-1----:R-:W-:-:S03]  /*b150*/  LEA.HI.X.SX32 R46, R7, R5, 0x1, P5 ;  /* 0x00000005072e7211 */ /* 0x002fc600028f0eff */
[----:B------:R1:W-:Y:S04]  /*b160*/  STL [R1+0xd64], R19 ;  /* 0x000d641301007387 */ /* 0x0003e80000100800 */
[----:B------:R3:W-:Y:S04]  /*b170*/  STL [R1+0xd6c], R46 ;  /* 0x000d6c2e01007387 */ /* 0x0007e80000100800 */
[----:B------:R-:W2:Y:S01]  /*b180*/  LDL R4, [R1+0x2c0] ;  /* 0x0002c00001047983 */ /* 0x000ea20000100800 */
[----:B0-----:R-:W-:Y:S02]  /*b190*/  @P1 IMAD.MOV.U32 R18, RZ, RZ, R74 ;  /* 0x000000ffff121224 */ /* 0x001fe400078e004a */
[----:B-1----:R-:W-:Y:S01]  /*b1a0*/  @P1 IMAD.MOV.U32 R19, RZ, RZ, R46 ;  /* 0x000000ffff131224 */ /* 0x002fe200078e002e */
[----:B---3--:R0:W-:Y:S04]  /*b1b0*/  STL [R1+0x2c4], R50 ;  /* 0x0002c43201007387 */ /* 0x0081e80000100800 */
[----:B------:R-:W3:Y:S04]  /*b1c0*/  LDL.LU R46, [R1+0x19ac] ;  /* 0x0019ac00012e7983 */ /* 0x000ee80000300800 */
[----:B------:R-:W3:Y:S04]  /*b1d0*/  LDL.LU R74, [R1+0x19a8] ;  /* 0x0019a800014a7983 */ /* 0x000ee80000300800 */
[----:B--2---:R1:W2:Y:S01]  /*b1e0*/  @P1 LDG.E.U16 R4, desc[UR10][R18.64] ;  /* 0x0000000a12041981 */ /* 0x0042a2000c1e1500 */
[----:B------:R-:W-:-:S04]  /*b1f0*/  IMAD R47, R88, 0x2, R47 ;  /* 0x00000002582f7824 */ /* 0x000fc800078e022f */
[----:B------:R-:W-:-:S05]  /*b200*/  IMAD R47, R88, 0x2, R47 ;  /* 0x00000002582f7824 */ /* 0x000fca00078e022f */
[----:B0-----:R-:W-:-:S04]  /*b210*/  LEA R50, P3, R47, R6, 0x1 ;  /* 0x000000062f327211 */ /* 0x001fc800078608ff */
[----:B-1----:R-:W-:Y:S02]  /*b220*/  LEA.HI.X.SX32 R19, R47, R5, 0x1, P3 ;  /* 0x000000052f137211 */ /* 0x002fe400018f0eff */
[----:B---3--:R-:W-:Y:S01]  /*b230*/  PRMT R74, RZ, 0x7610, R74 ;  /* 0x00007610ff4a7816 */ /* 0x008fe2000000004a */
[----:B--2---:R0:W-:Y:S02]  /*b240*/  @P1 STL [R1+0x2c0], R4 ;  /* 0x0002c00401001387 */ /* 0x0041e40000100800 */
[----:B0-----:R-:W0:Y:S01]  /*b250*/  S2R R4, SR_TID.X ;  /* 0x0000000000047919 */ /* 0x001e220000002100 */
[----:B------:R-:W-:Y:S01]  /*b260*/  PLOP3.LUT P1, PT, PT, PT, UP2, 0x80, 0x8 ;  /* 0x000000000008781c */ /* 0x000fe20003f2f028 */
[----:B------:R1:W-:Y:S04]  /*b270*/  STL [R1+0x9b8], R50 ;  /* 0x0009b83201007387 */ /* 0x0003e80000100800 */
[----:B------:R2:W-:Y:S01]  /*b280*/  STL [R1+0x9b4], R19 ;  /* 0x0009b41301007387 */ /* 0x0005e20000100800 */
[----:B0-----:R-:W-:-:S04]  /*b290*/  SHF.R.U32.HI R4, RZ, 0x6, R4 ;  /* 0x00000006ff047819 */ /* 0x001fc80000011604 */
[----:B------:R-:W-:-:S04]  /*b2a0*/  SGXT.U32 R4, R4, 0x1 ;  /* 0x000000010404781a */ /* 0x000fc80000000000 */
[----:B------:R-:W-:-:S04]  /*b2b0*/  LOP3.LUT R18, R4, 0xc, RZ, 0xfc, !PT ;  /* 0x0000000c04127812 */ /* 0x000fc800078efcff */
[----:B------:R-:W-:Y:S01]  /*b2c0*/  ISETP.LT.AND P1, PT, R18, UR27, P1 ;  /* 0x0000001b12007c0c */ /* 0x000fe20008f21270 */
[----:B------:R-:W-:Y:S02]  /*b2d0*/  @P0 IMAD.MOV.U32 R18, RZ, RZ, R50 ;  /* 0x000000ffff120224 */ /* 0x000fe400078e0032 */
[----:B-1----:R-:W3:Y:S04]  /*b2e0*/  LDL.LU R50, [R1+0x19a4] ;  /* 0x0019a40001327983 */ /* 0x002ee80000300800 */
[----:B------:R0:W4:Y:S04]  /*b2f0*/  @P0 LDG.E.U16 R74, desc[UR10][R18.64] ;  /* 0x0000000a124a0981 */ /* 0x000128000c1e1500 */
[----:B--2---:R-:W0:Y:S01]  /*b300*/  LDL.LU R19, [R1+0x5c] ;  /* 0x00005c0001137983 */ /* 0x004e220000300800 */
[----:B------:R-:W-:-:S02]  /*b310*/  LOP3.LUT R47, R4, 0x14, RZ, 0xfc, !PT ;  /* 0x00000014042f7812 */ /* 0x000fc400078efcff */
[----:B------:R-:W-:-:S04]  /*b320*/  PLOP3.LUT P3, PT, PT, PT, UP2, 0x80, 0x8 ;  /* 0x000000000008781c */ /* 0x000fc80003f6f028 */
[----:B------:R-:W-:Y:S02]  /*b330*/  ISETP.LT.AND P3, PT, R47, UR27, P3 ;  /* 0x0000001b2f007c0c */ /* 0x000fe40009f61270 */
[----:B------:R-:W-:Y:S02]  /*b340*/  LOP3.LUT R47, R4, 0x1c, RZ, 0xfc, !PT ;  /* 0x0000001c042f7812 */ /* 0x000fe400078efcff */
[----:B------:R-:W-:Y:S02]  /*b350*/  PRMT R4, RZ, 0x7610, R4 ;  /* 0x00007610ff047816 */ /* 0x000fe40000000004 */
[----:B---3--:R-:W-:Y:S02]  /*b360*/  PRMT R50, RZ, 0x7610, R50 ;  /* 0x00007610ff327816 */ /* 0x008fe40000000032 */
[----:B0-----:R-:W-:-:S04]  /*b370*/  LEA R18, P4, R19, R6, 0x1 ;  /* 0x0000000613127211 */ /* 0x001fc800078808ff */
[----:B------:R-:W-:-:S05]  /*b380*/  LEA.HI.X.SX32 R19, R19, R5, 0x1, P4 ;  /* 0x0000000513137211 */ /* 0x000fca00020f0eff */
[----:B------:R0:W2:Y:S04]  /*b390*/  @P1 LDG.E.U16 R50, desc[UR10][R18.64] ;  /* 0x0000000a12321981 */ /* 0x0000a8000c1e1500 */
[----:B----4-:R1:W-:Y:S04]  /*b3a0*/  STL [R1+0x2bc], R74 ;  /* 0x0002bc4a01007387 */ /* 0x0103e80000100800 */
[----:B------:R0:W-:Y:S01]  /*b3b0*/  STL [R1+0x9d8], R18 ;  /* 0x0009d81201007387 */ /* 0x0001e20000100800 */
[----:B-1----:R-:W-:-:S04]  /*b3c0*/  LEA R74, P5, R48, R6, 0x1 ;  /* 0x00000006304a7211 */ /* 0x002fc800078a08ff */
[----:B------:R-:W-:Y:S01]  /*b3d0*/  LEA.HI.X.SX32 R48, R48, R5, 0x1, P5 ;  /* 0x0000000530307211 */ /* 0x000fe200028f0eff */
[----:B------:R-:W-:Y:S01]  /*b3e0*/  STL [R1+0x9f8], R74 ;  /* 0x0009f84a01007387 */ /* 0x000fe20000100800 */
[----:B0-----:R-:W-:-:S03]  /*b3f0*/  @P3 IMAD.MOV.U32 R18, RZ, RZ, R74 ;  /* 0x000000ffff123224 */ /* 0x001fc600078e004a */
[----:B------:R0:W-:Y:S02]  /*b400*/  STL [R1+0x9d4], R19 ;  /* 0x0009d41301007387 */ /* 0x0001e40000100800 */
[----:B0-----:R-:W-:-:S05]  /*b410*/  @P3 IMAD.MOV.U32 R19, RZ, RZ, R48 ;  /* 0x000000ffff133224 */ /* 0x001fca00078e0030 */
[----:B------:R-:W3:Y:S01]  /*b420*/  @P3 LDG.E.U16 R4, desc[UR10][R18.64] ;  /* 0x0000000a12043981 */ /* 0x000ee2000c1e1500 */
[----:B------:R-:W-:-:S04]  /*b430*/  PLOP3.LUT P0, PT, PT, PT, UP2, 0x80, 0x8 ;  /* 0x000000000008781c */ /* 0x000fc80003f0f028 */
[----:B------:R-:W-:Y:S02]  /*b440*/  ISETP.LT.AND P0, PT, R47, UR27, P0 ;  /* 0x0000001b2f007c0c */ /* 0x000fe40008701270 */
[----:B------:R-:W4:Y:S04]  /*b450*/  LDL.LU R47, [R1+0x19a0] ;  /* 0x0019a000012f7983 */ /* 0x000f280000300800 */
[----:B------:R0:W-:Y:S04]  /*b460*/  STL [R1+0x9f4], R48 ;  /* 0x0009f43001007387 */ /* 0x0001e80000100800 */
[----:B--2---:R-:W-:Y:S04]  /*b470*/  STL [R1+0x2b8], R50 ;  /* 0x0002b83201007387 */ /* 0x004fe80000100800 */
[----:B0-----:R-:W2:Y:S04]  /*b480*/  LDL.LU R48, [R1+0x199c] ;  /* 0x00199c0001307983 */ /* 0x001ea80000300800 */
[----:B------:R-:W2:Y:S04]  /*b490*/  LDL.LU R74, [R1+0x1998] ;  /* 0x00199800014a7983 */ /* 0x000ea80000300800 */
[----:B---3--:R0:W-:Y:S02]  /*b4a0*/  STL [R1+0x2b4], R4 ;  /* 0x0002b40401007387 */ /* 0x0081e40000100800 */
[----:B0-----:R-:W0:Y:S01]  /*b4b0*/  S2R R4, SR_TID.X ;  /* 0x0000000000047919 */ /* 0x001e220000002100 */
[----:B------:R-:W-:-:S02]  /*b4c0*/  IMAD.MOV.U32 R50, RZ, RZ, R51 ;  /* 0x000000ffff327224 */ /* 0x000fc400078e0033 */
[----:B------:R-:W-:Y:S02]  /*b4d0*/  IMAD.MOV.U32 R51, RZ, RZ, R75 ;  /* 0x000000ffff337224 */ /* 0x000fe400078e004b */
[----:B------:R-:W-:Y:S02]  /*b4e0*/  IMAD.MOV.U32 R75, RZ, RZ, R78 ;  /* 0x000000ffff4b7224 */ /* 0x000fe400078e004e */
[----:B------:R-:W-:Y:S01]  /*b4f0*/  IMAD.MOV.U32 R78, RZ, RZ, R20 ;  /* 0x000000ffff4e7224 */ /* 0x000fe200078e0014 */
[----:B------:R-:W-:-:S04]  /*b500*/  LEA R20, P4, R49, R6, 0x1 ;  /* 0x0000000631147211 */ /* 0x000fc800078808ff */
[----:B------:R-:W-:Y:S01]  /*b510*/  LEA.HI.X.SX32 R19, R49, R5, 0x1, P4 ;  /* 0x0000000531137211 */ /* 0x000fe200020f0eff */
[----:B------:R-:W-:Y:S04]  /*b520*/  STL [R1+0xa18], R20 ;  /* 0x000a181401007387 */ /* 0x000fe80000100800 */
[----:B------:R-:W3:Y:S01]  /*b530*/  LDL.LU R49, [R1+0x1994] ;  /* 0x0019940001317983 */ /* 0x000ee20000300800 */
[----:B0-----:R-:W-:-:S04]  /*b540*/  SHF.R.U32.HI R4, RZ, 0x6, R4 ;  /* 0x00000006ff047819 */ /* 0x001fc80000011604 */
[----:B------:R-:W-:-:S04]  /*b550*/  SGXT.U32 R4, R4, 0x1 ;  /* 0x000000010404781a */ /* 0x000fc80000000000 */
[----:B------:R-:W-:Y:S02]  /*b560*/  LOP3.LUT R18, R4, 0x24, RZ, 0xfc, !PT ;  /* 0x0000002404127812 */ /* 0x000fe400078efcff */
[----:B--2---:R-:W-:-:S05]  /*b570*/  PRMT R74, RZ, 0x7610, R74 ;  /* 0x00007610ff4a7816 */ /* 0x004fca000000004a */
[----:B------:R0:W-:Y:S04]  /*b580*/  STL.S16 [R1+0x2b0], R74 ;  /* 0x0002b04a01007387 */ /* 0x0001e80000100600 */
[----:B------:R-:W-:Y:S01]  /*b590*/  STL [R1+0xa14], R19 ;  /* 0x000a141301007387 */ /* 0x000fe20000100800 */
[----:B0-----:R-:W-:-:S03]  /*b5a0*/  LOP3.LUT R74, R4, 0x2c, RZ, 0xfc, !PT ;  /* 0x0000002c044a7812 */ /* 0x001fc600078efcff */
[----:B------:R-:W2:Y:S01]  /*b5b0*/  LDL R4, [R1+0x2b0] ;  /* 0x0002b00001047983 */ /* 0x000ea20000100800 */
[----:B------:R-:W-:-:S04]  /*b5c0*/  PLOP3.LUT P1, PT, PT, PT, UP2, 0x80, 0x8 ;  /* 0x000000000008781c */ /* 0x000fc80003f2f028 */
[----:B------:R-:W-:Y:S01]  /*b5d0*/  ISETP.LT.AND P1, PT, R18, UR27, P1 ;  /* 0x0000001b12007c0c */ /* 0x000fe20008f21270 */
[----:B------:R-:W-:Y:S02]  /*b5e0*/  @P0 IMAD.MOV.U32 R18, RZ, RZ, R20 ;  /* 0x000000ffff120224 */ /* 0x000fe400078e0014 */
[----:B------:R-:W4:Y:S04]  /*b5f0*/  LDL.LU R20, [R1+0x1990] ;  /* 0x0019900001147983 */ /* 0x000f280000300800 */
[----:B--2---:R4:W2:Y:S01]  /*b600*/  @P0 LDG.E.U16 R4, desc[UR10][R18.64] ;  /* 0x0000000a12040981 */ /* 0x0048a2000c1e1500 */
[----:B---3--:R-:W-:Y:S02]  /*b610*/  PRMT R49, RZ, 0x7610, R49 ;  /* 0x00007610ff317816 */ /* 0x008fe40000000031 */
[----:B----4-:R-:W-:Y:S01]  /*b620*/  LEA R18, P4, R20, R6, 0x1 ;  /* 0x0000000614127211 */ /* 0x010fe200078808ff */
[----:B--2---:R0:W-:Y:S02]  /*b630*/  @P0 STL [R1+0x2b0], R4 ;  /* 0x0002b00401000387 */ /* 0x0041e40000100800 */
[----:B0-----:R-:W0:Y:S02]  /*b640*/  S2R R4, SR_TID.X ;  /* 0x0000000000047919 */ /* 0x001e240000002100 */
[----:B0-----:R-:W-:-:S04]  /*b650*/  SHF.R.U32.HI R4, RZ, 0x6, R4 ;  /* 0x00000006ff047819 */ /* 0x001fc80000011604 */
[----:B------:R-:W-:-:S04]  /*b660*/  SGXT.U32 R4, R4, 0x1 ;  /* 0x000000010404781a */ /* 0x000fc80000000000 */
[----:B------:R-:W-:Y:S02]  /*b670*/  LOP3.LUT R19, R4, 0x34, RZ, 0xfc, !PT ;  /* 0x0000003404137812 */ /* 0x000fe400078efcff */
[----:B------:R-:W-:-:S05]  /*b680*/  LEA.HI.X.SX32 R19, R20, R5, 0x1, P4 ;  /* 0x0000000514137211 */ /* 0x000fca00020f0eff */
[----:B------:R0:W2:Y:S01]  /*b690*/  @P1 LDG.E.U16 R49, desc[UR10][R18.64] ;  /* 0x0000000a12311981 */ /* 0x0000a2000c1e1500 */
[----:B------:R-:W-:-:S04]  /*b6a0*/  PLOP3.LUT P3, PT, PT, PT, UP2, 0x80, 0x8 ;  /* 0x000000000008781c */ /* 0x000fc80003f6f028 */
[----:B------:R-:W-:Y:S02]  /*b6b0*/  ISETP.LT.AND P3, PT, R74, UR27, P3 ;  /* 0x0000001b4a007c0c */ /* 0x000fe40009f61270 */
[C---:B------:R-:W-:Y:S01]  /*b6c0*/  LEA R4, P5, R17.reuse, R6, 0x1 ;  /* 0x0000000611047211 */ /* 0x040fe200078a08ff */
[----:B------:R0:W-:Y:S03]  /*b6d0*/  STL [R1+0xa38], R18 ;  /* 0x000a381201007387 */ /* 0x0001e60000100800 */
[----:B------:R-:W-:Y:S01]  /*b6e0*/  LEA.HI.X.SX32 R74, R17, R5, 0x1, P5 ;  /* 0x00000005114a7211 */ /* 0x000fe200028f0eff */
[----:B------:R-:W-:Y:S01]  /*b6f0*/  STL [R1+0xa58], R4 ;  /* 0x000a580401007387 */ /* 0x000fe20000100800 */
[----:B------:R-:W-:-:S03]  /*b700*/  PRMT R47, RZ, 0x7610, R47 ;  /* 0x00007610ff2f7816 */ /* 0x000fc6000000002f */
[----:B------:R1:W-:Y:S02]  /*b710*/  STL [R1+0xa34], R19 ;  /* 0x000a341301007387 */ /* 0x0003e40000100800 */
[----:B0-----:R-:W-:Y:S02]  /*b720*/  @P3 IMAD.MOV.U32 R18, RZ, RZ, R4 ;  /* 0x000000ffff123224 */ /* 0x001fe400078e0004 */
[----:B-1----:R-:W-:-:S05]  /*b730*/  @P3 IMAD.MOV.U32 R19, RZ, RZ, R74 ;  /* 0x000000ffff133224 */ /* 0x002fca00078e004a */
[----:B------:R-:W3:Y:S01]  /*b740*/  @P3 LDG.E.U16 R47, desc[UR10][R18.64] ;  /* 0x0000000a122f3981 */ /* 0x000ee2000c1e1500 */
[----:B------:R-:W0:Y:S03]  /*b750*/  S2R R17, SR_TID.X ;  /* 0x0000000000117919 */ /* 0x000e260000002100 */
[----:B--2---:R1:W-:Y:S04]  /*b760*/  STL [R1+0x2ac], R49 ;  /* 0x0002ac3101007387 */ /* 0x0043e80000100800 */
[----:B-1----:R-:W2:Y:S04]  /*b770*/  LDL.LU R49, [R1+0x198c] ;  /* 0x00198c0001317983 */ /* 0x002ea80000300800 */
[----:B------:R1:W-:Y:S04]  /*b780*/  STL [R1+0xa54], R74 ;  /* 0x000a544a01007387 */ /* 0x0003e80000100800 */
[----:B-1----:R-:W4:Y:S01]  /*b790*/  LDL.LU R74, [R1+0x1988] ;  /* 0x00198800014a7983 */ /* 0x002f220000300800 */
[----:B0-----:R-:W-:-:S04]  /*b7a0*/  SHF.R.U32.HI R17, RZ, 0x6, R17 ;  /* 0x00000006ff117819 */ /* 0x001fc80000011611 */
[----:B------:R-:W-:Y:S02]  /*b7b0*/  SGXT.U32 R17, R17, 0x1 ;  /* 0x000000011111781a */ /* 0x000fe40000000000 */
[----:B------:R-:W-:Y:S02]  /*b7c0*/  PLOP3.LUT P0, PT, PT, PT, UP2, 0x80, 0x8 ;  /* 0x000000000008781c */ /* 0x000fe40003f0f028 */
[----:B------:R-:W-:-:S04]  /*b7d0*/  LOP3.LUT R17, R17, 0x34, RZ, 0xfc, !PT ;  /* 0x0000003411117812 */ /* 0x000fc800078efcff */
[----:B------:R-:W-:Y:S02]  /*b7e0*/  ISETP.LT.AND P0, PT, R17, UR27, P0 ;  /* 0x0000001b11007c0c */ /* 0x000fe40008701270 */
[C---:B------:R-:W-:Y:S01]  /*b7f0*/  LEA R17, P4, R16.reuse, R6, 0x1 ;  /* 0x0000000610117211 */ /* 0x040fe200078808ff */
[----:B---3--:R-:W-:Y:S03]  /*b800*/  STL [R1+0x2a8], R47 ;  /* 0x0002a82f01007387 */ /* 0x008fe60000100800 */
[----:B------:R-:W-:Y:S01]  /*b810*/  LEA.HI.X.SX32 R16, R16, R5, 0x1, P4 ;  /* 0x0000000510107211 */ /* 0x000fe200020f0eff */
[----:B------:R0:W-:Y:S04]  /*b820*/  STL [R1+0xa78], R17 ;  /* 0x000a781101007387 */ /* 0x0001e80000100800 */
[----:B------:R1:W-:Y:S02]  /*b830*/  STL [R1+0xa74], R16 ;  /* 0x000a741001007387 */ /* 0x0003e40000100800 */
[----:B0-----:R-:W-:-:S04]  /*b840*/  @P0 LOP3.LUT R17, R17, R16, RZ, 0x3c, !PT ;  /* 0x0000001011110212 */ /* 0x001fc800078e3cff */
[----:B-1----:R-:W-:-:S04]  /*b850*/  @P0 LOP3.LUT R16, R17, R16, RZ, 0x3c, !PT ;  /* 0x0000001011100212 */ /* 0x002fc800078e3cff */
[----:B------:R-:W-:Y:S01]  /*b860*/  @P0 LOP3.LUT R17, R17, R16, RZ, 0x3c, !PT ;  /* 0x0000001011110212 */ /* 0x000fe200078e3cff */
[----:B------:R-:W0:Y:S02]  /*b870*/  S2R R4, SR_TID.X ;  /* 0x0000000000047919 */ /* 0x000e240000002100 */
[----:B0-----:R-:W-:-:S04]  /*b880*/  SHF.R.U32.HI R4, RZ, 0x6, R4 ;  /* 0x00000006ff047819 */ /* 0x001fc80000011604 */
[----:B------:R-:W-:-:S04]  /*b890*/  SGXT.U32 R4, R4, 0x1 ;  /* 0x000000010404781a */ /* 0x000fc80000000000 */
[----:B------:R-:W-:Y:S02]  /*b8a0*/  LOP3.LUT R47, R4, 0x3c, RZ, 0xfc, !PT ;  /* 0x0000003c042f7812 */ /* 0x000fe400078efcff */
[----:B----4-:R-:W-:-:S06]  /*b8b0*/  PRMT R74, RZ, 0x7610, R74 ;  /* 0x00007610ff4a7816 */ /* 0x010fcc000000004a */
[----:B------:R-:W3:Y:S01]  /*b8c0*/  @P0 LDG.E.U16 R74, desc[UR10][R16.64] ;  /* 0x0000000a104a0981 */ /* 0x000ee2000c1e1500 */
[----:B------:R-:W-:Y:S02]  /*b8d0*/  LOP3.LUT R47, R4, 0x44, RZ, 0xfc, !PT ;  /* 0x00000044042f7812 */ /* 0x000fe400078efcff */
[----:B------:R-:W0:Y:S01]  /*b8e0*/  S2R R4, SR_TID.X ;  /* 0x0000000000047919 */ /* 0x000e220000002100 */
[----:B------:R-:W-:Y:S02]  /*b8f0*/  PLOP3.LUT P1, PT, PT, PT, UP2, 0x80, 0x8 ;  /* 0x000000000008781c */ /* 0x000fe40003f2f028 */
[----:B0-----:R-:W-:-:S04]  /*b900*/  SHF.R.U32.HI R4, RZ, 0x6, R4 ;  /* 0x00000006ff047819 */ /* 0x001fc80000011604 */
[----:B------:R-:W-:-:S04]  /*b910*/  SGXT.U32 R4, R4, 0x1 ;  /* 0x000000010404781a */ /* 0x000fc80000000000 */
[----:B------:R-:W-:-:S04]  /*b920*/  LOP3.LUT R4, R4, 0x3c, RZ, 0xfc, !PT ;  /* 0x0000003c04047812 */ /* 0x000fc800078efcff */
[----:B------:R-:W-:Y:S02]  /*b930*/  ISETP.LT.AND P1, PT, R4, UR27, P1 ;  /* 0x0000001b04007c0c */ /* 0x000fe40008f21270 */
[----:B------:R-:W0:Y:S02]  /*b940*/  S2R R4, SR_TID.X ;  /* 0x0000000000047919 */ /* 0x000e240000002100 */
[----:B0-----:R-:W-:-:S04]  /*b950*/  SHF.R.U32.HI R4, RZ, 0x6, R4 ;  /* 0x00000006ff047819 */ /* 0x001fc80000011604 */
[----:B------:R-:W-:Y:S02]  /*b960*/  SGXT.U32 R4, R4, 0x1 ;  /* 0x000000010404781a */ /* 0x000fe40000000000 */
[----:B------:R-:W-:Y:S02]  /*b970*/  PLOP3.LUT P3, PT, PT, PT, UP2, 0x80, 0x8 ;  /* 0x000000000008781c */ /* 0x000fe40003f6f028 */
[----:B------:R-:W-:Y:S02]  /*b980*/  PLOP3.LUT P0, PT, PT, PT, UP2, 0x80, 0x8 ;  /* 0x000000000008781c */ /* 0x000fe40003f0f028 */
[----:B------:R-:W-:Y:S02]  /*b990*/  ISETP.LT.AND P3, PT, R47, UR27, P3 ;  /* 0x0000001b2f007c0c */ /* 0x000fe40009f61270 */
[----:B------:R-:W-:Y:S02]  /*b9a0*/  LEA R47, P4, R15, R6, 0x1 ;  /* 0x000000060f2f7211 */ /* 0x000fe400078808ff */
[----:B------:R-:W-:-:S02]  /*b9b0*/  PRMT R48, RZ, 0x7610, R48 ;  /* 0x00007610ff307816 */ /* 0x000fc40000000030 */
[----:B------:R-:W-:Y:S01]  /*b9c0*/  LEA.HI.X.SX32 R15, R15, R5, 0x1, P4 ;  /* 0x000000050f0f7211 */ /* 0x000fe200020f0eff */
[----:B---3--:R0:W-:Y:S02]  /*b9d0*/  STL [R1+0x284], R74 ;  /* 0x0002844a01007387 */ /* 0x0081e40000100800 */
[----:B0-----:R-:W-:Y:S02]  /*b9e0*/  LOP3.LUT R74, R4, 0x4c, RZ, 0xfc, !PT ;  /* 0x0000004c044a7812 */ /* 0x001fe400078efcff */
[----:B------:R-:W-:-:S04]  /*b9f0*/  LEA R4, P5, R14, R6, 0x1 ;  /* 0x000000060e047211 */ /* 0x000fc800078a08ff */
[----:B------:R-:W-:Y:S02]  /*ba00*/  LEA.HI.X.SX32 R74, R14, R5, 0x1, P5 ;  /* 0x000000050e4a7211 */ /* 0x000fe400028f0eff */
[----:B------:R-:W0:Y:S02]  /*ba10*/  S2R R14, SR_TID.X ;  /* 0x00000000000e7919 */ /* 0x000e240000002100 */
[----:B0-----:R-:W-:-:S04]  /*ba20*/  SHF.R.U32.HI R14, RZ, 0x6, R14 ;  /* 0x00000006ff0e7819 */ /* 0x001fc8000001160e */
[----:B------:R-:W-:-:S04]  /*ba30*/  SGXT.U32 R14, R14, 0x1 ;  /* 0x000000010e0e781a */ /* 0x000fc80000000000 */
[----:B------:R-:W-:-:S04]  /*ba40*/  LOP3.LUT R14, R14, 0x4c, RZ, 0xfc, !PT ;  /* 0x0000004c0e0e7812 */ /* 0x000fc800078efcff */
[----:B------:R-:W-:Y:S01]  /*ba50*/  ISETP.LT.AND P0, PT, R14, UR27, P0 ;  /* 0x0000001b0e007c0c */ /* 0x000fe20008701270 */
[----:B------:R-:W-:-:S05]  /*ba60*/  @P1 IMAD.MOV.U32 R14, RZ, RZ, R47 ;  /* 0x000000ffff0e1224 */ /* 0x000fca00078e002f */
[----:B------:R0:W3:Y:S01]  /*ba70*/  @P1 LDG.E.U16 R48, desc[UR10][R14.64] ;  /* 0x0000000a0e301981 */ /* 0x0000e2000c1e1500 */
[----:B--2---:R-:W-:-:S03]  /*ba80*/  PRMT R49, RZ, 0x7610, R49 ;  /* 0x00007610ff317816 */ /* 0x004fc60000000031 */
[----:B------:R1:W-:Y:S04]  /*ba90*/  STL [R1+0xa98], R47 ;  /* 0x000a982f01007387 */ /* 0x0003e80000100800 */
[----:B------:R-:W-:Y:S01]  /*baa0*/  STL [R1+0xab8], R4 ;  /* 0x000ab80401007387 */ /* 0x000fe20000100800 */
[----:B0-----:R-:W-:-:S03]  /*bab0*/  @P3 IMAD.MOV.U32 R14, RZ, RZ, R4 ;  /* 0x000000ffff0e3224 */ /* 0x001fc600078e0004 */
[----:B------:R0:W-:Y:S04]  /*bac0*/  STL [R1+0xa94], R15 ;  /* 0x000a940f01007387 */ /* 0x0001e80000100800 */
[----:B-1----:R-:W2:Y:S01]  /*bad0*/  LDL.LU R47, [R1+0x1984] ;  /* 0x00198400012f7983 */ /* 0x002ea20000300800 */
[----:B0-----:R-:W-:-:S03]  /*bae0*/  @P3 IMAD.MOV.U32 R15, RZ, RZ, R74 ;  /* 0x000000ffff0f3224 */ /* 0x001fc600078e004a */
[----:B------:R0:W-:Y:S04]  /*baf0*/  STL [R1+0xab4], R74 ;  /* 0x000ab44a01007387 */ /* 0x0001e80000100800 */
[----:B------:R1:W4:Y:S01]  /*bb00*/  @P3 LDG.E.U16 R49, desc[UR10][R14.64] ;  /* 0x0000000a0e313981 */ /* 0x000322000c1e1500 */
[----:B------:R-:W0:Y:S03]  /*bb10*/  S2R R4, SR_TID.X ;  /* 0x0000000000047919 */ /* 0x000e260000002100 */
[----:B---3--:R3:W-:Y:S04]  /*bb20*/  STL [R1+0x280], R48 ;  /* 0x0002803001007387 */ /* 0x0087e80000100800 */
[----:B0-----:R-:W2:Y:S01]  /*bb30*/  LDL.LU R74, [R1+0x1980] ;  /* 0x00198000014a7983 */ /* 0x001ea20000300800 */
[----:B------:R-:W-:-:S04]  /*bb40*/  SHF.R.U32.HI R4, RZ, 0x6, R4 ;  /* 0x00000006ff047819 */ /* 0x000fc80000011604 */
[----:B------:R-:W-:Y:S02]  /*bb50*/  SGXT.U32 R4, R4, 0x1 ;  /* 0x000000010404781a */ /* 0x000fe40000000000 */
[C---:B---3--:R-:W-:Y:S02]  /*bb60*/  LEA R48, P4, R13.reuse, R6, 0x1 ;  /* 0x000000060d307211 */ /* 0x048fe400078808ff */
[----:B-1----:R-:W-:Y:S02]  /*bb70*/  LOP3.LUT R15, R4, 0x54, RZ, 0xfc, !PT ;  /* 0x00000054040f7812 */ /* 0x002fe400078efcff */
[----:B------:R-:W-:Y:S02]  /*bb80*/  PLOP3.LUT P1, PT, PT, PT, UP2, 0x80, 0x8 ;  /* 0x000000000008781c */ /* 0x000fe40003f2f028 */
[----:B------:R-:W-:Y:S01]  /*bb90*/  LEA.HI.X.SX32 R14, R13, R5, 0x1, P4 ;  /* 0x000000050d0e7211 */ /* 0x000fe200020f0eff */
[----:B------:R-:W-:Y:S01]  /*bba0*/  STL [R1+0xad8], R48 ;  /* 0x000ad83001007387 */ /* 0x000fe20000100800 */
[----:B------:R-:W-:-:S03]  /*bbb0*/  ISETP.LT.AND P1, PT, R15, UR27, P1 ;  /* 0x0000001b0f007c0c */ /* 0x000fc60008f21270 */
[----:B------:R-:W-:Y:S01]  /*bbc0*/  @P0 IMAD.MOV.U32 R15, RZ, RZ, R14 ;  /* 0x000000ffff0f0224 */ /* 0x000fe200078e000e */
[----:B----4-:R-:W-:Y:S04]  /*bbd0*/  STL [R1+0x27c], R49 ;  /* 0x00027c3101007387 */ /* 0x010fe80000100800 */
[----:B------:R0:W-:Y:S02]  /*bbe0*/  STL [R1+0xad4], R14 ;  /* 0x000ad40e01007387 */ /* 0x0001e40000100800 */
[----:B0-----:R-:W-:Y:S01]  /*bbf0*/  @P0 IMAD.MOV.U32 R14, RZ, RZ, R48 ;  /* 0x000000ffff0e0224 */ /* 0x001fe200078e0030 */
[----:B--2---:R-:W-:Y:S01]  /*bc00*/  PRMT R74, RZ, 0x7610, R74 ;  /* 0x00007610ff4a7816 */ /* 0x004fe2000000004a */
[----:B------:R-:W2:Y:S05]  /*bc10*/  LDL.LU R48, [R1+0x197c] ;  /* 0x00197c0001307983 */ /* 0x000eaa0000300800 */
[----:B------:R-:W3:Y:S01]  /*bc20*/  @P0 LDG.E.U16 R74, desc[UR10][R14.64] ;  /* 0x0000000a0e4a0981 */ /* 0x000ee2000c1e1500 */
[----:B------:R-:W-:-:S02]  /*bc30*/  PRMT R13, RZ, 0x7610, R13 ;  /* 0x00007610ff0d7816 */ /* 0x000fc4000000000d */
[C---:B------:R-:W-:Y:S02]  /*bc40*/  LOP3.LUT R49, R4.reuse, 0x5c, RZ, 0xfc, !PT ;  /* 0x0000005c04317812 */ /* 0x040fe400078efcff */
[----:B------:R-:W-:Y:S01]  /*bc50*/  PLOP3.LUT P3, PT, PT, PT, UP2, 0x80, 0x8 ;  /* 0x000000000008781c */ /* 0x000fe20003f6f028 */
[----:B------:R0:W-:Y:S03]  /*bc60*/  STL.S16 [R1+0x274], R13 ;  /* 0x0002740d01007387 */ /* 0x0001e60000100600 */
[----:B------:R-:W-:Y:S02]  /*bc70*/  ISETP.LT.AND P0, PT, R49, UR27, P3 ;  /* 0x0000001b31007c0c */ /* 0x000fe40009f01270 */
[----:B------:R-:W-:Y:S02]  /*bc80*/  LOP3.LUT R49, R4, 0x64, RZ, 0xfc, !PT ;  /* 0x0000006404317812 */ /* 0x000fe400078efcff */
[----:B0-----:R-:W-:-:S02]  /*bc90*/  LEA R13, P3, R12, R6, 0x1 ;  /* 0x000000060c0d7211 */ /* 0x001fc400078608ff */
[----:B------:R-:W-:Y:S02]  /*bca0*/  LOP3.LUT R4, R4, 0x6c, RZ, 0xfc, !PT ;  /* 0x0000006c04047812 */ /* 0x000fe400078efcff */
[----:B------:R-:W-:Y:S01]  /*bcb0*/  LEA.HI.X.SX32 R12, R12, R5, 0x1, P3 ;  /* 0x000000050c0c7211 */ /* 0x000fe200018f0eff */
[----:B---3--:R-:W-:Y:S04]  /*bcc0*/  STL [R1+0x278], R74 ;  /* 0x0002784a01007387 */ /* 0x008fe80000100800 */
[----:B------:R0:W-:Y:S04]  /*bcd0*/  STL [R1+0xaf8], R13 ;  /* 0x000af80d01007387 */ /* 0x0001e80000100800 */
[----:B------:R1:W-:Y:S04]  /*bce0*/  STL [R1+0xaf4], R12 ;  /* 0x000af40c01007387 */ /* 0x0003e80000100800 */
[----:B------:R-:W3:Y:S01]  /*bcf0*/  LDL R4, [R1+0x274] ;  /* 0x0002740001047983 */ /* 0x000ee20000100800 */
[----:B0-----:R-:W-:-:S04]  /*bd00*/  @P1 LOP3.LUT R13, R13, R12, RZ, 0x3c, !PT ;  /* 0x0000000c0d0d1212 */ /* 0x001fc800078e3cff */
[----:B-1----:R-:W-:-:S04]  /*bd10*/  @P1 LOP3.LUT R12, R13, R12, RZ, 0x3c, !PT ;  /* 0x0000000c0d0c1212 */ /* 0x002fc800078e3cff */
[----:B------:R-:W-:-:S05]  /*bd20*/  @P1 LOP3.LUT R13, R13, R12, RZ, 0x3c, !PT ;  /* 0x0000000c0d0d1212 */ /* 0x000fca00078e3cff */
[----:B---3--:R0:W3:Y:S01]  /*bd30*/  @P1 LDG.E.U16 R4, desc[UR10][R12.64] ;  /* 0x0000000a0c041981 */ /* 0x0080e2000c1e1500 */
[----:B------:R-:W-:-:S05]  /*bd40*/  LEA R49, P5, R29, R6, 0x1 ;  /* 0x000000061d317211 */ /* 0x000fca00078a08ff */
[----:B------:R-:W-:Y:S01]  /*bd50*/  STL [R1+0xb18], R49 ;  /* 0x000b183101007387 */ /* 0x000fe20000100800 */
[----:B------:R-:W-:Y:S02]  /*bd60*/  PLOP3.LUT P3, PT, PT, PT, UP2, 0x80, 0x8 ;  /* 0x000000000008781c */ /* 0x000fe40003f6f028 */
[----:B------:R-:W-:Y:S02]  /*bd70*/  PLOP3.LUT P4, PT, PT, PT, UP2, 0x80, 0x8 ;  /* 0x000000000008781c */ /* 0x000fe40003f8f028 */
[----:B------:R-:W-:Y:S01]  /*bd80*/  LEA.HI.X.SX32 R74, R29, R5, 0x1, P5 ;  /* 0x000000051d4a7211 */ /* 0x000fe200028f0eff */
[----:B0-----:R-:W-:Y:S01]  /*bd90*/  @P0 IMAD.MOV.U32 R12, RZ, RZ, R49 ;  /* 0x000000ffff0c0224 */ /* 0x001fe200078e0031 */
[----:B------:R-:W-:Y:S01]  /*bda0*/  PRMT R47, RZ, 0x7610, R47 ;  /* 0x00007610ff2f7816 */ /* 0x000fe2000000002f */
[----:B---3--:R0:W-:Y:S02]  /*bdb0*/  @P1 STL [R1+0x274], R4 ;  /* 0x0002740401001387 */ /* 0x0081e40000100800 */
[----:B0-----:R-:W0:Y:S02]  /*bdc0*/  S2R R4, SR_TID.X ;  /* 0x0000000000047919 */ /* 0x001e240000002100 */
[----:B0-----:R-:W-:-:S04]  /*bdd0*/  SHF.R.U32.HI R4, RZ, 0x6, R4 ;  /* 0x00000006ff047819 */ /* 0x001fc80000011604 */
[----:B------:R-:W-:-:S04]  /*bde0*/  SGXT.U32 R4, R4, 0x1 ;  /* 0x000000010404781a */ /* 0x000fc80000000000 */
[----:B------:R-:W-:-:S04]  /*bdf0*/  LOP3.LUT R13, R4, 0x64, RZ, 0xfc, !PT ;  /* 0x00000064040d7812 */ /* 0x000fc800078efcff */
[----:B------:R-:W-:Y:S02]  /*be00*/  ISETP.LT.AND P1, PT, R13, UR27, P3 ;  /* 0x0000001b0d007c0c */ /* 0x000fe40009f21270 */
[----:B------:R-:W-:-:S04]  /*be10*/  LOP3.LUT R13, R4, 0x6c, RZ, 0xfc, !PT ;  /* 0x0000006c040d7812 */ /* 0x000fc800078efcff */
[----:B------:R-:W-:Y:S01]  /*be20*/  ISETP.LT.AND P3, PT, R13, UR27, P4 ;  /* 0x0000001b0d007c0c */ /* 0x000fe2000a761270 */
[----:B------:R-:W-:-:S05]  /*be30*/  @P0 IMAD.MOV.U32 R13, RZ, RZ, R74 ;  /* 0x000000ffff0d0224 */ /* 0x000fca00078e004a */
[----:B------:R0:W3:Y:S01]  /*be40*/  @P0 LDG.E.U16 R47, desc[UR10][R12.64] ;  /* 0x0000000a0c2f0981 */ /* 0x0000e2000c1e1500 */
[----:B------:R-:W-:-:S03]  /*be50*/  LEA R49, P5, R11, R6, 0x1 ;  /* 0x000000060b317211 */ /* 0x000fc600078a08ff */
[----:B------:R1:W-:Y:S01]  /*be60*/  STL [R1+0xb14], R74 ;  /* 0x000b144a01007387 */ /* 0x0003e20000100800 */
[C---:B0-----:R-:W-:Y:S02]  /*be70*/  LEA R12, P0, R33.reuse, R6, 0x1 ;  /* 0x00000006210c7211 */ /* 0x041fe400078008ff */
[----:B------:R-:W-:Y:S02]  /*be80*/  LOP3.LUT R13, R4, 0x74, RZ, 0xfc, !PT ;  /* 0x00000074040d7812 */ /* 0x000fe400078efcff */
[----:B------:R-:W-:Y:S02]  /*be90*/  PRMT R4, RZ, 0x7610, R4 ;  /* 0x00007610ff047816 */ /* 0x000fe40000000004 */
[-C--:B------:R-:W-:Y:S02]  /*bea0*/  LEA.HI.X.SX32 R13, R33, R5.reuse, 0x1, P0 ;  /* 0x00000005210d7211 */ /* 0x080fe400000f0eff */
[----:B-1----:R-:W-:Y:S02]  /*beb0*/  LEA.HI.X.SX32 R74, R11, R5, 0x1, P5 ;  /* 0x000000050b4a7211 */ /* 0x002fe400028f0eff */
[----:B------:R-:W-:Y:S01]  /*bec0*/  PRMT R45, RZ, 0x7610, R45 ;  /* 0x00007610ff2d7816 */ /* 0x000fe2000000002d */
[----:B------:R0:W4:Y:S01]  /*bed0*/  @P1 LDG.E.U16 R4, desc[UR10][R12.64] ;  /* 0x0000000a0c041981 */ /* 0x000122000c1e1500 */
[----:B------:R-:W1:Y:S03]  /*bee0*/  S2R R11, SR_TID.X ;  /* 0x00000000000b7919 */ /* 0x000e660000002100 */
[----:B---3--:R3:W-:Y:S04]  /*bef0*/  STL [R1+0x270], R47 ;  /* 0x0002702f01007387 */ /* 0x0087e80000100800 */
[----:B---3--:R-:W3:Y:S04]  /*bf00*/  LDL.LU R47, [R1+0x58] ;  /* 0x00005800012f7983 */ /* 0x008ee80000300800 */
[----:B------:R0:W-:Y:S04]  /*bf10*/  STL [R1+0xb38], R12 ;  /* 0x000b380c01007387 */ /* 0x0001e80000100800 */
[----:B------:R-:W-:Y:S04]  /*bf20*/  STL [R1+0xb50], R49 ;  /* 0x000b503101007387 */ /* 0x000fe80000100800 */
[----:B------:R1:W-:Y:S01]  /*bf30*/  STL [R1+0xb34], R13 ;  /* 0x000b340d01007387 */ /* 0x0003e20000100800 */
[----:B0-----:R-:W-:-:S02]  /*bf40*/  @P3 IMAD.MOV.U32 R12, RZ, RZ, R49 ;  /* 0x000000ffff0c3224 */ /* 0x001fc400078e0031 */
[----:B-1----:R-:W-:-:S05]  /*bf50*/  @P3 IMAD.MOV.U32 R13, RZ, RZ, R74 ;  /* 0x000000ffff0d3224 */ /* 0x002fca00078e004a */
[----:B------:R-:W3:Y:S01]  /*bf60*/  @P3 LDG.E.U16 R45, desc[UR10][R12.64] ;  /* 0x0000000a0c2d3981 */ /* 0x000ee2000c1e1500 */
[----:B------:R-:W-:-:S04]  /*bf70*/  SHF.R.U32.HI R11, RZ, 0x6, R11 ;  /* 0x00000006ff0b7819 */ /* 0x000fc8000001160b */
[----:B------:R-:W-:Y:S02]  /*bf80*/  SGXT.U32 R11, R11, 0x1 ;  /* 0x000000010b0b781a */ /* 0x000fe40000000000 */
[----:B------:R-:W-:Y:S02]  /*bf90*/  PLOP3.LUT P4, PT, PT, PT, UP2, 0x80, 0x8 ;  /* 0x000000000008781c */ /* 0x000fe40003f8f028 */
[----:B------:R-:W-:-:S04]  /*bfa0*/  LOP3.LUT R11, R11, 0x74, RZ, 0xfc, !PT ;  /* 0x000000740b0b7812 */ /* 0x000fc800078efcff */
[----:B------:R-:W-:Y:S02]  /*bfb0*/  ISETP.LT.AND P4, PT, R11, UR27, P4 ;  /* 0x0000001b0b007c0c */ /* 0x000fe4000a781270 */
[----:B------:R-:W-:Y:S01]  /*bfc0*/  LEA R11, P1, R10, R6, 0x1 ;  /* 0x000000060a0b7211 */ /* 0x000fe200078208ff */
[----:B------:R0:W-:Y:S01]  /*bfd0*/  STL [R1+0xb4c], R74 ;  /* 0x000b4c4a01007387 */ /* 0x0001e20000100800 */
[----:B------:R-:W-:-:S03]  /*bfe0*/  PRMT R46, RZ, 0x7610, R46 ;  /* 0x00007610ff2e7816 */ /* 0x000fc6000000002e */
[----:B----4-:R1:W-:Y:S01]  /*bff0*/  STL [R1+0x26c], R4 ;  /* 0x00026c0401007387 */ /* 0x0103e20000100800 */
[----:B0-----:R-:W-:-:S05]  /*c000*/  LEA.HI.X.SX32 R74, R10, R5, 0x1, P1 ;  /* 0x000000050a4a7211 */ /* 0x001fca00008f0eff */
[----:B------:R-:W-:Y:S01]  /*c010*/  @P4 IMAD.MOV.U32 R10, RZ, RZ, R11 ;  /* 0x000000ffff0a4224 */ /* 0x000fe200078e000b */
[----:B-1----:R-:W0:Y:S01]  /*c020*/  S2R R4, SR_TID.X ;  /* 0x0000000000047919 */ /* 0x002e220000002100 */
[----:B------:R-:W-:Y:S01]  /*c030*/  PLOP3.LUT P0, PT, PT, PT, UP2, 0x80, 0x8 ;  /* 0x000000000008781c */ /* 0x000fe20003f0f028 */
[----:B------:R-:W-:Y:S01]  /*c040*/  IMAD R7, R88, 0x2, R7 ;  /* 0x0000000258077824 */ /* 0x000fe200078e0207 */
[----:B--2---:R-:W-:Y:S02]  /*c050*/  PRMT R48, RZ, 0x7610, R48 ;  /* 0x00007610ff307816 */ /* 0x004fe40000000030 */
[----:B0-----:R-:W-:-:S04]  /*c060*/  SHF.R.U32.HI R4, RZ, 0x6, R4 ;  /* 0x00000006ff047819 */ /* 0x001fc80000011604 */
[----:B------:R-:W-:-:S04]  /*c070*/  SGXT.U32 R4, R4, 0x1 ;  /* 0x000000010404781a */ /* 0x000fc80000000000 */
[----:B------:R-:W-:-:S04]  /*c080*/  LOP3.LUT R49, R4, 0x7c, RZ, 0xfc, !PT ;  /* 0x0000007c04317812 */ /* 0x000fc800078efcff */
[----:B------:R-:W-:Y:S01]  /*c090*/  ISETP.LT.AND P0, PT, R49, UR27, P0 ;  /* 0x0000001b31007c0c */ /* 0x000fe20008701270 */
[----:B---3--:R-:W-:Y:S04]  /*c0a0*/  STL [R1+0x268], R45 ;  /* 0x0002682d01007387 */ /* 0x008fe80000100800 */
[----:B------:R0:W-:Y:S02]  /*c0b0*/  STL [R1+0xd60], R11 ;  /* 0x000d600b01007387 */ /* 0x0001e40000100800 */
[----:B0-----:R-:W-:-:S05]  /*c0c0*/  @P4 IMAD.MOV.U32 R11, RZ, RZ, R74 ;  /* 0x000000ffff0b4224 */ /* 0x001fca00078e004a */
[----:B------:R0:W2:Y:S02]  /*c0d0*/  @P4 LDG.E.U16 R46, desc[UR10][R10.64] ;  /* 0x0000000a0a2e4981 */ /* 0x0000a4000c1e1500 */
[----:B0-----:R-:W-:-:S04]  /*c0e0*/  LEA R10, P5, R7, R6, 0x1 ;  /* 0x00000006070a7211 */ /* 0x001fc800078a08ff */
[----:B------:R-:W-:-:S05]  /*c0f0*/  LEA.HI.X.SX32 R11, R7, R5, 0x1, P5 ;  /* 0x00000005070b7211 */ /* 0x000fca00028f0eff */
[----:B------:R0:W3:Y:S04]  /*c100*/  @P0 LDG.E.U16 R48, desc[UR10][R10.64] ;  /* 0x0000000a0a300981 */ /* 0x0000e8000c1e1500 */
[----:B------:R-:W-:Y:S04]  /*c110*/  STL [R1+0xb5c], R74 ;  /* 0x000b5c4a01007387 */ /* 0x000fe80000100800 */
[----:B------:R-:W4:Y:S01]  /*c120*/  LDL.LU R49, [R1+0x44] ;  /* 0x0000440001317983 */ /* 0x000f220000300800 */
[----:B------:R-:W-:Y:S02]  /*c130*/  LOP3.LUT R45, R4, 0x6, RZ, 0xfc, !PT ;  /* 0x00000006042d7812 */ /* 0x000fe400078efcff */
[----:B------:R-:W-:-:S04]  /*c140*/  PLOP3.LUT P3, PT, PT, PT, UP2, 0x80, 0x8 ;  /* 0x000000000008781c */ /* 0x000fc80003f6f028 */
[----:B------:R-:W-:Y:S02]  /*c150*/  ISETP.LT.AND P3, PT, R45, UR27, P3 ;  /* 0x0000001b2d007c0c */ /* 0x000fe40009f61270 */
[----:B------:R-:W-:Y:S02]  /*c160*/  LOP3.LUT R45, R4, 0xe, RZ, 0xfc, !PT ;  /* 0x0000000e042d7812 */ /* 0x000fe400078efcff */
[----:B------:R-:W-:-:S04]  /*c170*/  PLOP3.LUT P1, PT, PT, PT, UP2, 0x80, 0x8 ;  /* 0x000000000008781c */ /* 0x000fc80003f2f028 */
[----:B------:R-:W-:Y:S01]  /*c180*/  ISETP.LT.AND P1, PT, R45, UR27, P1 ;  /* 0x0000001b2d007c0c */ /* 0x000fe20008f21270 */
[----:B--2---:R1:W-:Y:S02]  /*c190*/  STL [R1+0x264], R46 ;  /* 0x0002642e01007387 */ /* 0x0043e40000100800 */
[----:B-1----:R-:W-:-:S04]  /*c1a0*/  IMAD R46, R4, R88, RZ ;  /* 0x00000058042e7224 */ /* 0x002fc800078e02ff */
[----:B------:R-:W-:-:S04]  /*c1b0*/  IMAD R46, R88, 0x2, R46 ;  /* 0x00000002582e7824 */ /* 0x000fc800078e022e */
[----:B------:R-:W-:-:S04]  /*c1c0*/  IMAD R46, R88, 0x2, R46 ;  /* 0x00000002582e7824 */ /* 0x000fc800078e022e */
[----:B------:R-:W-:-:S05]  /*c1d0*/  IMAD R46, R88, 0x2, R46 ;  /* 0x00000002582e7824 */ /* 0x000fca00078e022e */
[C---:B------:R-:W-:Y:S01]  /*c1e0*/  LEA R74, P4, R46.reuse, R6, 0x1 ;  /* 0x000000062e4a7211 */ /* 0x040fe200078808ff */
[----:B------:R0:W-:Y:S03]  /*c1f0*/  STL [R1+0xb6c], R10 ;  /* 0x000b6c0a01007387 */ /* 0x0001e60000100800 */
[----:B------:R-:W-:Y:S01]  /*c200*/  LEA.HI.X.SX32 R46, R46, R5, 0x1, P4 ;  /* 0x000000052e2e7211 */ /* 0x000fe200020f0eff */
[----:B------:R-:W-:Y:S01]  /*c210*/  STL [R1+0x9c0], R74 ;  /* 0x0009c04a01007387 */ /* 0x000fe20000100800 */
[----:B------:R-:W-:-:S03]  /*c220*/  PRMT R4, RZ, 0x7610, R4 ;  /* 0x00007610ff047816 */ /* 0x000fc60000000004 */
[----:B------:R1:W-:Y:S01]  /*c230*/  STL [R1+0xb68], R11 ;  /* 0x000b680b01007387 */ /* 0x0003e20000100800 */
[----:B0-----:R-:W-:-:S03]  /*c240*/  @P3 IMAD.MOV.U32 R10, RZ, RZ, R74 ;  /* 0x000000ffff0a3224 */ /* 0x001fc600078e004a */
[----:B------:R-:W2:Y:S01]  /*c250*/  LDL.LU R45, [R1+0x1978] ;  /* 0x00197800012d7983 */ /* 0x000ea20000300800 */
[----:B-1----:R-:W-:-:S05]  /*c260*/  @P3 IMAD.MOV.U32 R11, RZ, RZ, R46 ;  /* 0x000000ffff0b3224 */ /* 0x002fca00078e002e */
[----:B------:R0:W2:Y:S04]  /*c270*/  @P3 LDG.E.U16 R4, desc[UR10][R10.64] ;  /* 0x0000000a0a043981 */ /* 0x0000a8000c1e1500 */
[----:B------:R1:W-:Y:S04]  /*c280*/  STL [R1+0x9bc], R46 ;  /* 0x0009bc2e01007387 */ /* 0x0003e80000100800 */
[----:B---3--:R3:W-:Y:S04]  /*c290*/  STL [R1+0x25c], R48 ;  /* 0x00025c3001007387 */ /* 0x0087e80000100800 */
[----:B-1----:R-:W4:Y:S04]  /*c2a0*/  LDL.LU R46, [R1+0x1974] ;  /* 0x00197400012e7983 */ /* 0x002f280000300800 */
[----:B------:R-:W4:Y:S01]  /*c2b0*/  LDL.LU R74, [R1+0x1970] ;  /* 0x00197000014a7983 */ /* 0x000f220000300800 */
[----:B---3--:R-:W-:-:S04]  /*c2c0*/  LEA R48, P4, R47, R6, 0x1 ;  /* 0x000000062f307211 */ /* 0x008fc800078808ff */
[----:B0-----:R-:W-:Y:S01]  /*c2d0*/  LEA.HI.X.SX32 R11, R47, R5, 0x1, P4 ;  /* 0x000000052f0b7211 */ /* 0x001fe200020f0eff */
[----:B--2---:R0:W-:Y:S02]  /*c2e0*/  STL [R1+0x260], R4 ;  /* 0x0002600401007387 */ /* 0x0041e40000100800 */
[----:B0-----:R-:W0:Y:S02]  /*c2f0*/  S2R R4, SR_TID.X ;  /* 0x0000000000047919 */ /* 0x001e240000002100 */
[----:B------:R-:W-:Y:S01]  /*c300*/  STL [R1+0x9e0], R48 ;  /* 0x0009e03001007387 */ /* 0x000fe20000100800 */
[----:B----4-:R-:W-:-:S03]  /*c310*/  PRMT R74, RZ, 0x7610, R74 ;  /* 0x00007610ff4a7816 */ /* 0x010fc6000000004a */
[----:B------:R-:W2:Y:S04]  /*c320*/  LDL.LU R47, [R1+0x196c] ;  /* 0x00196c00012f7983 */ /* 0x000ea80000300800 */
[----:B------:R1:W-:Y:S04]  /*c330*/  STL.S16 [R1+0x258], R74 ;  /* 0x0002584a01007387 */ /* 0x0003e80000100600 */
[----:B------:R3:W-:Y:S01]  /*c340*/  STL [R1+0x9dc], R11 ;  /* 0x0009dc0b01007387 */ /* 0x0007e20000100800 */
[----:B0-----:R-:W-:-:S04]  /*c350*/  SHF.R.U32.HI R4, RZ, 0x6, R4 ;  /* 0x00000006ff047819 */ /* 0x001fc80000011604 */
[----:B------:R-:W-:-:S04]  /*c360*/  SGXT.U32 R4, R4, 0x1 ;  /* 0x000000010404781a */ /* 0x000fc80000000000 */
[C---:B------:R-:W-:Y:S02]  /*c370*/  LOP3.LUT R10, R4.reuse, 0x16, RZ, 0xfc, !PT ;  /* 0x00000016040a7812 */ /* 0x040fe400078efcff */
[----:B-1----:R-:W-:Y:S02]  /*c380*/  LOP3.LUT R74, R4, 0x1e, RZ, 0xfc, !PT ;  /* 0x0000001e044a7812 */ /* 0x002fe400078efcff */
[----:B------:R-:W4:Y:S01]  /*c390*/  LDL R4, [R1+0x258] ;  /* 0x0002580001047983 */ /* 0x000f220000100800 */
[----:B------:R-:W-:-:S04]  /*c3a0*/  PLOP3.LUT P0, PT, PT, PT, UP2, 0x80, 0x8 ;  /* 0x000000000008781c */ /* 0x000fc80003f0f028 */
[----:B------:R-:W-:Y:S01]  /*c3b0*/  ISETP.LT.AND P0, PT, R10, UR27, P0 ;  /* 0x0000001b0a007c0c */ /* 0x000fe20008701270 */
[----:B------:R-:W-:Y:S02]  /*c3c0*/  @P1 IMAD.MOV.U32 R10, RZ, RZ, R48 ;  /* 0x000000ffff0a1224 */ /* 0x000fe400078e0030 */
[----:B------:R-:W2:Y:S04]  /*c3d0*/  LDL.LU R48, [R1+0x1968] ;  /* 0x0019680001307983 */ /* 0x000ea80000300800 */
[----:B----4-:R-:W4:Y:S04]  /*c3e0*/  @P1 LDG.E.U16 R4, desc[UR10][R10.64] ;  /* 0x0000000a0a041981 */ /* 0x010f28000c1e1500 */
[----:B----4-:R0:W-:Y:S04]  /*c3f0*/  @P1 STL [R1+0x258], R4 ;  /* 0x0002580401001387 */ /* 0x0101e80000100800 */
[----:B---3--:R-:W3:Y:S01]  /*c400*/  LDL.LU R11, [R1+0x54] ;  /* 0x00005400010b7983 */ /* 0x008ee20000300800 */
[----:B--2---:R-:W-:Y:S01]  /*c410*/  PRMT R48, RZ, 0x7610, R48 ;  /* 0x00007610ff307816 */ /* 0x004fe20000000030 */
[----:B0-----:R-:W0:Y:S01]  /*c420*/  S2R R4, SR_TID.X ;  /* 0x0000000000047919 */ /* 0x001e220000002100 */
[----:B------:R-:W-:-:S02]  /*c430*/  PLOP3.LUT P3, PT, PT, PT, UP2, 0x80, 0x8 ;  /* 0x000000000008781c */ /* 0x000fc40003f6f028 */
[----:B---3--:R-:W-:-:S04]  /*c440*/  LEA R10, P4, R11, R6, 0x1 ;  /* 0x000000060b0a7211 */ /* 0x008fc800078808ff */
[----:B------:R-:W-:-:S05]  /*c450*/  LEA.HI.X.SX32 R11, R11, R5, 0x1, P4 ;  /* 0x000000050b0b7211 */ /* 0x000fca00020f0eff */
[----:B------:R1:W2:Y:S01]  /*c460*/  @P0 LDG.E.U16 R48, desc[UR10][R10.64] ;  /* 0x0000000a0a300981 */ /* 0x0002a2000c1e1500 */
[----:B0-----:R-:W-:Y:S02]  /*c470*/  SHF.R.U32.HI R4, RZ, 0x6, R4 ;  /* 0x00000006ff047819 */ /* 0x001fe40000011604 */
[----:B------:R-:W-:Y:S01]  /*c480*/  ISETP.LT.AND P3, PT, R74, UR27, P3 ;  /* 0x0000001b4a007c0c */ /* 0x000fe20009f61270 */
[----:B------:R-:W-:Y:S01]  /*c490*/  IMAD.MOV.U32 R74, RZ, RZ, R51 ;  /* 0x000000ffff4a7224 */ /* 0x000fe200078e0033 */
[----:B------:R-:W-:Y:S01]  /*c4a0*/  SGXT.U32 R4, R4, 0x1 ;  /* 0x000000010404781a */ /* 0x000fe20000000000 */
[----:B------:R-:W-:Y:S02]  /*c4b0*/  IMAD.MOV.U32 R51, RZ, RZ, R75 ;  /* 0x000000ffff337224 */ /* 0x000fe400078e004b */
[----:B------:R-:W-:Y:S02]  /*c4c0*/  IMAD.MOV.U32 R75, RZ, RZ, R52 ;  /* 0x000000ffff4b7224 */ /* 0x000fe400078e0034 */
[----:B------:R-:W-:-:S02]  /*c4d0*/  IMAD.MOV.U32 R52, RZ, RZ, R54 ;  /* 0x000000ffff347224 */ /* 0x000fc400078e0036 */
[----:B------:R-:W-:Y:S02]  /*c4e0*/  IMAD.MOV.U32 R54, RZ, RZ, R55 ;  /* 0x000000ffff367224 */ /* 0x000fe400078e0037 */
[----:B------:R-:W-:Y:S01]  /*c4f0*/  IMAD.MOV.U32 R55, RZ, RZ, R34 ;  /* 0x000000ffff377224 */ /* 0x000fe200078e0022 */
[----:B------:R-:W-:Y:S02]  /*c500*/  LOP3.LUT R34, R4, 0x26, RZ, 0xfc, !PT ;  /* 0x0000002604227812 */ /* 0x000fe400078efcff */
[C---:B------:R-:W-:Y:S02]  /*c510*/  LEA R4, P5, R49.reuse, R6, 0x1 ;  /* 0x0000000631047211 */ /* 0x040fe400078a08ff */
[----:B------:R-:W-:Y:S01]  /*c520*/  PLOP3.LUT P1, PT, PT, PT, UP2, 0x80, 0x8 ;  /* 0x000000000008781c */ /* 0x000fe20003f2f028 */
[----:B------:R-:W-:Y:S01]  /*c530*/  STL [R1+0xa00], R10 ;  /* 0x000a000a01007387 */ /* 0x000fe20000100800 */
[----:B------:R-:W-:Y:S02]  /*c540*/  LEA.HI.X.SX32 R49, R49, R5, 0x1, P5 ;  /* 0x0000000531317211 */ /* 0x000fe400028f0eff */
[----:B------:R-:W-:Y:S01]  /*c550*/  ISETP.LT.AND P1, PT, R34, UR27, P1 ;  /* 0x0000001b22007c0c */ /* 0x000fe20008f21270 */
[----:B------:R-:W-:Y:S04]  /*c560*/  STL [R1+0xa20], R4 ;  /* 0x000a200401007387 */ /* 0x000fe80000100800 */
[----:B------:R1:W-:Y:S04]  /*c570*/  STL [R1+0x9fc], R11 ;  /* 0x0009fc0b01007387 */ /* 0x0003e80000100800 */
[----:B------:R-:W3:Y:S04]  /*c580*/  LDL.LU R34, [R1+0x1964] ;  /* 0x0019640001227983 */ /* 0x000ee80000300800 */
[----:B------:R0:W-:Y:S01]  /*c590*/  STL [R1+0xa1c], R49 ;  /* 0x000a1c3101007387 */ /* 0x0001e20000100800 */
[----:B-1----:R-:W-:Y:S01]  /*c5a0*/  @P3 IMAD.MOV.U32 R11, RZ, RZ, R49 ;  /* 0x000000ffff0b3224 */ /* 0x002fe200078e0031 */
[----:B------:R-:W-:Y:S01]  /*c5b0*/  PRMT R46, RZ, 0x7610, R46 ;  /* 0x00007610ff2e7816 */ /* 0x000fe2000000002e */
[----:B------:R-:W-:-:S05]  /*c5c0*/  @P3 IMAD.MOV.U32 R10, RZ, RZ, R4 ;  /* 0x000000ffff0a3224 */ /* 0x000fca00078e0004 */
[----:B------:R1:W4:Y:S04]  /*c5d0*/  @P3 LDG.E.U16 R46, desc[UR10][R10.64] ;  /* 0x0000000a0a2e3981 */ /* 0x000328000c1e1500 */
[----:B--2---:R3:W-:Y:S04]  /*c5e0*/  STL [R1+0x254], R48 ;  /* 0x0002543001007387 */ /* 0x0047e80000100800 */
[----:B0-----:R-:W2:Y:S01]  /*c5f0*/  LDL.LU R49, [R1+0x1960] ;  /* 0x0019600001317983 */ /* 0x001ea20000300800 */
[----:B------:R-:W0:Y:S01]  /*c600*/  S2R R4, SR_TID.X ;  /* 0x0000000000047919 */ /* 0x000e220000002100 */
[----:B------:R-:W-:-:S02]  /*c610*/  PLOP3.LUT P0, PT, PT, PT, UP2, 0x80, 0x8 ;  /* 0x000000000008781c */ /* 0x000fc40003f0f028 */
[----:B------:R-:W-:Y:S02]  /*c620*/  PRMT R47, RZ, 0x7610, R47 ;  /* 0x00007610ff2f7816 */ /* 0x000fe4000000002f */
[----:B---3--:R-:W-:Y:S02]  /*c630*/  LEA R48, P4, R34, R6, 0x1 ;  /* 0x0000000622307211 */ /* 0x008fe400078808ff */
[----:B0-----:R-:W-:-:S04]  /*c640*/  SHF.R.U32.HI R4, RZ, 0x6, R4 ;  /* 0x00000006ff047819 */ /* 0x001fc80000011604 */
[----:B------:R-:W-:-:S04]  /*c650*/  SGXT.U32 R4, R4, 0x1 ;  /* 0x000000010404781a */ /* 0x000fc80000000000 */
[----:B-1----:R-:W-:Y:S02]  /*c660*/  LOP3.LUT R10, R4, 0x2e, RZ, 0xfc, !PT ;  /* 0x0000002e040a7812 */ /* 0x002fe400078efcff */
[----:B------:R-:W-:Y:S02]  /*c670*/  LEA.HI.X.SX32 R11, R34, R5, 0x1, P4 ;  /* 0x00000005220b7211 */ /* 0x000fe400020f0eff */
[----:B------:R-:W-:Y:S01]  /*c680*/  ISETP.LT.AND P0, PT, R10, UR27, P0 ;  /* 0x0000001b0a007c0c */ /* 0x000fe20008701270 */
[----:B------:R-:W-:Y:S01]  /*c690*/  @P1 IMAD.MOV.U32 R10, RZ, RZ, R48 ;  /* 0x000000ffff0a1224 */ /* 0x000fe200078e0030 */
[----:B------:R0:W-:Y:S04]  /*c6a0*/  STL [R1+0xa40], R48 ;  /* 0x000a403001007387 */ /* 0x0001e80000100800 */
[----:B----4-:R-:W-:Y:S04]  /*c6b0*/  STL [R1+0x250], R46 ;  /* 0x0002502e01007387 */ /* 0x010fe80000100800 */
[----:B------:R1:W-:Y:S04]  /*c6c0*/  STL [R1+0xa3c], R11 ;  /* 0x000a3c0b01007387 */ /* 0x0003e80000100800 */
[----:B0-----:R-:W3:Y:S01]  /*c6d0*/  LDL.LU R48, [R1+0x195c] ;  /* 0x00195c0001307983 */ /* 0x001ee20000300800 */
[----:B--2---:R-:W-:-:S06]  /*c6e0*/  PRMT R49, RZ, 0x7610, R49 ;  /* 0x00007610ff317816 */ /* 0x004fcc0000000031 */
[----:B------:R0:W2:Y:S02]  /*c6f0*/  @P1 LDG.E.U16 R49, desc[UR10][R10.64] ;  /* 0x0000000a0a311981 */ /* 0x0000a4000c1e1500 */
[----:B0-----:R-:W-:-:S04]  /*c700*/  LEA R10, P4, R35, R6, 0x1 ;  /* 0x00000006230a7211 */ /* 0x001fc800078808ff */
[----:B-1----:R-:W-:-:S05]  /*c710*/  LEA.HI.X.SX32 R11, R35, R5, 0x1, P4 ;  /* 0x00000005230b7211 */ /* 0x002fca00020f0eff */
[----:B------:R0:W4:Y:S01]  /*c720*/  @P0 LDG.E.U16 R47, desc[UR10][R10.64] ;  /* 0x0000000a0a2f0981 */ /* 0x000122000c1e1500 */
[----:B------:R-:W-:Y:S02]  /*c730*/  LOP3.LUT R46, R4, 0x36, RZ, 0xfc, !PT ;  /* 0x00000036042e7812 */ /* 0x000fe400078efcff */
[----:B------:R-:W-:-:S04]  /*c740*/  PLOP3.LUT P3, PT, PT, PT, UP2, 0x80, 0x8 ;  /* 0x000000000008781c */ /* 0x000fc80003f6f028 */
[----:B------:R-:W-:Y:S02]  /*c750*/  ISETP.LT.AND P3, PT, R46, UR27, P3 ;  /* 0x0000001b2e007c0c */ /* 0x000fe40009f61270 */
[----:B------:R-:W-:Y:S02]  /*c760*/  LOP3.LUT R46, R4, 0x3e, RZ, 0xfc, !PT ;  /* 0x0000003e042e7812 */ /* 0x000fe400078efcff */
[----:B------:R-:W-:Y:S02]  /*c770*/  LEA R4, P5, R36, R6, 0x1 ;  /* 0x0000000624047211 */ /* 0x000fe400078a08ff */
[----:B------:R-:W-:-:S04]  /*c780*/  PLOP3.LUT P1, PT, PT, PT, UP2, 0x80, 0x8 ;  /* 0x000000000008781c */ /* 0x000fc80003f2f028 */
[----:B------:R-:W-:Y:S02]  /*c790*/  ISETP.LT.AND P1, PT, R46, UR27, P1 ;  /* 0x0000001b2e007c0c */ /* 0x000fe40008f21270 */
[----:B---3--:R-:W-:Y:S01]  /*c7a0*/  PRMT R48, RZ, 0x7610, R48 ;  /* 0x00007610ff307816 */ /* 0x008fe20000000030 */
[----:B--2---:R1:W-:Y:S04]  /*c7b0*/  STL [R1+0x24c], R49 ;  /* 0x00024c3101007387 */ /* 0x0043e80000100800 */
[----:B------:R0:W-:Y:S01]  /*c7c0*/  STL [R1+0xa60], R10 ;  /* 0x000a600a01007387 */ /* 0x0001e20000100800 */
[----:B-1----:R-:W-:-:S03]  /*c7d0*/  LEA.HI.X.SX32 R49, R36, R5, 0x1, P5 ;  /* 0x0000000524317211 */ /* 0x002fc600028f0eff */
[----:B------:R-:W-:Y:S01]  /*c7e0*/  STL [R1+0xa80], R4 ;  /* 0x000a800401007387 */ /* 0x000fe20000100800 */
[----:B0-----:R-:W-:-:S03]  /*c7f0*/  @P3 IMAD.MOV.U32 R10, RZ, RZ, R4 ;  /* 0x000000ffff0a3224 */ /* 0x001fc600078e0004 */
[----:B------:R0:W-:Y:S04]  /*c800*/  STL [R1+0xa5c], R11 ;  /* 0x000a5c0b01007387 */ /* 0x0001e80000100800 */
[----:B------:R-:W2:Y:S01]  /*c810*/  LDL.LU R46, [R1+0x1958] ;  /* 0x00195800012e7983 */ /* 0x000ea20000300800 */
[----:B0-----:R-:W-:-:S03]  /*c820*/  @P3 IMAD.MOV.U32 R11, RZ, RZ, R49 ;  /* 0x000000ffff0b3224 */ /* 0x001fc600078e0031 */
[----:B------:R0:W-:Y:S04]  /*c830*/  STL [R1+0xa7c], R49 ;  /* 0x000a7c3101007387 */ /* 0x0001e80000100800 */
[----:B----4-:R1:W-:Y:S04]  /*c840*/  STL [R1+0x248], R47 ;  /* 0x0002482f01007387 */ /* 0x0103e80000100800 */
[----:B------:R3:W4:Y:S04]  /*c850*/  @P3 LDG.E.U16 R48, desc[UR10][R10.64] ;  /* 0x0000000a0a303981 */ /* 0x000728000c1e1500 */
[----:B0-----:R-:W2:Y:S01]  /*c860*/  LDL.LU R49, [R1+0x1954] ;  /* 0x0019540001317983 */ /* 0x001ea20000300800 */
[----:B------:R-:W0:Y:S01]  /*c870*/  S2R R4, SR_TID.X ;  /* 0x0000000000047919 */ /* 0x000e220000002100 */
[----:B-1----:R-:W-:-:S02]  /*c880*/  LEA R47, P0, R37, R6, 0x1 ;  /* 0x00000006252f7211 */ /* 0x002fc400078008ff */
[----:B------:R-:W-:Y:S02]  /*c890*/  PLOP3.LUT P3, PT, PT, PT, UP2, 0x80, 0x8 ;  /* 0x000000000008781c */ /* 0x000fe40003f6f028 */
[----:B---3--:R-:W-:Y:S01]  /*c8a0*/  LEA.HI.X.SX32 R10, R37, R5, 0x1, P0 ;  /* 0x00000005250a7211 */ /* 0x008fe200000f0eff */
[----:B------:R-:W-:Y:S01]  /*c8b0*/  STL [R1+0xaa0], R47 ;  /* 0x000aa02f01007387 */ /* 0x000fe20000100800 */
[----:B0-----:R-:W-:-:S04]  /*c8c0*/  SHF.R.U32.HI R4, RZ, 0x6, R4 ;  /* 0x00000006ff047819 */ /* 0x001fc80000011604 */
[----:B------:R-:W-:-:S04]  /*c8d0*/  SGXT.U32 R4, R4, 0x1 ;  /* 0x000000010404781a */ /* 0x000fc80000000000 */
[----:B------:R-:W-:-:S04]  /*c8e0*/  LOP3.LUT R11, R4, 0x46, RZ, 0xfc, !PT ;  /* 0x00000046040b7812 */ /* 0x000fc800078efcff */
[----:B------:R-:W-:Y:S01]  /*c8f0*/  ISETP.LT.AND P3, PT, R11, UR27, P3 ;  /* 0x0000001b0b007c0c */ /* 0x000fe20009f61270 */
[----:B------:R-:W-:Y:S01]  /*c900*/  @P1 IMAD.MOV.U32 R11, RZ, RZ, R10 ;  /* 0x000000ffff0b1224 */ /* 0x000fe200078e000a */
[----:B----4-:R-:W-:Y:S01]  /*c910*/  STL [R1+0x244], R48 ;  /* 0x0002443001007387 */ /* 0x010fe20000100800 */
[----:B--2---:R-:W-:-:S03]  /*c920*/  PRMT R49, RZ, 0x7610, R49 ;  /* 0x00007610ff317816 */ /* 0x004fc60000000031 */
[----:B------:R0:W-:Y:S02]  /*c930*/  STL [R1+0xa9c], R10 ;  /* 0x000a9c0a01007387 */ /* 0x0001e40000100800 */
[----:B0-----:R-:W-:Y:S02]  /*c940*/  @P1 IMAD.MOV.U32 R10, RZ, RZ, R47 ;  /* 0x000000ffff0a1224 */ /* 0x001fe400078e002f */
[----:B------:R-:W2:Y:S04]  /*c950*/  LDL.LU R47, [R1+0x1950] ;  /* 0x00195000012f7983 */ /* 0x000ea80000300800 */
[----:B------:R0:W3:Y:S01]  /*c960*/  @P1 LDG.E.U16 R49, desc[UR10][R10.64] ;  /* 0x0000000a0a311981 */ /* 0x0000e2000c1e1500 */
[----:B------:R-:W-:Y:S02]  /*c970*/  LOP3.LUT R48, R4, 0x4e, RZ, 0xfc, !PT ;  /* 0x0000004e04307812 */ /* 0x000fe400078efcff */
[----:B0-----:R-:W-:-:S05]  /*c980*/  PRMT R10, RZ, 0x7610, R10 ;  /* 0x00007610ff0a7816 */ /* 0x001fca000000000a */
[----:B------:R0:W-:Y:S01]  /*c990*/  STL.S16 [R1+0x23c], R10 ;  /* 0x00023c0a01007387 */ /* 0x0001e20000100600 */
[C---:B------:R-:W-:Y:S02]  /*c9a0*/  LOP3.LUT R11, R4.reuse, 0x56, RZ, 0xfc, !PT ;  /* 0x00000056040b7812 */ /* 0x040fe400078efcff */
[----:B------:R-:W-:Y:S02]  /*c9b0*/  LOP3.LUT R4, R4, 0x5e, RZ, 0xfc, !PT ;  /* 0x0000005e04047812 */ /* 0x000fe400078efcff */
[----:B0-----:R-:W-:-:S04]  /*c9c0*/  LEA R10, P1, R39, R6, 0x1 ;  /* 0x00000006270a7211 */ /* 0x001fc800078208ff */
[----:B------:R-:W-:Y:S01]  /*c9d0*/  LEA.HI.X.SX32 R11, R39, R5, 0x1, P1 ;  /* 0x00000005270b7211 */ /* 0x000fe200008f0eff */
[----:B---3--:R0:W-:Y:S04]  /*c9e0*/  STL [R1+0x240], R49 ;  /* 0x0002403101007387 */ /* 0x0081e80000100800 */
[----:B------:R1:W-:Y:S04]  /*c9f0*/  STL [R1+0xac0], R10 ;  /* 0x000ac00a01007387 */ /* 0x0003e80000100800 */
[----:B------:R-:W-:Y:S04]  /*ca00*/  STL [R1+0xabc], R11 ;  /* 0x000abc0b01007387 */ /* 0x000fe80000100800 */
[----:B------:R-:W3:Y:S01]  /*ca10*/  LDL R4, [R1+0x23c] ;  /* 0x00023c0001047983 */ /* 0x000ee20000100800 */
[----:B------:R-:W-:-:S04]  /*ca20*/  PLOP3.LUT P0, PT, PT, PT, UP2, 0x80, 0x8 ;  /* 0x000000000008781c */ /* 0x000fc80003f0f028 */
[----:B------:R-:W-:Y:S01]  /*ca30*/  ISETP.LT.AND P0, PT, R48, UR27, P0 ;  /* 0x0000001b30007c0c */ /* 0x000fe20008701270 */
[----:B---3--:R1:W3:Y:S01]  /*ca40*/  @P3 LDG.E.U16 R4, desc[UR10][R10.64] ;  /* 0x0000000a0a043981 */ /* 0x0082e2000c1e1500 */
[----:B------:R-:W-:-:S05]  /*ca50*/  LEA R48, P5, R38, R6, 0x1 ;  /* 0x0000000626307211 */ /* 0x000fca00078a08ff */
[----:B------:R-:W-:Y:S01]  /*ca60*/  STL [R1+0xae0], R48 ;  /* 0x000ae03001007387 */ /* 0x000fe20000100800 */
[----:B------:R-:W-:Y:S02]  /*ca70*/  PLOP3.LUT P1, PT, PT, PT, UP2, 0x80, 0x8 ;  /* 0x000000000008781c */ /* 0x000fe40003f2f028 */
[----:B------:R-:W-:Y:S02]  /*ca80*/  PLOP3.LUT P4, PT, PT, PT, UP2, 0x80, 0x8 ;  /* 0x000000000008781c */ /* 0x000fe40003f8f028 */
[----:B0-----:R-:W-:Y:S01]  /*ca90*/  LEA.HI.X.SX32 R49, R38, R5, 0x1, P5 ;  /* 0x0000000526317211 */ /* 0x001fe200028f0eff */
[----:B-1----:R-:W-:Y:S01]  /*caa0*/  @P0 IMAD.MOV.U32 R10, RZ, RZ, R48 ;  /* 0x000000ffff0a0224 */ /* 0x002fe200078e0030 */
[----:B--2---:R-:W-:Y:S01]  /*cab0*/  PRMT R47, RZ, 0x7610, R47 ;  /* 0x00007610ff2f7816 */ /* 0x004fe2000000002f */
        /* <DEDUP_REMOVED lines=9> */
[----:B------:R0:W2:Y:S04]  /*cb50*/  @P0 LDG.E.U16 R47, desc[UR10][R10.64] ;  /* 0x0000000a0a2f0981 */ /* 0x0000a8000c1e1500 */
[----:B------:R1:W-:Y:S01]  /*cb60*/  STL [R1+0xadc], R49 ;  /* 0x000adc3101007387 */ /* 0x0003e20000100800 */
[----:B------:R-:W-:Y:S02]  /*cb70*/  PLOP3.LUT P0, PT, PT, PT, UP2, 0x80, 0x8 ;  /* 0x000000000008781c */ /* 0x000fe40003f0f028 */
[----:B0-----:R-:W-:Y:S01]  /*cb80*/  LEA R10, P4, R41, R6, 0x1 ;  /* 0x00000006290a7211 */ /* 0x001fe200078808ff */
[----:B-1----:R-:W-:-:S03]  /*cb90*/  IMAD.MOV.U32 R49, RZ, RZ, R74 ;  /* 0x000000ffff317224 */ /* 0x002fc600078e004a */
[----:B------:R-:W-:Y:S01]  /*cba0*/  LEA.HI.X.SX32 R11, R41, R5, 0x1, P4 ;  /* 0x00000005290b7211 */ /* 0x000fe200020f0eff */
[----:B------:R-:W-:Y:S01]  /*cbb0*/  IMAD.MOV.U32 R74, RZ, RZ, R50 ;  /* 0x000000ffff4a7224 */ /* 0x000fe200078e0032 */
[----:B------:R-:W-:-:S04]  /*cbc0*/  LOP3.LUT R50, R4, 0x66, RZ, 0xfc, !PT ;  /* 0x0000006604327812 */ /* 0x000fc800078efcff */
[----:B------:R-:W-:Y:S01]  /*cbd0*/  ISETP.LT.AND P0, PT, R50, UR27, P0 ;  /* 0x0000001b32007c0c */ /* 0x000fe20008701270 */
[----:B--2---:R0:W-:Y:S04]  /*cbe0*/  STL [R1+0x238], R47 ;  /* 0x0002382f01007387 */ /* 0x0041e80000100800 */
[----:B------:R1:W-:Y:S01]  /*cbf0*/  STL [R1+0xb00], R10 ;  /* 0x000b000a01007387 */ /* 0x0003e20000100800 */
[----:B0-----:R-:W-:-:S05]  /*cc00*/  LEA R47, P5, R40, R6, 0x1 ;  /* 0x00000006282f7211 */ /* 0x001fca00078a08ff */
[----:B------:R-:W-:Y:S04]  /*cc10*/  STL [R1+0xb20], R47 ;  /* 0x000b202f01007387 */ /* 0x000fe80000100800 */
[----:B------:R0:W-:Y:S04]  /*cc20*/  STL [R1+0xafc], R11 ;  /* 0x000afc0b01007387 */ /* 0x0001e80000100800 */
[----:B------:R-:W2:Y:S01]  /*cc30*/  LDL.LU R50, [R1+0x194c] ;  /* 0x00194c0001327983 */ /* 0x000ea20000300800 */
[----:B------:R-:W-:Y:S02]  /*cc40*/  PRMT R4, RZ, 0x7610, R4 ;  /* 0x00007610ff047816 */ /* 0x000fe40000000004 */
[----:B------:R-:W-:-:S02]  /*cc50*/  LEA.HI.X.SX32 R48, R40, R5, 0x1, P5 ;  /* 0x0000000528307211 */ /* 0x000fc400028f0eff */
[----:B------:R-:W-:Y:S02]  /*cc60*/  PRMT R13, RZ, 0x7610, R13 ;  /* 0x00007610ff0d7816 */ /* 0x000fe4000000000d */
[----:B------:R1:W3:Y:S02]  /*cc70*/  @P1 LDG.E.U16 R4, desc[UR10][R10.64] ;  /* 0x0000000a0a041981 */ /* 0x0002e4000c1e1500 */
[----:B-1----:R-:W-:Y:S02]  /*cc80*/  @P3 IMAD.MOV.U32 R10, RZ, RZ, R47 ;  /* 0x000000ffff0a3224 */ /* 0x002fe400078e002f */
[----:B0-----:R-:W-:-:S05]  /*cc90*/  @P3 IMAD.MOV.U32 R11, RZ, RZ, R48 ;  /* 0x000000ffff0b3224 */ /* 0x001fca00078e0030 */
[----:B------:R0:W4:Y:S02]  /*cca0*/  @P3 LDG.E.U16 R13, desc[UR10][R10.64] ;  /* 0x0000000a0a0d3981 */ /* 0x000124000c1e1500 */
[----:B0-----:R-:W-:-:S04]  /*ccb0*/  LEA R10, P1, R43, R6, 0x1 ;  /* 0x000000062b0a7211 */ /* 0x001fc800078208ff */
[----:B------:R-:W-:Y:S02]  /*ccc0*/  LEA.HI.X.SX32 R11, R43, R5, 0x1, P1 ;  /* 0x000000052b0b7211 */ /* 0x000fe400008f0eff */
[----:B--2---:R-:W-:-:S06]  /*ccd0*/  PRMT R50, RZ, 0x7610, R50 ;  /* 0x00007610ff327816 */ /* 0x004fcc0000000032 */
[----:B------:R-:W2:Y:S04]  /*cce0*/  @P0 LDG.E.U16 R50, desc[UR10][R10.64] ;  /* 0x0000000a0a320981 */ /* 0x000ea8000c1e1500 */
[----:B------:R-:W-:Y:S04]  /*ccf0*/  STL [R1+0xb1c], R48 ;  /* 0x000b1c3001007387 */ /* 0x000fe80000100800 */
[----:B---3--:R0:W-:Y:S04]  /*cd00*/  STL [R1+0x234], R4 ;  /* 0x0002340401007387 */ /* 0x0081e80000100800 */
[----:B----4-:R-:W-:Y:S04]  /*cd10*/  STL [R1+0x230], R13 ;  /* 0x0002300d01007387 */ /* 0x010fe80000100800 */
[----:B------:R-:W-:Y:S04]  /*cd20*/  STL [R1+0xb40], R10 ;  /* 0x000b400a01007387 */ /* 0x000fe80000100800 */
[----:B------:R-:W-:Y:S01]  /*cd30*/  STL [R1+0xb3c], R11 ;  /* 0x000b3c0b01007387 */ /* 0x000fe20000100800 */
[----:B0-----:R-:W0:Y:S03]  /*cd40*/  S2R R4, SR_TID.X ;  /* 0x0000000000047919 */ /* 0x001e260000002100 */
[----:B--2---:R1:W-:Y:S04]  /*cd50*/  STL [R1+0x22c], R50 ;  /* 0x00022c3201007387 */ /* 0x0043e80000100800 */
[----:B-1----:R-:W2:Y:S01]  /*cd60*/  LDL.LU R50, [R1+0x1948] ;  /* 0x0019480001327983 */ /* 0x002ea20000300800 */
[----:B0-----:R-:W-:-:S04]  /*cd70*/  SHF.R.U32.HI R4, RZ, 0x6, R4 ;  /* 0x00000006ff047819 */ /* 0x001fc80000011604 */
[----:B------:R-:W-:Y:S02]  /*cd80*/  SGXT.U32 R4, R4, 0x1 ;  /* 0x000000010404781a */ /* 0x000fe40000000000 */
[----:B------:R-:W-:Y:S02]  /*cd90*/  PLOP3.LUT P1, PT, PT, PT, UP2, 0x80, 0x8 ;  /* 0x000000000008781c */ /* 0x000fe40003f2f028 */
[C---:B------:R-:W-:Y:S02]  /*cda0*/  LOP3.LUT R48, R4.reuse, 0x6e, RZ, 0xfc, !PT ;  /* 0x0000006e04307812 */ /* 0x040fe400078efcff */
[C---:B------:R-:W-:Y:S02]  /*cdb0*/  LOP3.LUT R47, R4.reuse, 0x76, RZ, 0xfc, !PT ;  /* 0x00000076042f7812 */ /* 0x040fe400078efcff */
[----:B------:R-:W-:Y:S02]  /*cdc0*/  PLOP3.LUT P3, PT, PT, PT, UP2, 0x80, 0x8 ;  /* 0x000000000008781c */ /* 0x000fe40003f6f028 */
[----:B------:R-:W-:-:S02]  /*cdd0*/  LOP3.LUT R13, R4, 0x7e, RZ, 0xfc, !PT ;  /* 0x0000007e040d7812 */ /* 0x000fc400078efcff */
[----:B------:R-:W-:Y:S02]  /*cde0*/  PLOP3.LUT P4, PT, PT, PT, UP2, 0x80, 0x8 ;  /* 0x000000000008781c */ /* 0x000fe40003f8f028 */
[----:B------:R-:W-:Y:S02]  /*cdf0*/  ISETP.LT.AND P0, PT, R48, UR27, P1 ;  /* 0x0000001b30007c0c */ /* 0x000fe40008f01270 */
[----:B------:R-:W-:Y:S02]  /*ce00*/  ISETP.LT.AND P1, PT, R47, UR27, P3 ;  /* 0x0000001b2f007c0c */ /* 0x000fe40009f21270 */
[----:B------:R-:W-:Y:S02]  /*ce10*/  ISETP.LT.AND P3, PT, R13, UR27, P4 ;  /* 0x0000001b0d007c0c */ /* 0x000fe4000a761270 */
[----:B------:R-:W-:-:S04]  /*ce20*/  LEA R10, P4, R44, R6, 0x1 ;  /* 0x000000062c0a7211 */ /* 0x000fc800078808ff */
[----:B------:R-:W-:Y:S02]  /*ce30*/  LEA.HI.X.SX32 R11, R44, R5, 0x1, P4 ;  /* 0x000000052c0b7211 */ /* 0x000fe400020f0eff */
[----:B--2---:R-:W-:-:S06]  /*ce40*/  PRMT R50, RZ, 0x7610, R50 ;  /* 0x00007610ff327816 */ /* 0x004fcc0000000032 */
[----:B------:R0:W2:Y:S01]  /*ce50*/  @P0 LDG.E.U16 R50, desc[UR10][R10.64] ;  /* 0x0000000a0a320981 */ /* 0x0000a2000c1e1500 */
[----:B------:R-:W-:Y:S01]  /*ce60*/  IMAD.MOV.U32 R48, RZ, RZ, R49 ;  /* 0x000000ffff307224 */ /* 0x000fe200078e0031 */
[-C--:B------:R-:W-:Y:S01]  /*ce70*/  LEA R4, P5, R42, R6.reuse, 0x1 ;  /* 0x000000062a047211 */ /* 0x080fe200078a08ff */
[----:B------:R-:W-:Y:S02]  /*ce80*/  IMAD.MOV.U32 R49, RZ, RZ, R51 ;  /* 0x000000ffff317224 */ /* 0x000fe400078e0033 */
[----:B------:R-:W-:Y:S02]  /*ce90*/  IMAD.MOV.U32 R51, RZ, RZ, R75 ;  /* 0x000000ffff337224 */ /* 0x000fe400078e004b */
[----:B------:R-:W-:Y:S02]  /*cea0*/  IMAD R7, R88, 0x2, R7 ;  /* 0x0000000258077824 */ /* 0x000fe400078e0207 */
[----:B------:R-:W-:Y:S02]  /*ceb0*/  IMAD.MOV.U32 R75, RZ, RZ, R52 ;  /* 0x000000ffff4b7224 */ /* 0x000fe400078e0034 */
[----:B------:R-:W-:Y:S01]  /*cec0*/  IMAD.MOV.U32 R52, RZ, RZ, R54 ;  /* 0x000000ffff347224 */ /* 0x000fe200078e0036 */
[----:B------:R-:W-:Y:S01]  /*ced0*/  LEA.HI.X.SX32 R54, R42, R5, 0x1, P5 ;  /* 0x000000052a367211 */ /* 0x000fe200028f0eff */
[----:B------:R0:W-:Y:S01]  /*cee0*/  STL [R1+0xb58], R10 ;  /* 0x000b580a01007387 */ /* 0x0001e20000100800 */
[----:B------:R-:W-:-:S02]  /*cef0*/  LEA R13, P4, R7, R6, 0x1 ;  /* 0x00000006070d7211 */ /* 0x000fc400078808ff */
[----:B------:R-:W-:Y:S01]  /*cf00*/  PRMT R93, RZ, 0x7610, R93 ;  /* 0x00007610ff5d7816 */ /* 0x000fe2000000005d */
[----:B------:R-:W-:Y:S01]  /*cf10*/  STL [R1+0xb64], R4 ;  /* 0x000b640401007387 */ /* 0x000fe20000100800 */
[----:B------:R-:W-:-:S03]  /*cf20*/  LEA.HI.X.SX32 R47, R7, R5, 0x1, P4 ;  /* 0x00000005072f7211 */ /* 0x000fc600020f0eff */
[----:B------:R1:W-:Y:S01]  /*cf30*/  STL [R1+0xb54], R11 ;  /* 0x000b540b01007387 */ /* 0x0003e20000100800 */
[----:B0-----:R-:W-:Y:S01]  /*cf40*/  @P1 IMAD.MOV.U32 R10, RZ, RZ, R4 ;  /* 0x000000ffff0a1224 */ /* 0x001fe200078e0004 */
[----:B------:R-:W-:Y:S01]  /*cf50*/  PRMT R12, RZ, 0x7610, R12 ;  /* 0x00007610ff0c7816 */ /* 0x000fe2000000000c */
[----:B-1----:R-:W-:-:S05]  /*cf60*/  @P1 IMAD.MOV.U32 R11, RZ, RZ, R54 ;  /* 0x000000ffff0b1224 */ /* 0x002fca00078e0036 */
[----:B------:R0:W3:Y:S02]  /*cf70*/  @P1 LDG.E.U16 R93, desc[UR10][R10.64] ;  /* 0x0000000a0a5d1981 */ /* 0x0000e4000c1e1500 */
[----:B0-----:R-:W-:Y:S02]  /*cf80*/  @P3 IMAD.MOV.U32 R10, RZ, RZ, R13 ;  /* 0x000000ffff0a3224 */ /* 0x001fe400078e000d */
[----:B------:R-:W-:-:S05]  /*cf90*/  @P3 IMAD.MOV.U32 R11, RZ, RZ, R47 ;  /* 0x000000ffff0b3224 */ /* 0x000fca00078e002f */
[----:B------:R-:W4:Y:S04]  /*cfa0*/  @P3 LDG.E.U16 R12, desc[UR10][R10.64] ;  /* 0x0000000a0a0c3981 */ /* 0x000f28000c1e1500 */
[----:B------:R-:W-:Y:S04]  /*cfb0*/  STL [R1+0xb74], R13 ;  /* 0x000b740d01007387 */ /* 0x000fe80000100800 */
[----:B------:R-:W-:Y:S04]  /*cfc0*/  STL [R1+0xb60], R54 ;  /* 0x000b603601007387 */ /* 0x000fe80000100800 */
[----:B--2---:R0:W-:Y:S04]  /*cfd0*/  STL [R1+0x228], R50 ;  /* 0x0002283201007387 */ /* 0x0041e80000100800 */
[----:B0-----:R-:W2:Y:S04]  /*cfe0*/  LDL.LU R50, [R1+0x1944] ;  /* 0x0019440001327983 */ /* 0x001ea80000300800 */
[----:B------:R-:W2:Y:S01]  /*cff0*/  LDL.LU R54, [R1+0x1940] ;  /* 0x0019400001367983 */ /* 0x000ea20000300800 */
[----:B------:R-:W0:Y:S01]  /*d000*/  S2R R4, SR_TID.X ;  /* 0x0000000000047919 */ /* 0x000e220000002100 */
[----:B------:R-:W-:-:S02]  /*d010*/  PLOP3.LUT P0, PT, PT, PT, UP2, 0x80, 0x8 ;  /* 0x000000000008781c */ /* 0x000fc40003f0f028 */
[----:B------:R-:W-:Y:S01]  /*d020*/  STL [R1+0xb70], R47 ;  /* 0x000b702f01007387 */ /* 0x000fe20000100800 */
[----:B------:R-:W-:Y:S01]  /*d030*/  IMAD R7, R88, 0x2, R7 ;  /* 0x0000000258077824 */ /* 0x000fe200078e0207 */
[----:B------:R-:W-:Y:S02]  /*d040*/  PLOP3.LUT P3, PT, PT, PT, UP2, 0x80, 0x8 ;  /* 0x000000000008781c */ /* 0x000fe40003f6f028 */
[----:B------:R-:W-:Y:S01]  /*d050*/  PLOP3.LUT P1, PT, PT, PT, UP2, 0x80, 0x8 ;  /* 0x000000000008781c */ /* 0x000fe20003f2f028 */
[----:B---3--:R-:W-:Y:S01]  /*d060*/  STL [R1+0x204], R93 ;  /* 0x0002045d01007387 */ /* 0x008fe20000100800 */
[----:B0-----:R-:W-:-:S04]  /*d070*/  SHF.R.U32.HI R4, RZ, 0x6, R4 ;  /* 0x00000006ff047819 */ /* 0x001fc80000011604 */
[----:B------:R-:W-:Y:S01]  /*d080*/  SGXT.U32 R4, R4, 0x1 ;  /* 0x000000010404781a */ /* 0x000fe20000000000 */
[----:B----4-:R0:W-:Y:S03]  /*d090*/  STL [R1+0x200], R12 ;  /* 0x0002000c01007387 */ /* 0x0101e60000100800 */
[----:B------:R-:W-:-:S04]  /*d0a0*/  LOP3.LUT R10, R4, 0x80, RZ, 0xfc, !PT ;  /* 0x00000080040a7812 */ /* 0x000fc800078efcff */
[----:B------:R-:W-:Y:S02]  /*d0b0*/  ISETP.LT.AND P0, PT, R10, UR27, P0 ;  /* 0x0000001b0a007c0c */ /* 0x000fe40008701270 */
[C---:B0-----:R-:W-:Y:S02]  /*d0c0*/  LOP3.LUT R12, R4.reuse, 0x84, RZ, 0xfc, !PT ;  /* 0x00000084040c7812 */ /* 0x041fe400078efcff */
[----:B------:R-:W-:Y:S02]  /*d0d0*/  LOP3.LUT R13, R4, 0x82, RZ, 0xfc, !PT ;  /* 0x00000082040d7812 */ /* 0x000fe400078efcff */
[----:B------:R-:W-:Y:S02]  /*d0e0*/  ISETP.LT.AND P3, PT, R12, UR27, P3 ;  /* 0x0000001b0c007c0c */ /* 0x000fe40009f61270 */
[----:B------:R-:W-:Y:S02]  /*d0f0*/  LEA R12, P4, R7, R6, 0x1 ;  /* 0x00000006070c7211 */ /* 0x000fe400078808ff */
[----:B------:R-:W-:-:S02]  /*d100*/  ISETP.LT.AND P1, PT, R13, UR27, P1 ;  /* 0x0000001b0d007c0c */ /* 0x000fc40008f21270 */
[----:B------:R-:W-:Y:S01]  /*d110*/  LEA.HI.X.SX32 R13, R7, R5, 0x1, P4 ;  /* 0x00000005070d7211 */ /* 0x000fe200020f0eff */
[----:B------:R-:W-:Y:S01]  /*d120*/  IMAD R10, R88, 0x2, R7 ;  /* 0x00000002580a7824 */ /* 0x000fe200078e0207 */
[----:B--2---:R-:W-:-:S06]  /*d130*/  PRMT R54, RZ, 0x7610, R54 ;  /* 0x00007610ff367816 */ /* 0x004fcc0000000036 */
[----:B------:R0:W2:Y:S01]  /*d140*/  @P0 LDG.E.U16 R54, desc[UR10][R12.64] ;  /* 0x0000000a0c360981 */ /* 0x0000a2000c1e1500 */
[----:B------:R-:W-:Y:S02]  /*d150*/  IMAD.MOV.U32 R47, RZ, RZ, R48 ;  /* 0x000000ffff2f7224 */ /* 0x000fe400078e0030 */
[----:B------:R-:W-:Y:S01]  /*d160*/  IMAD.MOV.U32 R48, RZ, RZ, R62 ;  /* 0x000000ffff307224 */ /* 0x000fe200078e003e */
[----:B------:R-:W-:Y:S01]  /*d170*/  LEA R62, P5, R10, R6, 0x1 ;  /* 0x000000060a3e7211 */ /* 0x000fe200078a08ff */
[----:B------:R-:W-:Y:S01]  /*d180*/  IMAD R11, R88, 0x2, R10 ;  /* 0x00000002580b7824 */ /* 0x000fe200078e020a */
[----:B------:R0:W-:Y:S02]  /*d190*/  STL [R1+0xb7c], R12 ;  /* 0x000b7c0c01007387 */ /* 0x0001e40000100800 */
[----:B------:R-:W-:Y:S02]  /*d1a0*/  LEA.HI.X.SX32 R10, R10, R5, 0x1, P5 ;  /* 0x000000050a0a7211 */ /* 0x000fe400028f0eff */
[----:B------:R-:W-:Y:S01]  /*d1b0*/  STL [R1+0xb84], R62 ;  /* 0x000b843e01007387 */ /* 0x000fe20000100800 */
[----:B------:R-:W-:-:S03]  /*d1c0*/  PRMT R4, RZ, 0x7610, R4 ;  /* 0x00007610ff047816 */ /* 0x000fc60000000004 */
[----:B------:R1:W-:Y:S01]  /*d1d0*/  STL [R1+0xb78], R13 ;  /* 0x000b780d01007387 */ /* 0x0003e20000100800 */
[----:B0-----:R-:W-:Y:S02]  /*d1e0*/  @P1 IMAD.MOV.U32 R12, RZ, RZ, R62 ;  /* 0x000000ffff0c1224 */ /* 0x001fe400078e003e */
[----:B-1----:R-:W-:-:S05]  /*d1f0*/  @P1 IMAD.MOV.U32 R13, RZ, RZ, R10 ;  /* 0x000000ffff0d1224 */ /* 0x002fca00078e000a */
[----:B------:R0:W3:Y:S01]  /*d200*/  @P1 LDG.E.U16 R4, desc[UR10][R12.64] ;  /* 0x0000000a0c041981 */ /* 0x0000e2000c1e1500 */
[----:B------:R-:W-:-:S05]  /*d210*/  LEA R93, P4, R11, R6, 0x1 ;  /* 0x000000060b5d7211 */ /* 0x000fca00078808ff */
[----:B------:R-:W-:Y:S04]  /*d220*/  STL [R1+0xb8c], R93 ;  /* 0x000b8c5d01007387 */ /* 0x000fe80000100800 */
[----:B------:R-:W-:Y:S01]  /*d230*/  STL [R1+0xb80], R10 ;  /* 0x000b800a01007387 */ /* 0x000fe20000100800 */
[----:B------:R-:W-:Y:S01]  /*d240*/  LEA.HI.X.SX32 R7, R11, R5, 0x1, P4 ;  /* 0x000000050b077211 */ /* 0x000fe200020f0eff */
[----:B0-----:R-:W-:Y:S01]  /*d250*/  @P3 IMAD.MOV.U32 R12, RZ, RZ, R93 ;  /* 0x000000ffff0c3224 */ /* 0x001fe200078e005d */
[----:B------:R-:W-:-:S03]  /*d260*/  PRMT R46, RZ, 0x7610, R46 ;  /* 0x00007610ff2e7816 */ /* 0x000fc6000000002e */
[----:B------:R-:W-:-:S05]  /*d270*/  @P3 IMAD.MOV.U32 R13, RZ, RZ, R7 ;  /* 0x000000ffff0d3224 */ /* 0x000fca00078e0007 */
[----:B------:R0:W4:Y:S04]  /*d280*/  @P3 LDG.E.U16 R46, desc[UR10][R12.64] ;  /* 0x0000000a0c2e3981 */ /* 0x000128000c1e1500 */
[----:B--2---:R1:W-:Y:S04]  /*d290*/  STL [R1+0x1fc], R54 ;  /* 0x0001fc3601007387 */ /* 0x0043e80000100800 */
[----:B-1----:R-:W2:Y:S04]  /*d2a0*/  LDL.LU R54, [R1+0x193c] ;  /* 0x00193c0001367983 */ /* 0x002ea80000300800 */
[----:B------:R-:W2:Y:S04]  /*d2b0*/  LDL.LU R62, [R1+0x1938] ;  /* 0x00193800013e7983 */ /* 0x000ea80000300800 */
[----:B------:R-:W-:Y:S04]  /*d2c0*/  STL [R1+0xb88], R7 ;  /* 0x000b880701007387 */ /* 0x000fe80000100800 */
[----:B---3--:R1:W-:Y:S02]  /*d2d0*/  STL [R1+0x1f8], R4 ;  /* 0x0001f80401007387 */ /* 0x0083e40000100800 */
[----:B-1----:R-:W1:Y:S01]  /*d2e0*/  S2R R4, SR_TID.X ;  /* 0x0000000000047919 */ /* 0x002e620000002100 */
[----:B------:R-:W-:Y:S01]  /*d2f0*/  PLOP3.LUT P0, PT, PT, PT, UP2, 0x80, 0x8 ;  /* 0x000000000008781c */ /* 0x000fe20003f0f028 */
[----:B------:R-:W-:-:S05]  /*d300*/  IMAD R7, R88, 0x2, R11 ;  /* 0x0000000258077824 */ /* 0x000fca00078e020b */
[----:B0-----:R-:W-:-:S04]  /*d310*/  LEA R12, P4, R7, R6, 0x1 ;  /* 0x00000006070c7211 */ /* 0x001fc800078808ff */
[----:B------:R-:W-:Y:S02]  /*d320*/  LEA.HI.X.SX32 R13, R7, R5, 0x1, P4 ;  /* 0x00000005070d7211 */ /* 0x000fe400020f0eff */
[----:B-1----:R-:W-:-:S04]  /*d330*/  SHF.R.U32.HI R4, RZ, 0x6, R4 ;  /* 0x00000006ff047819 */ /* 0x002fc80000011604 */
[----:B------:R-:W-:-:S04]  /*d340*/  SGXT.U32 R4, R4, 0x1 ;  /* 0x000000010404781a */ /* 0x000fc80000000000 */
[----:B------:R-:W-:-:S04]  /*d350*/  LOP3.LUT R10, R4, 0x86, RZ, 0xfc, !PT ;  /* 0x00000086040a7812 */ /* 0x000fc800078efcff */
[----:B------:R-:W-:Y:S02]  /*d360*/  ISETP.LT.AND P0, PT, R10, UR27, P0 ;  /* 0x0000001b0a007c0c */ /* 0x000fe40008701270 */
[----:B--2---:R-:W-:-:S11]  /*d370*/  PRMT R62, RZ, 0x7610, R62 ;  /* 0x00007610ff3e7816 */ /* 0x004fd6000000003e */
[----:B------:R0:W2:Y:S01]  /*d380*/  @P0 LDG.E.U16 R62, desc[UR10][R12.64] ;  /* 0x0000000a0c3e0981 */ /* 0x0000a2000c1e1500 */
[----:B------:R-:W-:-:S03]  /*d390*/  PLOP3.LUT P3, PT, PT, PT, UP2, 0x80, 0x8 ;  /* 0x000000000008781c */ /* 0x000fc60003f6f028 */
[----:B----4-:R1:W-:Y:S01]  /*d3a0*/  STL [R1+0x1f4], R46 ;  /* 0x0001f42e01007387 */ /* 0x0103e20000100800 */
[----:B------:R-:W-:Y:S02]  /*d3b0*/  LOP3.LUT R93, R4, 0x88, RZ, 0xfc, !PT ;  /* 0x00000088045d7812 */ /* 0x000fe400078efcff */
[----:B------:R-:W-:Y:S01]  /*d3c0*/  PLOP3.LUT P1, PT, PT, PT, UP2, 0x80, 0x8 ;  /* 0x000000000008781c */ /* 0x000fe20003f2f028 */
[----:B------:R-:W-:Y:S01]  /*d3d0*/  IMAD R10, R88, 0x2, R7 ;  /* 0x00000002580a7824 */ /* 0x000fe200078e0207 */
[----:B-1----:R-:W-:Y:S02]  /*d3e0*/  LOP3.LUT R46, R4, 0x8a, RZ, 0xfc, !PT ;  /* 0x0000008a042e7812 */ /* 0x002fe400078efcff */
[----:B------:R-:W-:Y:S02]  /*d3f0*/  ISETP.LT.AND P1, PT, R93, UR27, P1 ;  /* 0x0000001b5d007c0c */ /* 0x000fe40008f21270 */
[----:B------:R-:W-:Y:S01]  /*d400*/  ISETP.LT.AND P3, PT, R46, UR27, P3 ;  /* 0x0000001b2e007c0c */ /* 0x000fe20009f61270 */
[----:B------:R-:W-:-:S02]  /*d410*/  IMAD.MOV.U32 R46, RZ, RZ, R47 ;  /* 0x000000ffff2e7224 */ /* 0x000fc400078e002f */
[----:B------:R-:W-:Y:S02]  /*d420*/  IMAD.MOV.U32 R47, RZ, RZ, R79 ;  /* 0x000000ffff2f7224 */ /* 0x000fe400078e004f */
        /* <DEDUP_REMOVED lines=14> */
[----:B------:R-:W-:Y:S04]  /*d510*/  STL [R1+0xb98], R10 ;  /* 0x000b980a01007387 */ /* 0x000fe80000100800 */
[----:B--2---:R1:W-:Y:S04]  /*d520*/  STL [R1+0x1f0], R62 ;  /* 0x0001f03e01007387 */ /* 0x0043e80000100800 */
[----:B-1----:R-:W2:Y:S04]  /*d530*/  LDL.LU R62, [R1+0x1934] ;  /* 0x00193400013e7983 */ /* 0x002ea80000300800 */
[----:B------:R-:W4:Y:S01]  /*d540*/  LDL.LU R64, [R1+0x1930] ;  /* 0x0019300001407983 */ /* 0x000f220000300800 */
[----:B------:R-:W-:-:S05]  /*d550*/  LEA.HI.X.SX32 R7, R11, R5, 0x1, P4 ;  /* 0x000000050b077211 */ /* 0x000fca00020f0eff */
[----:B------:R-:W-:Y:S01]  /*d560*/  STL [R1+0xba0], R7 ;  /* 0x000ba00701007387 */ /* 0x000fe20000100800 */
[----:B------:R-:W-:Y:S01]  /*d570*/  PRMT R67, RZ, 0x7610, R67 ;  /* 0x00007610ff437816 */ /* 0x000fe20000000043 */
[----:B0-----:R-:W-:Y:S02]  /*d580*/  @P3 IMAD.MOV.U32 R12, RZ, RZ, R93 ;  /* 0x000000ffff0c3224 */ /* 0x001fe400078e005d */
[----:B------:R-:W-:-:S05]  /*d590*/  @P3 IMAD.MOV.U32 R13, RZ, RZ, R7 ;  /* 0x000000ffff0d3224 */ /* 0x000fca00078e0007 */
[----:B------:R0:W2:Y:S04]  /*d5a0*/  @P3 LDG.E.U16 R67, desc[UR10][R12.64] ;  /* 0x0000000a0c433981 */ /* 0x0000a8000c1e1500 */
        /* <DEDUP_REMOVED lines=10> */
[----:B----4-:R-:W-:-:S11]  /*d650*/  PRMT R64, RZ, 0x7610, R64 ;  /* 0x00007610ff407816 */ /* 0x010fd60000000040 */
[----:B------:R0:W3:Y:S01]  /*d660*/  @P0 LDG.E.U16 R64, desc[UR10][R12.64] ;  /* 0x0000000a0c400981 */ /* 0x0000e2000c1e1500 */
[----:B------:R-:W-:Y:S01]  /*d670*/  PLOP3.LUT P3, PT, PT, PT, UP2, 0x80, 0x8 ;  /* 0x000000000008781c */ /* 0x000fe20003f6f028 */
[----:B------:R-:W-:Y:S02]  /*d680*/  IMAD R10, R88, 0x2, R7 ;  /* 0x00000002580a7824 */ /* 0x000fe400078e0207 */
[----:B--2---:R1:W-:Y:S01]  /*d690*/  STL [R1+0x1e8], R67 ;  /* 0x0001e84301007387 */ /* 0x0043e20000100800 */
[C---:B------:R-:W-:Y:S02]  /*d6a0*/  LOP3.LUT R93, R4.reuse, 0x90, RZ, 0xfc, !PT ;  /* 0x00000090045d7812 */ /* 0x040fe400078efcff */
[----:B------:R-:W-:Y:S02]  /*d6b0*/  PLOP3.LUT P1, PT, PT, PT, UP2, 0x80, 0x8 ;  /* 0x000000000008781c */ /* 0x000fe40003f2f028 */
[----:B-1----:R-:W-:-:S04]  /*d6c0*/  LOP3.LUT R67, R4, 0x8e, RZ, 0xfc, !PT ;  /* 0x0000008e04437812 */ /* 0x002fc800078efcff */
[----:B------:R-:W-:Y:S01]  /*d6d0*/  ISETP.LT.AND P3, PT, R67, UR27, P3 ;  /* 0x0000001b43007c0c */ /* 0x000fe20009f61270 */
[----:B------:R-:W-:Y:S01]  /*d6e0*/  IMAD.MOV.U32 R67, RZ, RZ, R51 ;  /* 0x000000ffff437224 */ /* 0x000fe200078e0033 */
[-C--:B------:R-:W-:Y:S01]  /*d6f0*/  LEA R4, P5, R10, R6.reuse, 0x1 ;  /* 0x000000060a047211 */ /* 0x080fe200078a08ff */
[----:B------:R-:W-:Y:S01]  /*d700*/  IMAD.MOV.U32 R51, RZ, RZ, R75 ;  /* 0x000000ffff337224 */ /* 0x000fe200078e004b */
[----:B------:R-:W-:Y:S01]  /*d710*/  ISETP.LT.AND P1, PT, R93, UR27, P1 ;  /* 0x0000001b5d007c0c */ /* 0x000fe20008f21270 */
        /* <DEDUP_REMOVED lines=14> */
[----:B------:R0:W2:Y:S02]  /*d800*/  @P3 LDG.E.U16 R10, desc[UR10][R12.64] ;  /* 0x0000000a0c0a3981 */ /* 0x0000a4000c1e1500 */
[----:B0-----:R-:W-:Y:S02]  /*d810*/  @P1 IMAD.MOV.U32 R12, RZ, RZ, R93 ;  /* 0x000000ffff0c1224 */ /* 0x001fe400078e005d */
[----:B------:R-:W-:-:S05]  /*d820*/  @P1 IMAD.MOV.U32 R13, RZ, RZ, R7 ;  /* 0x000000ffff0d1224 */ /* 0x000fca00078e0007 */
[----:B------:R-:W4:Y:S04]  /*d830*/  @P1 LDG.E.U16 R66, desc[UR10][R12.64] ;  /* 0x0000000a0c421981 */ /* 0x000f28000c1e1500 */
[----:B------:R-:W-:Y:S04]  /*d840*/  STL [R1+0xbbc], R93 ;  /* 0x000bbc5d01007387 */ /* 0x000fe80000100800 */
[----:B------:R-:W-:Y:S04]  /*d850*/  STL [R1+0xbb0], R65 ;  /* 0x000bb04101007387 */ /* 0x000fe80000100800 */
[----:B---3--:R0:W-:Y:S04]  /*d860*/  STL [R1+0x1e4], R64 ;  /* 0x0001e44001007387 */ /* 0x0081e80000100800 */
[----:B0-----:R-:W3:Y:S01]  /*d870*/  LDL.LU R64, [R1+0x192c] ;  /* 0x00192c0001407983 */ /* 0x001ee20000300800 */
[----:B------:R-:W0:Y:S01]  /*d880*/  S2R R4, SR_TID.X ;  /* 0x0000000000047919 */ /* 0x000e220000002100 */
[----:B------:R-:W-:-:S02]  /*d890*/  PLOP3.LUT P0, PT, PT, PT, UP2, 0x80, 0x8 ;  /* 0x000000000008781c */ /* 0x000fc40003f0f028 */
[----:B------:R-:W3:Y:S04]  /*d8a0*/  LDL.LU R65, [R1+0x1928] ;  /* 0x0019280001417983 */ /* 0x000ee80000300800 */
[----:B------:R1:W-:Y:S01]  /*d8b0*/  STL [R1+0xbb8], R7 ;  /* 0x000bb80701007387 */ /* 0x0003e20000100800 */
[----:B------:R-:W-:Y:S02]  /*d8c0*/  PLOP3.LUT P1, PT, PT, PT, UP2, 0x80, 0x8 ;  /* 0x000000000008781c */ /* 0x000fe40003f2f028 */
[----:B------:R-:W-:Y:S01]  /*d8d0*/  PLOP3.LUT P3, PT, PT, PT, UP2, 0x80, 0x8 ;  /* 0x000000000008781c */ /* 0x000fe20003f6f028 */
[----:B-1----:R-:W-:Y:S01]  /*d8e0*/  IMAD R7, R88, 0x2, R11 ;  /* 0x0000000258077824 */ /* 0x002fe200078e020b */
[----:B0-----:R-:W-:-:S04]  /*d8f0*/  SHF.R.U32.HI R4, RZ, 0x6, R4 ;  /* 0x00000006ff047819 */ /* 0x001fc80000011604 */
[----:B------:R-:W-:-:S04]  /*d900*/  SGXT.U32 R4, R4, 0x1 ;  /* 0x000000010404781a */ /* 0x000fc80000000000 */
[C---:B------:R-:W-:Y:S01]  /*d910*/  LOP3.LUT R93, R4.reuse, 0x94, RZ, 0xfc, !PT ;  /* 0x00000094045d7812 */ /* 0x040fe200078efcff */
[----:B--2---:R0:W-:Y:S03]  /*d920*/  STL [R1+0x1e0], R10 ;  /* 0x0001e00a01007387 */ /* 0x0041e60000100800 */
[----:B------:R-:W-:Y:S02]  /*d930*/  ISETP.LT.AND P1, PT, R93, UR27, P1 ;  /* 0x0000001b5d007c0c */ /* 0x000fe40008f21270 */
[----:B0-----:R-:W-:-:S04]  /*d940*/  LOP3.LUT R10, R4, 0x92, RZ, 0xfc, !PT ;  /* 0x00000092040a7812 */ /* 0x001fc800078efcff */
[----:B------:R-:W-:Y:S01]  /*d950*/  ISETP.LT.AND P0, PT, R10, UR27, P0 ;  /* 0x0000001b0a007c0c */ /* 0x000fe20008701270 */
[----:B------:R-:W-:Y:S01]  /*d960*/  IMAD R10, R88, 0x2, R7 ;  /* 0x00000002580a7824 */ /* 0x000fe200078e0207 */
[----:B----4-:R0:W-:Y:S01]  /*d970*/  STL [R1+0x1dc], R66 ;  /* 0x0001dc4201007387 */ /* 0x0101e20000100800 */
[----:B------:R-:W-:Y:S02]  /*d980*/  LEA R12, P4, R7, R6, 0x1 ;  /* 0x00000006070c7211 */ /* 0x000fe400078808ff */
[----:B0-----:R-:W-:-:S04]  /*d990*/  LOP3.LUT R66, R4, 0x96, RZ, 0xfc, !PT ;  /* 0x0000009604427812 */ /* 0x001fc800078efcff */
[----:B------:R-:W-:Y:S01]  /*d9a0*/  ISETP.LT.AND P3, PT, R66, UR27, P3 ;  /* 0x0000001b42007c0c */ /* 0x000fe20009f61270 */
[----:B------:R-:W-:Y:S01]  /*d9b0*/  IMAD.MOV.U32 R66, RZ, RZ, R63 ;  /* 0x000000ffff427224 */ /* 0x000fe200078e003f */
[----:B------:R-:W-:Y:S01]  /*d9c0*/  LEA R63, P5, R10, R6, 0x1 ;  /* 0x000000060a3f7211 */ /* 0x000fe200078a08ff */
[----:B------:R-:W-:Y:S01]  /*d9d0*/  IMAD R11, R88, 0x2, R10 ;  /* 0x00000002580b7824 */ /* 0x000fe200078e020a */
[-C--:B------:R-:W-:Y:S02]  /*d9e0*/  LEA.HI.X.SX32 R13, R7, R5.reuse, 0x1, P4 ;  /* 0x00000005070d7211 */ /* 0x080fe400020f0eff */
[----:B------:R-:W-:Y:S01]  /*d9f0*/  LEA.HI.X.SX32 R10, R10, R5, 0x1, P5 ;  /* 0x000000050a0a7211 */ /* 0x000fe200028f0eff */
[----:B------:R0:W-:Y:S01]  /*da00*/  STL [R1+0xbc4], R12 ;  /* 0x000bc40c01007387 */ /* 0x0001e20000100800 */
[----:B------:R-:W-:-:S03]  /*da10*/  PRMT R4, RZ, 0x7610, R4 ;  /* 0x00007610ff047816 */ /* 0x000fc60000000004 */
[----:B------:R-:W-:Y:S04]  /*da20*/  STL [R1+0xbcc], R63 ;  /* 0x000bcc3f01007387 */ /* 0x000fe80000100800 */
[----:B------:R1:W-:Y:S01]  /*da30*/  STL [R1+0xbc0], R13 ;  /* 0x000bc00d01007387 */ /* 0x0003e20000100800 */
[----:B------:R-:W-:-:S04]  /*da40*/  LEA R93, P4, R11, R6, 0x1 ;  /* 0x000000060b5d7211 */ /* 0x000fc800078808ff */
[----:B------:R-:W-:Y:S02]  /*da50*/  LEA.HI.X.SX32 R7, R11, R5, 0x1, P4 ;  /* 0x000000050b077211 */ /* 0x000fe400020f0eff */
[----:B------:R-:W-:Y:S02]  /*da60*/  PRMT R92, RZ, 0x7610, R92 ;  /* 0x00007610ff5c7816 */ /* 0x000fe4000000005c */
[----:B---3--:R-:W-:-:S06]  /*da70*/  PRMT R64, RZ, 0x7610, R64 ;  /* 0x00007610ff407816 */ /* 0x008fcc0000000040 */
[----:B------:R0:W2:Y:S02]  /*da80*/  @P0 LDG.E.U16 R64, desc[UR10][R12.64] ;  /* 0x0000000a0c400981 */ /* 0x0000a4000c1e1500 */
[----:B0-----:R-:W-:Y:S02]  /*da90*/  @P1 IMAD.MOV.U32 R12, RZ, RZ, R63 ;  /* 0x000000ffff0c1224 */ /* 0x001fe400078e003f */
[----:B-1----:R-:W-:-:S05]  /*daa0*/  @P1 IMAD.MOV.U32 R13, RZ, RZ, R10 ;  /* 0x000000ffff0d1224 */ /* 0x002fca00078e000a */
[----:B------:R0:W3:Y:S02]  /*dab0*/  @P1 LDG.E.U16 R4, desc[UR10][R12.64] ;  /* 0x0000000a0c041981 */ /* 0x0000e4000c1e1500 */
[----:B0-----:R-:W-:Y:S02]  /*dac0*/  @P3 IMAD.MOV.U32 R12, RZ, RZ, R93 ;  /* 0x000000ffff0c3224 */ /* 0x001fe400078e005d */
[----:B------:R-:W-:-:S05]  /*dad0*/  @P3 IMAD.MOV.U32 R13, RZ, RZ, R7 ;  /* 0x000000ffff0d3224 */ /* 0x000fca00078e0007 */
[----:B------:R0:W4:Y:S04]  /*dae0*/  @P3 LDG.E.U16 R92, desc[UR10][R12.64] ;  /* 0x0000000a0c5c3981 */ /* 0x000128000c1e1500 */
[----:B------:R-:W-:Y:S04]  /*daf0*/  STL [R1+0xbd4], R93 ;  /* 0x000bd45d01007387 */ /* 0x000fe80000100800 */
[----:B------:R-:W-:Y:S01]  /*db00*/  STL [R1+0xbc8], R10 ;  /* 0x000bc80a01007387 */ /* 0x000fe20000100800 */
[----:B------:R-:W-:Y:S02]  /*db10*/  PLOP3.LUT P1, PT, PT, PT, UP2, 0x80, 0x8 ;  /* 0x000000000008781c */ /* 0x000fe40003f2f028 */
[----:B------:R-:W-:-:S02]  /*db20*/  PLOP3.LUT P0, PT, PT, PT, UP2, 0x80, 0x8 ;  /* 0x000000000008781c */ /* 0x000fc40003f0f028 */
[----:B------:R-:W-:Y:S02]  /*db30*/  PRMT R62, RZ, 0x7610, R62 ;  /* 0x00007610ff3e7816 */ /* 0x000fe4000000003e */
[----:B------:R-:W-:Y:S02]  /*db40*/  PLOP3.LUT P3, PT, PT, PT, UP2, 0x80, 0x8 ;  /* 0x000000000008781c */ /* 0x000fe40003f6f028 */
[----:B------:R-:W-:Y:S01]  /*db50*/  PRMT R32, RZ, 0x7610, R32 ;  /* 0x00007610ff207816 */ /* 0x000fe20000000020 */
[----:B--2---:R1:W-:Y:S04]  /*db60*/  STL [R1+0x1d8], R64 ;  /* 0x0001d84001007387 */ /* 0x0043e80000100800 */
[----:B-1----:R-:W2:Y:S04]  /*db70*/  LDL.LU R64, [R1+0x1924] ;  /* 0x0019240001407983 */ /* 0x002ea80000300800 */
[----:B------:R-:W2:Y:S04]  /*db80*/  LDL.LU R63, [R1+0x1920] ;  /* 0x00192000013f7983 */ /* 0x000ea80000300800 */
[----:B------:R-:W-:Y:S04]  /*db90*/  STL [R1+0xbd0], R7 ;  /* 0x000bd00701007387 */ /* 0x000fe80000100800 */
[----:B---3--:R1:W-:Y:S02]  /*dba0*/  STL [R1+0x1d4], R4 ;  /* 0x0001d40401007387 */ /* 0x0083e40000100800 */
[----:B-1----:R-:W1:Y:S01]  /*dbb0*/  S2R R4, SR_TID.X ;  /* 0x0000000000047919 */ /* 0x002e620000002100 */
[----:B------:R-:W-:-:S05]  /*dbc0*/  IMAD R7, R88, 0x2, R11 ;  /* 0x0000000258077824 */ /* 0x000fca00078e020b */
[C---:B0-----:R-:W-:Y:S01]  /*dbd0*/  LEA R12, P4, R7.reuse, R6, 0x1 ;  /* 0x00000006070c7211 */ /* 0x041fe200078808ff */
[----:B----4-:R0:W-:Y:S03]  /*dbe0*/  STL [R1+0x1d0], R92 ;  /* 0x0001d05c01007387 */ /* 0x0101e60000100800 */
[----:B------:R-:W-:Y:S02]  /*dbf0*/  LEA.HI.X.SX32 R13, R7, R5, 0x1, P4 ;  /* 0x00000005070d7211 */ /* 0x000fe400020f0eff */
[----:B-1----:R-:W-:-:S04]  /*dc00*/  SHF.R.U32.HI R4, RZ, 0x6, R4 ;  /* 0x00000006ff047819 */ /* 0x002fc80000011604 */
[----:B------:R-:W-:-:S04]  /*dc10*/  SGXT.U32 R4, R4, 0x1 ;  /* 0x000000010404781a */ /* 0x000fc80000000000 */
[C---:B------:R-:W-:Y:S02]  /*dc20*/  LOP3.LUT R93, R4.reuse, 0x9a, RZ, 0xfc, !PT ;  /* 0x0000009a045d7812 */ /* 0x040fe400078efcff */
[----:B------:R-:W-:Y:S02]  /*dc30*/  LOP3.LUT R10, R4, 0x98, RZ, 0xfc, !PT ;  /* 0x00000098040a7812 */ /* 0x000fe400078efcff */
[----:B------:R-:W-:Y:S01]  /*dc40*/  ISETP.LT.AND P1, PT, R93, UR27, P1 ;  /* 0x0000001b5d007c0c */ /* 0x000fe20008f21270 */
[----:B------:R-:W-:Y:S01]  /*dc50*/  IMAD.MOV.U32 R93, RZ, RZ, R74 ;  /* 0x000000ffff5d7224 */ /* 0x000fe200078e004a */
[----:B------:R-:W-:Y:S01]  /*dc60*/  ISETP.LT.AND P0, PT, R10, UR27, P0 ;  /* 0x0000001b0a007c0c */ /* 0x000fe20008701270 */
[----:B------:R-:W-:Y:S02]  /*dc70*/  IMAD R10, R88, 0x2, R7 ;  /* 0x00000002580a7824 */ /* 0x000fe400078e0207 */
[----:B------:R-:W-:Y:S02]  /*dc80*/  IMAD.MOV.U32 R74, RZ, RZ, R51 ;  /* 0x000000ffff4a7224 */ /* 0x000fe400078e0033 */
        /* <DEDUP_REMOVED lines=8> */
[----:B0-----:R-:W-:Y:S01]  /*dd10*/  LOP3.LUT R92, R4, 0x9c, RZ, 0xfc, !PT ;  /* 0x0000009c045c7812 */ /* 0x001fe200078efcff */
[----:B------:R-:W-:Y:S01]  /*dd20*/  STL [R1+0xbe4], R61 ;  /* 0x000be43d01007387 */ /* 0x000fe20000100800 */
[----:B------:R-:W-:-:S03]  /*dd30*/  PRMT R4, RZ, 0x7610, R4 ;  /* 0x00007610ff047816 */ /* 0x000fc60000000004 */
[----:B------:R0:W-:Y:S04]  /*dd40*/  STL [R1+0xbd8], R13 ;  /* 0x000bd80d01007387 */ /* 0x0001e80000100800 */
[----:B------:R1:W3:Y:S02]  /*dd50*/  @P0 LDG.E.U16 R62, desc[UR10][R12.64] ;  /* 0x0000000a0c3e0981 */ /* 0x0002e4000c1e1500 */
[----:B-1----:R-:W-:Y:S02]  /*dd60*/  @P1 IMAD.MOV.U32 R12, RZ, RZ, R61 ;  /* 0x000000ffff0c1224 */ /* 0x002fe400078e003d */
[----:B0-----:R-:W-:-:S05]  /*dd70*/  @P1 IMAD.MOV.U32 R13, RZ, RZ, R10 ;  /* 0x000000ffff0d1224 */ /* 0x001fca00078e000a */
[----:B------:R0:W4:Y:S01]  /*dd80*/  @P1 LDG.E.U16 R4, desc[UR10][R12.64] ;  /* 0x0000000a0c041981 */ /* 0x000122000c1e1500 */
[----:B------:R-:W-:Y:S02]  /*dd90*/  ISETP.LT.AND P3, PT, R92, UR27, P3 ;  /* 0x0000001b5c007c0c */ /* 0x000fe40009f61270 */
[----:B------:R-:W-:-:S04]  /*dda0*/  LEA R92, P4, R11, R6, 0x1 ;  /* 0x000000060b5c7211 */ /* 0x000fc800078808ff */
[----:B------:R-:W-:-:S07]  /*ddb0*/  LEA.HI.X.SX32 R7, R11, R5, 0x1, P4 ;  /* 0x000000050b077211 */ /* 0x000fce00020f0eff */
[----:B0-----:R-:W-:Y:S02]  /*ddc0*/  @P3 IMAD.MOV.U32 R12, RZ, RZ, R92 ;  /* 0x000000ffff0c3224 */ /* 0x001fe400078e005c */
[----:B------:R-:W-:-:S05]  /*ddd0*/  @P3 IMAD.MOV.U32 R13, RZ, RZ, R7 ;  /* 0x000000ffff0d3224 */ /* 0x000fca00078e0007 */
[----:B------:R-:W2:Y:S04]  /*dde0*/  @P3 LDG.E.U16 R32, desc[UR10][R12.64] ;  /* 0x0000000a0c203981 */ /* 0x000ea8000c1e1500 */
[----:B------:R-:W-:Y:S04]  /*ddf0*/  STL [R1+0xbec], R92 ;  /* 0x000bec5c01007387 */ /* 0x000fe80000100800 */
[----:B------:R-:W-:Y:S01]  /*de00*/  STL [R1+0xbe0], R10 ;  /* 0x000be00a01007387 */ /* 0x000fe20000100800 */
[----:B------:R-:W-:Y:S02]  /*de10*/  PLOP3.LUT P1, PT, PT, PT, UP2, 0x80, 0x8 ;  /* 0x000000000008781c */ /* 0x000fe40003f2f028 */
[----:B------:R-:W-:-:S02]  /*de20*/  PLOP3.LUT P0, PT, PT, PT, UP2, 0x80, 0x8 ;  /* 0x000000000008781c */ /* 0x000fc40003f0f028 */
[----:B------:R-:W-:Y:S02]  /*de30*/  PLOP3.LUT P4, PT, PT, PT, UP2, 0x80, 0x8 ;  /* 0x000000000008781c */ /* 0x000fe40003f8f028 */
[----:B------:R-:W-:Y:S02]  /*de40*/  PLOP3.LUT P3, PT, PT, PT, UP2, 0x80, 0x8 ;  /* 0x000000000008781c */ /* 0x000fe40003f6f028 */
[----:B------:R-:W-:Y:S02]  /*de50*/  PRMT R30, RZ, 0x7610, R30 ;  /* 0x00007610ff1e7816 */ /* 0x000fe4000000001e */
[----:B------:R-:W-:Y:S01]  /*de60*/  PRMT R31, RZ, 0x7610, R31 ;  /* 0x00007610ff1f7816 */ /* 0x000fe2000000001f */
[----:B---3--:R0:W-:Y:S04]  /*de70*/  STL [R1+0x1cc], R62 ;  /* 0x0001cc3e01007387 */ /* 0x0081e80000100800 */
[----:B0-----:R-:W3:Y:S04]  /*de80*/  LDL.LU R62, [R1+0x191c] ;  /* 0x00191c00013e7983 */ /* 0x001ee80000300800 */
[----:B------:R-:W3:Y:S04]  /*de90*/  LDL.LU R61, [R1+0x1918] ;  /* 0x00191800013d7983 */ /* 0x000ee80000300800 */
[----:B------:R-:W-:Y:S04]  /*dea0*/  STL [R1+0xbe8], R7 ;  /* 0x000be80701007387 */ /* 0x000fe80000100800 */
[----:B----4-:R0:W-:Y:S02]  /*deb0*/  STL [R1+0x1c8], R4 ;  /* 0x0001c80401007387 */ /* 0x0101e40000100800 */
[----:B0-----:R-:W0:Y:S01]  /*dec0*/  S2R R4, SR_TID.X ;  /* 0x0000000000047919 */ /* 0x001e220000002100 */
[----:B------:R-:W-:Y:S01]  /*ded0*/  IMAD R7, R88, 0x2, R11 ;  /* 0x0000000258077824 */ /* 0x000fe200078e020b */
[----:B--2---:R1:W-:Y:S01]  /*dee0*/  STL [R1+0x1c4], R32 ;  /* 0x0001c42001007387 */ /* 0x0043e20000100800 */
[----:B0-----:R-:W-:-:S04]  /*def0*/  SHF.R.U32.HI R4, RZ, 0x6, R4 ;  /* 0x00000006ff047819 */ /* 0x001fc80000011604 */
[----:B------:R-:W-:-:S04]  /*df00*/  SGXT.U32 R4, R4, 0x1 ;  /* 0x000000010404781a */ /* 0x000fc80000000000 */
[C---:B------:R-:W-:Y:S02]  /*df10*/  LOP3.LUT R10, R4.reuse, 0x9e, RZ, 0xfc, !PT ;  /* 0x0000009e040a7812 */ /* 0x040fe400078efcff */
[----:B------:R-:W-:Y:S02]  /*df20*/  LOP3.LUT R92, R4, 0xa0, RZ, 0xfc, !PT ;  /* 0x000000a0045c7812 */ /* 0x000fe400078efcff */
[----:B------:R-:W-:Y:S02]  /*df30*/  ISETP.LT.AND P1, PT, R10, UR27, P1 ;  /* 0x0000001b0a007c0c */ /* 0x000fe40008f21270 */
[C---:B------:R-:W-:Y:S02]  /*df40*/  LOP3.LUT R13, R4.reuse, 0xa2, RZ, 0xfc, !PT ;  /* 0x000000a2040d7812 */ /* 0x040fe400078efcff */
[----:B-1----:R-:W-:Y:S02]  /*df50*/  LOP3.LUT R32, R4, 0xa4, RZ, 0xfc, !PT ;  /* 0x000000a404207812 */ /* 0x002fe400078efcff */
[----:B------:R-:W-:Y:S01]  /*df60*/  ISETP.LT.AND P0, PT, R92, UR27, P0 ;  /* 0x0000001b5c007c0c */ /* 0x000fe20008701270 */
[----:B------:R-:W-:Y:S01]  /*df70*/  IMAD.MOV.U32 R92, RZ, RZ, R93 ;  /* 0x000000ffff5c7224 */ /* 0x000fe200078e005d */
[----:B------:R-:W-:Y:S01]  /*df80*/  LEA R4, P5, R7, R6, 0x1 ;  /* 0x0000000607047211 */ /* 0x000fe200078a08ff */
[----:B------:R-:W-:-:S02]  /*df90*/  IMAD.MOV.U32 R93, RZ, RZ, R66 ;  /* 0x000000ffff5d7224 */ /* 0x000fc400078e0042 */
[----:B------:R-:W-:Y:S01]  /*dfa0*/  IMAD.MOV.U32 R66, RZ, RZ, R67 ;  /* 0x000000ffff427224 */ /* 0x000fe200078e0043 */
[----:B------:R-:W-:Y:S01]  /*dfb0*/  LEA.HI.X.SX32 R12, R7, R5, 0x1, P5 ;  /* 0x00000005070c7211 */ /* 0x000fe200028f0eff */
[----:B------:R-:W-:Y:S01]  /*dfc0*/  IMAD R10, R88, 0x2, R7 ;  /* 0x00000002580a7824 */ /* 0x000fe200078e0207 */
[----:B------:R-:W-:Y:S01]  /*dfd0*/  ISETP.LT.AND P4, PT, R32, UR27, P4 ;  /* 0x0000001b20007c0c */ /* 0x000fe2000a781270 */
[----:B------:R-:W-:Y:S02]  /*dfe0*/  IMAD.MOV.U32 R67, RZ, RZ, R47 ;  /* 0x000000ffff437224 */ /* 0x000fe400078e002f */
[----:B------:R-:W-:Y:S02]  /*dff0*/  IMAD.MOV.U32 R47, RZ, RZ, R75 ;  /* 0x000000ffff2f7224 */ /* 0x000fe400078e004b */
[----:B------:R-:W-:Y:S02]  /*e000*/  IMAD.MOV.U32 R75, RZ, RZ, R59 ;  /* 0x000000ffff4b7224 */ /* 0x000fe400078e003b */
[----:B------:R-:W-:-:S02]  /*e010*/  IMAD.MOV.U32 R32, RZ, RZ, R93 ;  /* 0x000000ffff207224 */ /* 0x000fc400078e005d */
[----:B------:R-:W-:Y:S01]  /*e020*/  IMAD.MOV.U32 R93, RZ, RZ, R66 ;  /* 0x000000ffff5d7224 */ /* 0x000fe200078e0042 */
[----:B------:R-:W-:Y:S01]  /*e030*/  STL [R1+0xbf4], R4 ;  /* 0x000bf40401007387 */ /* 0x000fe20000100800 */
[----:B------:R-:W-:Y:S01]  /*e040*/  IMAD.MOV.U32 R66, RZ, RZ, R67 ;  /* 0x000000ffff427224 */ /* 0x000fe200078e0043 */
[----:B------:R-:W-:Y:S01]  /*e050*/  LEA R59, P5, R10, R6, 0x1 ;  /* 0x000000060a3b7211 */ /* 0x000fe200078a08ff */
[----:B------:R-:W-:Y:S01]  /*e060*/  IMAD.MOV.U32 R67, RZ, RZ, R47 ;  /* 0x000000ffff437224 */ /* 0x000fe200078e002f */
[----:B------:R-:W-:Y:S01]  /*e070*/  ISETP.LT.AND P3, PT, R13, UR27, P3 ;  /* 0x0000001b0d007c0c */ /* 0x000fe20009f61270 */
[----:B------:R0:W-:Y:S01]  /*e080*/  STL [R1+0xbf0], R12 ;  /* 0x000bf00c01007387 */ /* 0x0001e20000100800 */
[----:B------:R-:W-:Y:S02]  /*e090*/  IMAD.MOV.U32 R47, RZ, RZ, R75 ;  /* 0x000000ffff2f7224 */ /* 0x000fe400078e004b */
[----:B------:R-:W-:Y:S02]  /*e0a0*/  @P1 IMAD.MOV.U32 R13, RZ, RZ, R12 ;  /* 0x000000ffff0d1224 */ /* 0x000fe400078e000c */
[----:B------:R-:W-:-:S02]  /*e0b0*/  IMAD.MOV.U32 R75, RZ, RZ, R56 ;  /* 0x000000ffff4b7224 */ /* 0x000fc400078e0038 */
[----:B------:R-:W-:Y:S01]  /*e0c0*/  IMAD.MOV.U32 R56, RZ, RZ, R60 ;  /* 0x000000ffff387224 */ /* 0x000fe200078e003c */
[----:B------:R-:W-:Y:S01]  /*e0d0*/  LEA.HI.X.SX32 R60, R10, R5, 0x1, P5 ;  /* 0x000000050a3c7211 */ /* 0x000fe200028f0eff */
[----:B0-----:R-:W-:-:S05]  /*e0e0*/  @P1 IMAD.MOV.U32 R12, RZ, RZ, R4 ;  /* 0x000000ffff0c1224 */ /* 0x001fca00078e0004 */
[----:B------:R0:W2:Y:S02]  /*e0f0*/  @P1 LDG.E.U16 R30, desc[UR10][R12.64] ;  /* 0x0000000a0c1e1981 */ /* 0x0000a4000c1e1500 */
[----:B0-----:R-:W-:Y:S02]  /*e100*/  @P0 IMAD.MOV.U32 R12, RZ, RZ, R59 ;  /* 0x000000ffff0c0224 */ /* 0x001fe400078e003b */
[----:B------:R-:W-:-:S05]  /*e110*/  @P0 IMAD.MOV.U32 R13, RZ, RZ, R60 ;  /* 0x000000ffff0d0224 */ /* 0x000fca00078e003c */
[----:B------:R0:W4:Y:S01]  /*e120*/  @P0 LDG.E.U16 R31, desc[UR10][R12.64] ;  /* 0x0000000a0c1f0981 */ /* 0x000122000c1e1500 */
[----:B------:R-:W-:-:S04]  /*e130*/  IMAD R7, R88, 0x2, R10 ;  /* 0x0000000258077824 */ /* 0x000fc800078e020a */
[----:B------:R-:W-:Y:S01]  /*e140*/  IMAD R10, R88, 0x2, R7 ;  /* 0x00000002580a7824 */ /* 0x000fe200078e0207 */
[----:B------:R-:W-:Y:S01]  /*e150*/  STL [R1+0xbfc], R59 ;  /* 0x000bfc3b01007387 */ /* 0x000fe20000100800 */
[----:B------:R-:W-:-:S03]  /*e160*/  LEA R4, P1, R7, R6, 0x1 ;  /* 0x0000000607047211 */ /* 0x000fc600078208ff */
[----:B------:R1:W-:Y:S01]  /*e170*/  STL [R1+0xbf8], R60 ;  /* 0x000bf83c01007387 */ /* 0x0003e20000100800 */
[----:B0-----:R-:W-:Y:S02]  /*e180*/  LEA.HI.X.SX32 R12, R7, R5, 0x1, P1 ;  /* 0x00000005070c7211 */ /* 0x001fe400008f0eff */
[----:B------:R-:W-:-:S03]  /*e190*/  PRMT R7, RZ, 0x7610, R7 ;  /* 0x00007610ff077816 */ /* 0x000fc60000000007 */
[----:B------:R-:W-:Y:S01]  /*e1a0*/  @P3 IMAD.MOV.U32 R13, RZ, RZ, R12 ;  /* 0x000000ffff0d3224 */ /* 0x000fe200078e000c */
[----:B------:R-:W-:Y:S01]  /*e1b0*/  PRMT R11, RZ, 0x7610, R11 ;  /* 0x00007610ff0b7816 */ /* 0x000fe2000000000b */
[----:B--2---:R0:W-:Y:S04]  /*e1c0*/  STL [R1+0x1c0], R30 ;  /* 0x0001c01e01007387 */ /* 0x0041e80000100800 */
[----:B-1----:R-:W2:Y:S04]  /*e1d0*/  LDL.LU R60, [R1+0x1914] ;  /* 0x00191400013c7983 */ /* 0x002ea80000300800 */
[----:B------:R-:W2:Y:S01]  /*e1e0*/  LDL.LU R59, [R1+0x1910] ;  /* 0x00191000013b7983 */ /* 0x000ea20000300800 */
[----:B0-----:R-:W-:-:S03]  /*e1f0*/  LEA R30, P5, R10, R6, 0x1 ;  /* 0x000000060a1e7211 */ /* 0x001fc600078a08ff */
[----:B------:R-:W-:Y:S04]  /*e200*/  STL [R1+0xc04], R4 ;  /* 0x000c040401007387 */ /* 0x000fe80000100800 */
[----:B------:R-:W-:Y:S04]  /*e210*/  STL [R1+0xc0c], R30 ;  /* 0x000c0c1e01007387 */ /* 0x000fe80000100800 */
[----:B----4-:R0:W-:Y:S04]  /*e220*/  STL [R1+0x1bc], R31 ;  /* 0x0001bc1f01007387 */ /* 0x0101e80000100800 */
[----:B------:R1:W-:Y:S01]  /*e230*/  STL [R1+0xc00], R12 ;  /* 0x000c000c01007387 */ /* 0x0003e20000100800 */
[----:B0-----:R-:W-:Y:S01]  /*e240*/  LEA.HI.X.SX32 R31, R10, R5, 0x1, P5 ;  /* 0x000000050a1f7211 */ /* 0x001fe200028f0eff */
[----:B-1----:R-:W-:-:S05]  /*e250*/  @P3 IMAD.MOV.U32 R12, RZ, RZ, R4 ;  /* 0x000000ffff0c3224 */ /* 0x002fca00078e0004 */
[----:B------:R0:W4:Y:S02]  /*e260*/  @P3 LDG.E.U16 R7, desc[UR10][R12.64] ;  /* 0x0000000a0c073981 */ /* 0x000124000c1e1500 */
[----:B0-----:R-:W-:Y:S02]  /*e270*/  @P4 IMAD.MOV.U32 R12, RZ, RZ, R30 ;  /* 0x000000ffff0c4224 */ /* 0x001fe400078e001e */
[----:B------:R-:W-:-:S05]  /*e280*/  @P4 IMAD.MOV.U32 R13, RZ, RZ, R31 ;  /* 0x000000ffff0d4224 */ /* 0x000fca00078e001f */
[----:B------:R0:W2:Y:S01]  /*e290*/  @P4 LDG.E.U16 R11, desc[UR10][R12.64] ;  /* 0x0000000a0c0b4981 */ /* 0x0000a2000c1e1500 */
[----:B------:R-:W1:Y:S01]  /*e2a0*/  S2R R4, SR_TID.X ;  /* 0x0000000000047919 */ /* 0x000e620000002100 */
[----:B------:R-:W-:Y:S02]  /*e2b0*/  PLOP3.LUT P0, PT, PT, PT, UP2, 0x80, 0x8 ;  /* 0x000000000008781c */ /* 0x000fe40003f0f028 */
[----:B------:R0:W-:Y:S01]  /*e2c0*/  STL [R1+0xc08], R31 ;  /* 0x000c081f01007387 */ /* 0x0001e20000100800 */
[----:B------:R-:W-:Y:S02]  /*e2d0*/  PLOP3.LUT P1, PT, PT, PT, UP2, 0x80, 0x8 ;  /* 0x000000000008781c */ /* 0x000fe40003f2f028 */
[----:B------:R-:W-:Y:S01]  /*e2e0*/  PLOP3.LUT P3, PT, PT, PT, UP2, 0x80, 0x8 ;  /* 0x000000000008781c */ /* 0x000fe20003f6f028 */
[----:B0-----:R-:W-:Y:S02]  /*e2f0*/  IMAD.MOV.U32 R31, RZ, RZ, R32 ;  /* 0x000000ffff1f7224 */ /* 0x001fe400078e0020 */
[----:B------:R-:W-:Y:S01]  /*e300*/  IMAD.MOV.U32 R32, RZ, RZ, R93 ;  /* 0x000000ffff207224 */ /* 0x000fe200078e005d */
[----:B-1----:R-:W-:-:S04]  /*e310*/  SHF.R.U32.HI R4, RZ, 0x6, R4 ;  /* 0x00000006ff047819 */ /* 0x002fc80000011604 */
[----:B------:R-:W-:-:S04]  /*e320*/  SGXT.U32 R4, R4, 0x1 ;  /* 0x000000010404781a */ /* 0x000fc80000000000 */
[----:B------:R-:W-:-:S04]  /*e330*/  LOP3.LUT R30, R4, 0xa6, RZ, 0xfc, !PT ;  /* 0x000000a6041e7812 */ /* 0x000fc800078efcff */
[----:B------:R-:W-:Y:S01]  /*e340*/  ISETP.LT.AND P0, PT, R30, UR27, P0 ;  /* 0x0000001b1e007c0c */ /* 0x000fe20008701270 */
[----:B------:R-:W-:Y:S01]  /*e350*/  IMAD.MOV.U32 R93, RZ, RZ, R74 ;  /* 0x000000ffff5d7224 */ /* 0x000fe200078e004a */
[----:B------:R-:W-:Y:S01]  /*e360*/  LOP3.LUT R30, R4, 0xaa, RZ, 0xfc, !PT ;  /* 0x000000aa041e7812 */ /* 0x000fe200078efcff */
[----:B------:R-:W-:Y:S02]  /*e370*/  IMAD.MOV.U32 R74, RZ, RZ, R51 ;  /* 0x000000ffff4a7224 */ /* 0x000fe400078e0033 */
[----:B------:R-:W-:Y:S01]  /*e380*/  IMAD.MOV.U32 R51, RZ, RZ, R58 ;  /* 0x000000ffff337224 */ /* 0x000fe200078e003a */
[----:B------:R-:W-:Y:S01]  /*e390*/  ISETP.LT.AND P3, PT, R30, UR27, P3 ;  /* 0x0000001b1e007c0c */ /* 0x000fe20009f61270 */
[----:B------:R-:W-:Y:S02]  /*e3a0*/  IMAD.MOV.U32 R30, RZ, RZ, R31 ;  /* 0x000000ffff1e7224 */ /* 0x000fe400078e001f */
[----:B------:R-:W-:Y:S02]  /*e3b0*/  IMAD.MOV.U32 R31, RZ, RZ, R93 ;  /* 0x000000ffff1f7224 */ /* 0x000fe400078e005d */
[----:B------:R-:W-:Y:S01]  /*e3c0*/  IMAD.MOV.U32 R93, RZ, RZ, R57 ;  /* 0x000000ffff5d7224 */ /* 0x000fe200078e0039 */
[----:B------:R-:W-:-:S02]  /*e3d0*/  PRMT R28, RZ, 0x7610, R28 ;  /* 0x00007610ff1c7816 */ /* 0x000fc4000000001c */
[----:B------:R-:W-:Y:S01]  /*e3e0*/  PRMT R12, RZ, 0x7610, R12 ;  /* 0x00007610ff0c7816 */ /* 0x000fe2000000000c */
[----:B----4-:R0:W-:Y:S02]  /*e3f0*/  STL [R1+0x1b4], R7 ;  /* 0x0001b40701007387 */ /* 0x0101e40000100800 */
[C---:B0-----:R-:W-:Y:S02]  /*e400*/  IMAD R7, R88.reuse, 0x2, R10 ;  /* 0x0000000258077824 */ /* 0x041fe400078e020a */
[----:B--2---:R0:W-:Y:S02]  /*e410*/  STL [R1+0x1b8], R11 ;  /* 0x0001b80b01007387 */ /* 0x0041e40000100800 */
[----:B------:R-:W-:Y:S01]  /*e420*/  IMAD R10, R88, 0x2, R7 ;  /* 0x00000002580a7824 */ /* 0x000fe200078e0207 */
[----:B0-----:R-:W-:-:S04]  /*e430*/  LOP3.LUT R11, R4, 0xa8, RZ, 0xfc, !PT ;  /* 0x000000a8040b7812 */ /* 0x001fc800078efcff */
[----:B------:R-:W-:Y:S02]  /*e440*/  ISETP.LT.AND P1, PT, R11, UR27, P1 ;  /* 0x0000001b0b007c0c */ /* 0x000fe40008f21270 */
[----:B------:R-:W-:-:S04]  /*e450*/  LEA R11, P4, R7, R6, 0x1 ;  /* 0x00000006070b7211 */ /* 0x000fc800078808ff */
[-C--:B------:R-:W-:Y:S02]  /*e460*/  LEA.HI.X.SX32 R58, R7, R5.reuse, 0x1, P4 ;  /* 0x00000005073a7211 */ /* 0x080fe400020f0eff */
[----:B------:R-:W-:Y:S01]  /*e470*/  LEA R4, P4, R10, R6, 0x1 ;  /* 0x000000060a047211 */ /* 0x000fe200078808ff */
[----:B------:R-:W-:Y:S01]  /*e480*/  IMAD R7, R88, 0x2, R10 ;  /* 0x0000000258077824 */ /* 0x000fe200078e020a */
[----:B------:R0:W-:Y:S02]  /*e490*/  STL [R1+0xc14], R11 ;  /* 0x000c140b01007387 */ /* 0x0001e40000100800 */
[----:B------:R-:W-:Y:S01]  /*e4a0*/  LEA.HI.X.SX32 R57, R10, R5, 0x1, P4 ;  /* 0x000000050a397211 */ /* 0x000fe200020f0eff */
[----:B------:R-:W-:Y:S02]  /*e4b0*/  @P0 IMAD.MOV.U32 R10, RZ, RZ, R11 ;  /* 0x000000ffff0a0224 */ /* 0x000fe400078e000b */
[----:B0-----:R-:W-:-:S05]  /*e4c0*/  @P0 IMAD.MOV.U32 R11, RZ, RZ, R58 ;  /* 0x000000ffff0b0224 */ /* 0x001fca00078e003a */
[----:B------:R0:W2:Y:S02]  /*e4d0*/  @P0 LDG.E.U16 R28, desc[UR10][R10.64] ;  /* 0x0000000a0a1c0981 */ /* 0x0000a4000c1e1500 */
[----:B0-----:R-:W-:Y:S02]  /*e4e0*/  @P1 IMAD.MOV.U32 R10, RZ, RZ, R4 ;  /* 0x000000ffff0a1224 */ /* 0x001fe400078e0004 */
[----:B------:R-:W-:-:S05]  /*e4f0*/  @P1 IMAD.MOV.U32 R11, RZ, RZ, R57 ;  /* 0x000000ffff0b1224 */ /* 0x000fca00078e0039 */
[----:B------:R0:W4:Y:S04]  /*e500*/  @P1 LDG.E.U16 R12, desc[UR10][R10.64] ;  /* 0x0000000a0a0c1981 */ /* 0x000128000c1e1500 */
[----:B------:R1:W-:Y:S04]  /*e510*/  STL [R1+0xc10], R58 ;  /* 0x000c103a01007387 */ /* 0x0003e80000100800 */
[----:B------:R-:W-:Y:S04]  /*e520*/  STL [R1+0xc1c], R4 ;  /* 0x000c1c0401007387 */ /* 0x000fe80000100800 */
[----:B-1----:R-:W3:Y:S04]  /*e530*/  LDL.LU R58, [R1+0x190c] ;  /* 0x00190c00013a7983 */ /* 0x002ee80000300800 */
[----:B------:R1:W-:Y:S01]  /*e540*/  STL [R1+0xc18], R57 ;  /* 0x000c183901007387 */ /* 0x0003e20000100800 */
[----:B------:R-:W-:-:S03]  /*e550*/  PRMT R13, RZ, 0x7610, R13 ;  /* 0x00007610ff0d7816 */ /* 0x000fc6000000000d */
[----:B--2---:R2:W-:Y:S04]  /*e560*/  STL [R1+0x1b0], R28 ;  /* 0x0001b01c01007387 */ /* 0x0045e80000100800 */
[----:B-1----:R-:W3:Y:S01]  /*e570*/  LDL.LU R57, [R1+0x1908] ;  /* 0x0019080001397983 */ /* 0x002ee20000300800 */
[----:B--2---:R-:W-:-:S04]  /*e580*/  LEA R28, P0, R7, R6, 0x1 ;  /* 0x00000006071c7211 */ /* 0x004fc800078008ff */
[----:B0-----:R-:W-:Y:S01]  /*e590*/  LEA.HI.X.SX32 R10, R7, R5, 0x1, P0 ;  /* 0x00000005070a7211 */ /* 0x001fe200000f0eff */
[----:B------:R-:W-:Y:S04]  /*e5a0*/  STL [R1+0xc24], R28 ;  /* 0x000c241c01007387 */ /* 0x000fe80000100800 */
[----:B----4-:R-:W-:Y:S01]  /*e5b0*/  STL [R1+0x1ac], R12 ;  /* 0x0001ac0c01007387 */ /* 0x010fe20000100800 */
[----:B------:R-:W-:-:S03]  /*e5c0*/  @P3 IMAD.MOV.U32 R11, RZ, RZ, R10 ;  /* 0x000000ffff0b3224 */ /* 0x000fc600078e000a */
[----:B------:R0:W-:Y:S02]  /*e5d0*/  STL [R1+0xc20], R10 ;  /* 0x000c200a01007387 */ /* 0x0001e40000100800 */
[----:B0-----:R-:W-:-:S05]  /*e5e0*/  @P3 IMAD.MOV.U32 R10, RZ, RZ, R28 ;  /* 0x000000ffff0a3224 */ /* 0x001fca00078e001c */
[----:B------:R-:W2:Y:S01]  /*e5f0*/  @P3 LDG.E.U16 R13, desc[UR10][R10.64] ;  /* 0x0000000a0a0d3981 */ /* 0x000ea2000c1e1500 */
[----:B------:R-:W0:Y:S01]  /*e600*/  S2R R4, SR_TID.X ;  /* 0x0000000000047919 */ /* 0x000e220000002100 */
[----:B------:R-:W-:Y:S01]  /*e610*/  PLOP3.LUT P0, PT, PT, PT, UP2, 0x80, 0x8 ;  /* 0x000000000008781c */ /* 0x000fe20003f0f028 */
[----:B------:R-:W-:Y:S01]  /*e620*/  IMAD R7, R88, 0x2, R7 ;  /* 0x0000000258077824 */ /* 0x000fe200078e0207 */
[----:B------:R-:W-:Y:S02]  /*e630*/  PRMT R27, RZ, 0x7610, R27 ;  /* 0x00007610ff1b7816 */ /* 0x000fe4000000001b */
[----:B0-----:R-:W-:-:S04]  /*e640*/  SHF.R.U32.HI R4, RZ, 0x6, R4 ;  /* 0x00000006ff047819 */ /* 0x001fc80000011604 */
[----:B------:R-:W-:-:S04]  /*e650*/  SGXT.U32 R4, R4, 0x1 ;  /* 0x000000010404781a */ /* 0x000fc80000000000 */
[----:B------:R-:W-:-:S04]  /*e660*/  LOP3.LUT R12, R4, 0xac, RZ, 0xfc, !PT ;  /* 0x000000ac040c7812 */ /* 0x000fc800078efcff */
[----:B------:R-:W-:Y:S02]  /*e670*/  ISETP.LT.AND P0, PT, R12, UR27, P0 ;  /* 0x0000001b0c007c0c */ /* 0x000fe40008701270 */
[C---:B------:R-:W-:Y:S01]  /*e680*/  LEA R12, P4, R7.reuse, R6, 0x1 ;  /* 0x00000006070c7211 */ /* 0x040fe200078808ff */
[----:B--2---:R0:W-:Y:S03]  /*e690*/  STL [R1+0x1a8], R13 ;  /* 0x0001a80d01007387 */ /* 0x0041e60000100800 */
[----:B0-----:R-:W-:-:S07]  /*e6a0*/  LEA.HI.X.SX32 R13, R7, R5, 0x1, P4 ;  /* 0x00000005070d7211 */ /* 0x001fce00020f0eff */
[----:B------:R-:W2:Y:S01]  /*e6b0*/  @P0 LDG.E.U16 R27, desc[UR10][R12.64] ;  /* 0x0000000a0c1b0981 */ /* 0x000ea2000c1e1500 */
[----:B------:R-:W-:Y:S02]  /*e6c0*/  LOP3.LUT R28, R4, 0xae, RZ, 0xfc, !PT ;  /* 0x000000ae041c7812 */ /* 0x000fe400078efcff */
[----:B------:R-:W-:Y:S01]  /*e6d0*/  PLOP3.LUT P1, PT, PT, PT, UP2, 0x80, 0x8 ;  /* 0x000000000008781c */ /* 0x000fe20003f2f028 */
[----:B------:R-:W-:Y:S01]  /*e6e0*/  IMAD R10, R88, 0x2, R7 ;  /* 0x00000002580a7824 */ /* 0x000fe200078e0207 */
[----:B------:R-:W-:Y:S02]  /*e6f0*/  LOP3.LUT R11, R4, 0xb0, RZ, 0xfc, !PT ;  /* 0x000000b0040b7812 */ /* 0x000fe400078efcff */
[----:B------:R-:W-:Y:S02]  /*e700*/  PLOP3.LUT P3, PT, PT, PT, UP2, 0x80, 0x8 ;  /* 0x000000000008781c */ /* 0x000fe40003f6f028 */
[----:B------:R-:W-:Y:S02]  /*e710*/  ISETP.LT.AND P1, PT, R28, UR27, P1 ;  /* 0x0000001b1c007c0c */ /* 0x000fe40008f21270 */
[----:B------:R-:W-:-:S02]  /*e720*/  ISETP.LT.AND P3, PT, R11, UR27, P3 ;  /* 0x0000001b0b007c0c */ /* 0x000fc40009f61270 */
[----:B------:R-:W-:Y:S01]  /*e730*/  LEA R11, P4, R10, R6, 0x1 ;  /* 0x000000060a0b7211 */ /* 0x000fe200078808ff */
[----:B------:R-:W-:Y:S01]  /*e740*/  IMAD R7, R88, 0x2, R10 ;  /* 0x0000000258077824 */ /* 0x000fe200078e020a */
[----:B------:R-:W-:Y:S02]  /*e750*/  STL [R1+0xc2c], R12 ;  /* 0x000c2c0c01007387 */ /* 0x000fe40000100800 */
[----:B------:R-:W-:Y:S02]  /*e760*/  LEA.HI.X.SX32 R10, R10, R5, 0x1, P4 ;  /* 0x000000050a0a7211 */ /* 0x000fe400020f0eff */
[----:B------:R-:W-:Y:S04]  /*e770*/  STL [R1+0xc28], R13 ;  /* 0x000c280d01007387 */ /* 0x000fe80000100800 */
[----:B------:R0:W-:Y:S01]  /*e780*/  STL [R1+0xc34], R11 ;  /* 0x000c340b01007387 */ /* 0x0001e20000100800 */
[----:B------:R-:W-:-:S02]  /*e790*/  PRMT R4, RZ, 0x7610, R4 ;  /* 0x00007610ff047816 */ /* 0x000fc40000000004 */
[----:B0-----:R-:W-:Y:S02]  /*e7a0*/  @P1 LOP3.LUT R11, R11, R10, RZ, 0x3c, !PT ;  /* 0x0000000a0b0b1212 */ /* 0x001fe400078e3cff */
[----:B------:R-:W-:Y:S01]  /*e7b0*/  PRMT R26, RZ, 0x7610, R26 ;  /* 0x00007610ff1a7816 */ /* 0x000fe2000000001a */
[----:B--2---:R0:W-:Y:S02]  /*e7c0*/  STL [R1+0x184], R27 ;  /* 0x0001841b01007387 */ /* 0x0041e40000100800 */
[----:B0-----:R-:W-:-:S05]  /*e7d0*/  LEA R27, P0, R7, R6, 0x1 ;  /* 0x00000006071b7211 */ /* 0x001fca00078008ff */
[----:B------:R-:W-:Y:S04]  /*e7e0*/  STL [R1+0xc3c], R27 ;  /* 0x000c3c1b01007387 */ /* 0x000fe80000100800 */
[----:B------:R0:W-:Y:S02]  /*e7f0*/  STL [R1+0xc30], R10 ;  /* 0x000c300a01007387 */ /* 0x0001e40000100800 */
[----:B0-----:R-:W-:-:S04]  /*e800*/  @P1 LOP3.LUT R10, R11, R10, RZ, 0x3c, !PT ;  /* 0x0000000a0b0a1212 */ /* 0x001fc800078e3cff */
[----:B------:R-:W-:-:S05]  /*e810*/  @P1 LOP3.LUT R11, R11, R10, RZ, 0x3c, !PT ;  /* 0x0000000a0b0b1212 */ /* 0x000fca00078e3cff */
[----:B------:R0:W2:Y:S01]  /*e820*/  @P1 LDG.E.U16 R4, desc[UR10][R10.64] ;  /* 0x0000000a0a041981 */ /* 0x0000a2000c1e1500 */
[----:B------:R-:W-:Y:S01]  /*e830*/  LEA.HI.X.SX32 R28, R7, R5, 0x1, P0 ;  /* 0x00000005071c7211 */ /* 0x000fe200000f0eff */
[----:B0-----:R-:W-:-:S04]  /*e840*/  @P3 IMAD.MOV.U32 R10, RZ, RZ, R27 ;  /* 0x000000ffff0a3224 */ /* 0x001fc800078e001b */
[----:B------:R-:W-:-:S05]  /*e850*/  @P3 IMAD.MOV.U32 R11, RZ, RZ, R28 ;  /* 0x000000ffff0b3224 */ /* 0x000fca00078e001c */
[----:B------:R-:W4:Y:S04]  /*e860*/  @P3 LDG.E.U16 R26, desc[UR10][R10.64] ;  /* 0x0000000a0a1a3981 */ /* 0x000f28000c1e1500 */
[----:B------:R0:W-:Y:S01]  /*e870*/  STL [R1+0xc38], R28 ;  /* 0x000c381c01007387 */ /* 0x0001e20000100800 */
[----:B------:R-:W-:Y:S01]  /*e880*/  PLOP3.LUT P0, PT, PT, PT, UP2, 0x80, 0x8 ;  /* 0x000000000008781c */ /* 0x000fe20003f0f028 */
[----:B------:R-:W-:Y:S01]  /*e890*/  IMAD R7, R88, 0x2, R7 ;  /* 0x0000000258077824 */ /* 0x000fe200078e0207 */
[----:B------:R-:W-:Y:S02]  /*e8a0*/  PLOP3.LUT P1, PT, PT, PT, UP2, 0x80, 0x8 ;  /* 0x000000000008781c */ /* 0x000fe40003f2f028 */
[----:B------:R-:W-:Y:S01]  /*e8b0*/  PLOP3.LUT P3, PT, PT, PT, UP2, 0x80, 0x8 ;  /* 0x000000000008781c */ /* 0x000fe20003f6f028 */
[----:B0-----:R-:W-:-:S02]  /*e8c0*/  IMAD.MOV.U32 R28, RZ, RZ, R31 ;  /* 0x000000ffff1c7224 */ /* 0x001fc400078e001f */
[----:B------:R-:W-:Y:S02]  /*e8d0*/  IMAD.MOV.U32 R31, RZ, RZ, R32 ;  /* 0x000000ffff1f7224 */ /* 0x000fe400078e0020 */
[----:B------:R-:W-:Y:S02]  /*e8e0*/  IMAD.MOV.U32 R32, RZ, RZ, R48 ;  /* 0x000000ffff207224 */ /* 0x000fe400078e0030 */
[----:B------:R-:W-:Y:S02]  /*e8f0*/  IMAD.MOV.U32 R48, RZ, RZ, R75 ;  /* 0x000000ffff307224 */ /* 0x000fe400078e004b */
[----:B------:R-:W-:Y:S01]  /*e900*/  IMAD.MOV.U32 R75, RZ, RZ, R55 ;  /* 0x000000ffff4b7224 */ /* 0x000fe200078e0037 */
[----:B------:R-:W-:Y:S01]  /*e910*/  PRMT R12, RZ, 0x7610, R12 ;  /* 0x00007610ff0c7816 */ /* 0x000fe2000000000c */
[----:B--2---:R0:W-:Y:S02]  /*e920*/  STL [R1+0x180], R4 ;  /* 0x0001800401007387 */ /* 0x0041e40000100800 */
[----:B0-----:R-:W0:Y:S02]  /*e930*/  S2R R4, SR_TID.X ;  /* 0x0000000000047919 */ /* 0x001e240000002100 */
[----:B----4-:R1:W-:Y:S01]  /*e940*/  STL [R1+0x17c], R26 ;  /* 0x00017c1a01007387 */ /* 0x0103e20000100800 */
[----:B0-----:R-:W-:-:S04]  /*e950*/  SHF.R.U32.HI R4, RZ, 0x6, R4 ;  /* 0x00000006ff047819 */ /* 0x001fc80000011604 */
[----:B------:R-:W-:-:S04]  /*e960*/  SGXT.U32 R4, R4, 0x1 ;  /* 0x000000010404781a */ /* 0x000fc80000000000 */
[C---:B------:R-:W-:Y:S02]  /*e970*/  LOP3.LUT R11, R4.reuse, 0xb2, RZ, 0xfc, !PT ;  /* 0x000000b2040b7812 */ /* 0x040fe400078efcff */
[----:B------:R-:W-:Y:S02]  /*e980*/  LOP3.LUT R10, R4, 0xb4, RZ, 0xfc, !PT ;  /* 0x000000b4040a7812 */ /* 0x000fe400078efcff */
[----:B------:R-:W-:Y:S02]  /*e990*/  ISETP.LT.AND P0, PT, R11, UR27, P0 ;  /* 0x0000001b0b007c0c */ /* 0x000fe40008701270 */
[----:B------:R-:W-:Y:S01]  /*e9a0*/  ISETP.LT.AND P1, PT, R10, UR27, P1 ;  /* 0x0000001b0a007c0c */ /* 0x000fe20008f21270 */
[----:B------:R-:W-:Y:S01]  /*e9b0*/  IMAD R10, R88, 0x2, R7 ;  /* 0x00000002580a7824 */ /* 0x000fe200078e0207 */
[----:B------:R-:W-:Y:S01]  /*e9c0*/  LEA R11, P4, R7, R6, 0x1 ;  /* 0x00000006070b7211 */ /* 0x000fe200078808ff */
[----:B-1----:R-:W-:Y:S01]  /*e9d0*/  IMAD.MOV.U32 R26, RZ, RZ, R93 ;  /* 0x000000ffff1a7224 */ /* 0x002fe200078e005d */
[----:B------:R-:W-:Y:S01]  /*e9e0*/  LOP3.LUT R27, R4, 0xb6, RZ, 0xfc, !PT ;  /* 0x000000b6041b7812 */ /* 0x000fe200078efcff */
[----:B------:R-:W-:-:S02]  /*e9f0*/  IMAD.MOV.U32 R93, RZ, RZ, R67 ;  /* 0x000000ffff5d7224 */ /* 0x000fc400078e0043 */
[----:B------:R-:W-:Y:S01]  /*ea00*/  IMAD.MOV.U32 R67, RZ, RZ, R56 ;  /* 0x000000ffff437224 */ /* 0x000fe200078e0038 */
[-C--:B------:R-:W-:Y:S02]  /*ea10*/  LEA.HI.X.SX32 R56, R7, R5.reuse, 0x1, P4 ;  /* 0x0000000507387211 */ /* 0x080fe400020f0eff */
[C---:B------:R-:W-:Y:S02]  /*ea20*/  LEA R55, P4, R10.reuse, R6, 0x1 ;  /* 0x000000060a377211 */ /* 0x040fe400078808ff */
[----:B------:R-:W-:Y:S01]  /*ea30*/  ISETP.LT.AND P3, PT, R27, UR27, P3 ;  /* 0x0000001b1b007c0c */ /* 0x000fe20009f61270 */
[----:B------:R-:W-:Y:S02]  /*ea40*/  IMAD.MOV.U32 R27, RZ, RZ, R26 ;  /* 0x000000ffff1b7224 */ /* 0x000fe400078e001a */
[----:B------:R-:W-:Y:S02]  /*ea50*/  IMAD.MOV.U32 R26, RZ, RZ, R28 ;  /* 0x000000ffff1a7224 */ /* 0x000fe400078e001c */
[----:B------:R-:W-:Y:S01]  /*ea60*/  IMAD.MOV.U32 R28, RZ, RZ, R79 ;  /* 0x000000ffff1c7224 */ /* 0x000fe200078e004f */
[----:B------:R-:W-:Y:S01]  /*ea70*/  LEA.HI.X.SX32 R79, R10, R5, 0x1, P4 ;  /* 0x000000050a4f7211 */ /* 0x000fe200020f0eff */
[----:B------:R-:W-:Y:S01]  /*ea80*/  IMAD R7, R88, 0x2, R10 ;  /* 0x0000000258077824 */ /* 0x000fe200078e020a */
[----:B------:R0:W-:Y:S01]  /*ea90*/  STL [R1+0xc44], R11 ;  /* 0x000c440b01007387 */ /* 0x0001e20000100800 */
[----:B------:R-:W-:-:S02]  /*eaa0*/  @P0 IMAD.MOV.U32 R10, RZ, RZ, R11 ;  /* 0x000000ffff0a0224 */ /* 0x000fc400078e000b */
[----:B0-----:R-:W-:-:S05]  /*eab0*/  @P0 IMAD.MOV.U32 R11, RZ, RZ, R56 ;  /* 0x000000ffff0b0224 */ /* 0x001fca00078e0038 */
[----:B------:R0:W2:Y:S01]  /*eac0*/  @P0 LDG.E.U16 R12, desc[UR10][R10.64] ;  /* 0x0000000a0a0c0981 */ /* 0x0000a2000c1e1500 */
[----:B------:R-:W-:Y:S01]  /*ead0*/  PRMT R4, RZ, 0x7610, R4 ;  /* 0x00007610ff047816 */ /* 0x000fe20000000004 */
        /* <DEDUP_REMOVED lines=9> */
[----:B-1----:R-:W3:Y:S04]  /*eb70*/  LDL.LU R79, [R1+0x1900] ;  /* 0x00190000014f7983 */ /* 0x002ee80000300800 */
[----:B------:R-:W3:Y:S01]  /*eb80*/  LDL.LU R55, [R1+0x18fc] ;  /* 0x0018fc0001377983 */ /* 0x000ee20000300800 */
[----:B--2---:R-:W-:-:S04]  /*eb90*/  LEA R12, P0, R7, R6, 0x1 ;  /* 0x00000006070c7211 */ /* 0x004fc800078008ff */
[----:B0-----:R-:W-:Y:S01]  /*eba0*/  LEA.HI.X.SX32 R10, R7, R5, 0x1, P0 ;  /* 0x00000005070a7211 */ /* 0x001fe200000f0eff */
[----:B------:R-:W-:Y:S01]  /*ebb0*/  IMAD.MOV.U32 R11, RZ, RZ, R12 ;  /* 0x000000ffff0b7224 */ /* 0x000fe200078e000c */
[----:B----4-:R-:W-:Y:S04]  /*ebc0*/  STL [R1+0x174], R4 ;  /* 0x0001740401007387 */ /* 0x010fe80000100800 */
[-C--:B------:R-:W-:Y:S01]  /*ebd0*/  @P3 LOP3.LUT R11, R11, R10.reuse, RZ, 0x3c, !PT ;  /* 0x0000000a0b0b3212 */ /* 0x080fe200078e3cff */
[----:B------:R-:W-:Y:S04]  /*ebe0*/  STL [R1+0xc54], R12 ;  /* 0x000c540c01007387 */ /* 0x000fe80000100800 */
[----:B------:R0:W-:Y:S02]  /*ebf0*/  STL [R1+0xc50], R10 ;  /* 0x000c500a01007387 */ /* 0x0001e40000100800 */
[----:B0-----:R-:W-:-:S04]  /*ec00*/  @P3 LOP3.LUT R10, R11, R10, RZ, 0x3c, !PT ;  /* 0x0000000a0b0a3212 */ /* 0x001fc800078e3cff */
[----:B------:R-:W-:-:S05]  /*ec10*/  @P3 LOP3.LUT R11, R11, R10, RZ, 0x3c, !PT ;  /* 0x0000000a0b0b3212 */ /* 0x000fca00078e3cff */
[----:B------:R0:W2:Y:S01]  /*ec20*/  @P3 LDG.E.U16 R13, desc[UR10][R10.64] ;  /* 0x0000000a0a0d3981 */ /* 0x0000a2000c1e1500 */
[----:B------:R-:W1:Y:S01]  /*ec30*/  S2R R4, SR_TID.X ;  /* 0x0000000000047919 */ /* 0x000e620000002100 */
[----:B------:R-:W-:Y:S01]  /*ec40*/  PLOP3.LUT P0, PT, PT, PT, UP2, 0x80, 0x8 ;  /* 0x000000000008781c */ /* 0x000fe20003f0f028 */
[----:B------:R-:W-:Y:S01]  /*ec50*/  IMAD R7, R88, 0x2, R7 ;  /* 0x0000000258077824 */ /* 0x000fe200078e0207 */
[----:B------:R-:W-:Y:S02]  /*ec60*/  PRMT R25, RZ, 0x7610, R25 ;  /* 0x00007610ff197816 */ /* 0x000fe40000000019 */
[----:B-1----:R-:W-:-:S04]  /*ec70*/  SHF.R.U32.HI R4, RZ, 0x6, R4 ;  /* 0x00000006ff047819 */ /* 0x002fc80000011604 */
[----:B------:R-:W-:-:S04]  /*ec80*/  SGXT.U32 R4, R4, 0x1 ;  /* 0x000000010404781a */ /* 0x000fc80000000000 */
[----:B------:R-:W-:-:S04]  /*ec90*/  LOP3.LUT R12, R4, 0xb8, RZ, 0xfc, !PT ;  /* 0x000000b8040c7812 */ /* 0x000fc800078efcff */
[----:B------:R-:W-:Y:S02]  /*eca0*/  ISETP.LT.AND P0, PT, R12, UR27, P0 ;  /* 0x0000001b0c007c0c */ /* 0x000fe40008701270 */
[----:B------:R-:W-:Y:S02]  /*ecb0*/  LEA R12, P4, R7, R6, 0x1 ;  /* 0x00000006070c7211 */ /* 0x000fe400078808ff */
[C---:B0-----:R-:W-:Y:S02]  /*ecc0*/  LOP3.LUT R10, R4.reuse, 0xba, RZ, 0xfc, !PT ;  /* 0x000000ba040a7812 */ /* 0x041fe400078efcff */
[----:B------:R-:W-:Y:S01]  /*ecd0*/  LOP3.LUT R11, R4, 0xbc, RZ, 0xfc, !PT ;  /* 0x000000bc040b7812 */ /* 0x000fe200078efcff */
[----:B--2---:R0:W-:Y:S02]  /*ece0*/  STL [R1+0x170], R13 ;  /* 0x0001700d01007387 */ /* 0x0041e40000100800 */
[----:B0-----:R-:W0:Y:S02]  /*ecf0*/  S2R R13, SR_TID.X ;  /* 0x00000000000d7919 */ /* 0x001e240000002100 */
[----:B0-----:R-:W-:-:S02]  /*ed00*/  SHF.R.U32.HI R4, RZ, 0x6, R13 ;  /* 0x00000006ff047819 */ /* 0x001fc4000001160d */
[----:B------:R-:W-:-:S05]  /*ed10*/  LEA.HI.X.SX32 R13, R7, R5, 0x1, P4 ;  /* 0x00000005070d7211 */ /* 0x000fca00020f0eff */
[----:B------:R-:W2:Y:S01]  /*ed20*/  @P0 LDG.E.U16 R25, desc[UR10][R12.64] ;  /* 0x0000000a0c190981 */ /* 0x000ea2000c1e1500 */
[----:B------:R-:W-:Y:S02]  /*ed30*/  SGXT.U32 R4, R4, 0x1 ;  /* 0x000000010404781a */ /* 0x000fe40000000000 */
[----:B------:R-:W-:Y:S02]  /*ed40*/  PLOP3.LUT P1, PT, PT, PT, UP2, 0x80, 0x8 ;  /* 0x000000000008781c */ /* 0x000fe40003f2f028 */
[----:B------:R-:W-:Y:S01]  /*ed50*/  LOP3.LUT R4, R4, 0xba, RZ, 0xfc, !PT ;  /* 0x000000ba04047812 */ /* 0x000fe200078efcff */
[----:B------:R-:W-:Y:S01]  /*ed60*/  IMAD R10, R88, 0x2, R7 ;  /* 0x00000002580a7824 */ /* 0x000fe200078e0207 */
        /* <DEDUP_REMOVED lines=15> */
[----:B------:R0:W-:Y:S01]  /*ee60*/  STL [R1+0xc60], R10 ;  /* 0x000c600a01007387 */ /* 0x0001e20000100800 */
[----:B------:R-:W-:Y:S02]  /*ee70*/  LEA.HI.X.SX32 R4, R7, R5, 0x1, P0 ;  /* 0x0000000507047211 */ /* 0x000fe400000f0eff */
[----:B0-----:R-:W-:-:S04]  /*ee80*/  @P1 LOP3.LUT R10, R11, R10, RZ, 0x3c, !PT ;  /* 0x0000000a0b0a1212 */ /* 0x001fc800078e3cff */
[----:B------:R-:W-:-:S05]  /*ee90*/  @P1 LOP3.LUT R11, R11, R10, RZ, 0x3c, !PT ;  /* 0x0000000a0b0b1212 */ /* 0x000fca00078e3cff */
[----:B------:R0:W2:Y:S02]  /*eea0*/  @P1 LDG.E.U16 R54, desc[UR10][R10.64] ;  /* 0x0000000a0a361981 */ /* 0x0000a4000c1e1500 */
[----:B0-----:R-:W-:Y:S02]  /*eeb0*/  @P3 IMAD.MOV.U32 R10, RZ, RZ, R25 ;  /* 0x000000ffff0a3224 */ /* 0x001fe400078e0019 */
[----:B------:R-:W-:-:S05]  /*eec0*/  @P3 IMAD.MOV.U32 R11, RZ, RZ, R4 ;  /* 0x000000ffff0b3224 */ /* 0x000fca00078e0004 */
[----:B------:R0:W4:Y:S04]  /*eed0*/  @P3 LDG.E.U16 R23, desc[UR10][R10.64] ;  /* 0x0000000a0a173981 */ /* 0x000128000c1e1500 */
[----:B------:R1:W-:Y:S02]  /*eee0*/  STL [R1+0xc68], R4 ;  /* 0x000c680401007387 */ /* 0x0003e40000100800 */
[----:B-1----:R-:W1:Y:S01]  /*eef0*/  S2R R4, SR_TID.X ;  /* 0x0000000000047919 */ /* 0x002e620000002100 */
[----:B------:R-:W-:Y:S01]  /*ef00*/  PLOP3.LUT P0, PT, PT, PT, UP2, 0x80, 0x8 ;  /* 0x000000000008781c */ /* 0x000fe20003f0f028 */
[----:B------:R-:W-:Y:S01]  /*ef10*/  IMAD R7, R88, 0x2, R7 ;  /* 0x0000000258077824 */ /* 0x000fe200078e0207 */
[----:B------:R-:W-:Y:S01]  /*ef20*/  PLOP3.LUT P1, PT, PT, PT, UP2, 0x80, 0x8 ;  /* 0x000000000008781c */ /* 0x000fe20003f2f028 */
[----:B------:R-:W-:Y:S01]  /*ef30*/  IMAD.MOV.U32 R25, RZ, RZ, R27 ;  /* 0x000000ffff197224 */ /* 0x000fe200078e001b */
[----:B------:R-:W-:Y:S01]  /*ef40*/  PLOP3.LUT P3, PT, PT, PT, UP2, 0x80, 0x8 ;  /* 0x000000000008781c */ /* 0x000fe20003f6f028 */
[----:B------:R-:W-:-:S02]  /*ef50*/  IMAD.MOV.U32 R27, RZ, RZ, R26 ;  /* 0x000000ffff1b7224 */ /* 0x000fc400078e001a */
[----:B------:R-:W-:Y:S02]  /*ef60*/  IMAD.MOV.U32 R26, RZ, RZ, R30 ;  /* 0x000000ffff1a7224 */ /* 0x000fe400078e001e */
[----:B------:R-:W-:Y:S02]  /*ef70*/  IMAD.MOV.U32 R30, RZ, RZ, R31 ;  /* 0x000000ffff1e7224 */ /* 0x000fe400078e001f */
[----:B------:R-:W-:Y:S02]  /*ef80*/  IMAD.MOV.U32 R31, RZ, RZ, R66 ;  /* 0x000000ffff1f7224 */ /* 0x000fe400078e0042 */
[----:B------:R-:W-:Y:S01]  /*ef90*/  IMAD.MOV.U32 R66, RZ, RZ, R78 ;  /* 0x000000ffff427224 */ /* 0x000fe200078e004e */
[----:B-1----:R-:W-:-:S04]  /*efa0*/  SHF.R.U32.HI R4, RZ, 0x6, R4 ;  /* 0x00000006ff047819 */ /* 0x002fc80000011604 */
[----:B------:R-:W-:-:S04]  /*efb0*/  SGXT.U32 R4, R4, 0x1 ;  /* 0x000000010404781a */ /* 0x000fc80000000000 */
[C---:B0-----:R-:W-:Y:S02]  /*efc0*/  LOP3.LUT R11, R4.reuse, 0xbe, RZ, 0xfc, !PT ;  /* 0x000000be040b7812 */ /* 0x041fe400078efcff */
[----:B------:R-:W-:Y:S02]  /*efd0*/  LOP3.LUT R10, R4, 0xc0, RZ, 0xfc, !PT ;  /* 0x000000c0040a7812 */ /* 0x000fe400078efcff */
[----:B------:R-:W-:Y:S02]  /*efe0*/  ISETP.LT.AND P0, PT, R11, UR27, P0 ;  /* 0x0000001b0b007c0c */ /* 0x000fe40008701270 */
[----:B------:R-:W-:Y:S01]  /*eff0*/  ISETP.LT.AND P1, PT, R10, UR27, P1 ;  /* 0x0000001b0a007c0c */ /* 0x000fe20008f21270 */
[----:B------:R-:W-:Y:S01]  /*f000*/  IMAD R10, R88, 0x2, R7 ;  /* 0x00000002580a7824 */ /* 0x000fe200078e0207 */
[----:B------:R-:W-:-:S04]  /*f010*/  LEA R11, P4, R7, R6, 0x1 ;  /* 0x00000006070b7211 */ /* 0x000fc800078808ff */
[----:B------:R-:W-:Y:S01]  /*f020*/  LEA.HI.X.SX32 R78, R7, R5, 0x1, P4 ;  /* 0x00000005074e7211 */ /* 0x000fe200020f0eff */
[----:B------:R-:W-:Y:S01]  /*f030*/  IMAD R7, R88, 0x2, R10 ;  /* 0x0000000258077824 */ /* 0x000fe200078e020a */
[----:B------:R-:W-:Y:S02]  /*f040*/  PRMT R24, RZ, 0x7610, R24 ;  /* 0x00007610ff187816 */ /* 0x000fe40000000018 */
[----:B------:R-:W-:Y:S01]  /*f050*/  PRMT R12, RZ, 0x7610, R12 ;  /* 0x00007610ff0c7816 */ /* 0x000fe2000000000c */
[----:B--2---:R0:W-:Y:S04]  /*f060*/  STL [R1+0x164], R54 ;  /* 0x0001643601007387 */ /* 0x0041e80000100800 */
[----:B0-----:R-:W2:Y:S04]  /*f070*/  LDL.LU R54, [R1+0x18f8] ;  /* 0x0018f80001367983 */ /* 0x001ea80000300800 */
[----:B----4-:R0:W-:Y:S02]  /*f080*/  STL [R1+0x168], R23 ;  /* 0x0001681701007387 */ /* 0x0101e40000100800 */
[----:B0-----:R-:W-:-:S02]  /*f090*/  LOP3.LUT R23, R4, 0xc2, RZ, 0xfc, !PT ;  /* 0x000000c204177812 */ /* 0x001fc400078efcff */
[C---:B------:R-:W-:Y:S02]  /*f0a0*/  LEA R4, P4, R10.reuse, R6, 0x1 ;  /* 0x000000060a047211 */ /* 0x040fe400078808ff */
[----:B------:R-:W-:Y:S01]  /*f0b0*/  ISETP.LT.AND P3, PT, R23, UR27, P3 ;  /* 0x0000001b17007c0c */ /* 0x000fe20009f61270 */
[----:B------:R-:W-:Y:S02]  /*f0c0*/  IMAD.MOV.U32 R23, RZ, RZ, R26 ;  /* 0x000000ffff177224 */ /* 0x000fe400078e001a */
[----:B------:R-:W-:Y:S02]  /*f0d0*/  IMAD.MOV.U32 R26, RZ, RZ, R30 ;  /* 0x000000ffff1a7224 */ /* 0x000fe400078e001e */
[----:B------:R-:W-:Y:S02]  /*f0e0*/  IMAD.MOV.U32 R30, RZ, RZ, R32 ;  /* 0x000000ffff1e7224 */ /* 0x000fe400078e0020 */
[----:B------:R-:W-:Y:S01]  /*f0f0*/  IMAD.MOV.U32 R32, RZ, RZ, R53 ;  /* 0x000000ffff207224 */ /* 0x000fe200078e0035 */
[----:B------:R-:W-:Y:S01]  /*f100*/  LEA.HI.X.SX32 R53, R10, R5, 0x1, P4 ;  /* 0x000000050a357211 */ /* 0x000fe200020f0eff */
[----:B------:R0:W-:Y:S01]  /*f110*/  STL [R1+0xc74], R11 ;  /* 0x000c740b01007387 */ /* 0x0001e20000100800 */
[----:B------:R-:W-:-:S02]  /*f120*/  @P0 IMAD.MOV.U32 R10, RZ, RZ, R11 ;  /* 0x000000ffff0a0224 */ /* 0x000fc400078e000b */
[----:B0-----:R-:W-:-:S05]  /*f130*/  @P0 IMAD.MOV.U32 R11, RZ, RZ, R78 ;  /* 0x000000ffff0b0224 */ /* 0x001fca00078e004e */
[----:B------:R0:W4:Y:S02]  /*f140*/  @P0 LDG.E.U16 R24, desc[UR10][R10.64] ;  /* 0x0000000a0a180981 */ /* 0x000124000c1e1500 */
[----:B0-----:R-:W-:Y:S02]  /*f150*/  @P1 IMAD.MOV.U32 R10, RZ, RZ, R4 ;  /* 0x000000ffff0a1224 */ /* 0x001fe400078e0004 */
[----:B------:R-:W-:-:S05]  /*f160*/  @P1 IMAD.MOV.U32 R11, RZ, RZ, R53 ;  /* 0x000000ffff0b1224 */ /* 0x000fca00078e0035 */
[----:B------:R0:W2:Y:S04]  /*f170*/  @P1 LDG.E.U16 R12, desc[UR10][R10.64] ;  /* 0x0000000a0a0c1981 */ /* 0x0000a8000c1e1500 */
[----:B------:R1:W-:Y:S04]  /*f180*/  STL [R1+0xc70], R78 ;  /* 0x000c704e01007387 */ /* 0x0003e80000100800 */
[----:B------:R-:W-:Y:S04]  /*f190*/  STL [R1+0xc7c], R4 ;  /* 0x000c7c0401007387 */ /* 0x000fe80000100800 */
[----:B-1----:R-:W3:Y:S04]  /*f1a0*/  LDL.LU R78, [R1+0x18f4] ;  /* 0x0018f400014e7983 */ /* 0x002ee80000300800 */
[----:B------:R1:W-:Y:S01]  /*f1b0*/  STL [R1+0xc78], R53 ;  /* 0x000c783501007387 */ /* 0x0003e20000100800 */
[----:B------:R-:W-:-:S03]  /*f1c0*/  PRMT R13, RZ, 0x7610, R13 ;  /* 0x00007610ff0d7816 */ /* 0x000fc6000000000d */
[----:B----4-:R4:W-:Y:S04]  /*f1d0*/  STL [R1+0x160], R24 ;  /* 0x0001601801007387 */ /* 0x0109e80000100800 */
[----:B-1----:R-:W3:Y:S01]  /*f1e0*/  LDL.LU R53, [R1+0x18f0] ;  /* 0x0018f00001357983 */ /* 0x002ee20000300800 */
[----:B----4-:R-:W-:-:S04]  /*f1f0*/  LEA R24, P0, R7, R6, 0x1 ;  /* 0x0000000607187211 */ /* 0x010fc800078008ff */
[----:B0-----:R-:W-:Y:S01]  /*f200*/  LEA.HI.X.SX32 R10, R7, R5, 0x1, P0 ;  /* 0x00000005070a7211 */ /* 0x001fe200000f0eff */
[----:B------:R-:W-:Y:S04]  /*f210*/  STL [R1+0xc84], R24 ;  /* 0x000c841801007387 */ /* 0x000fe80000100800 */
[----:B--2---:R-:W-:Y:S01]  /*f220*/  STL [R1+0x15c], R12 ;  /* 0x00015c0c01007387 */ /* 0x004fe20000100800 */
        /* <DEDUP_REMOVED lines=46> */
[----:B------:R-:W-:Y:S01]  /*f510*/  PLOP3.LUT P1, PT, PT, PT, UP2, 0x80, 0x8 ;  /* 0x000000000008781c */ /* 0x000fe20003f2f028 */
[----:B------:R-:W-:Y:S01]  /*f520*/  IMAD.MOV.U32 R22, RZ, RZ, R28 ;  /* 0x000000ffff167224 */ /* 0x000fe200078e001c */
[----:B------:R-:W-:Y:S01]  /*f530*/  PLOP3.LUT P3, PT, PT, PT, UP2, 0x80, 0x8 ;  /* 0x000000000008781c */ /* 0x000fe20003f6f028 */
[----:B------:R-:W-:-:S02]  /*f540*/  IMAD.MOV.U32 R28, RZ, RZ, R52 ;  /* 0x000000ffff1c7224 */ /* 0x000fc400078e0034 */
[----:B0-----:R-:W-:Y:S02]  /*f550*/  IMAD.MOV.U32 R24, RZ, RZ, R92 ;  /* 0x000000ffff187224 */ /* 0x001fe400078e005c */
        /* <DEDUP_REMOVED lines=13> */
[----:B------:R-:W-:Y:S02]  /*f630*/  LEA R11, P4, R7, R6, 0x1 ;  /* 0x00000006070b7211 */ /* 0x000fe400078808ff */
[----:B-1----:R-:W-:-:S02]  /*f640*/  LOP3.LUT R21, R4, 0xce, RZ, 0xfc, !PT ;  /* 0x000000ce04157812 */ /* 0x002fc400078efcff */
[-C--:B------:R-:W-:Y:S02]  /*f650*/  LEA.HI.X.SX32 R52, R7, R5.reuse, 0x1, P4 ;  /* 0x0000000507347211 */ /* 0x080fe400020f0eff */
[C---:B------:R-:W-:Y:S02]  /*f660*/  LEA R51, P4, R10.reuse, R6, 0x1 ;  /* 0x000000060a337211 */ /* 0x040fe400078808ff */
[----:B------:R-:W-:Y:S01]  /*f670*/  ISETP.LT.AND P3, PT, R21, UR27, P3 ;  /* 0x0000001b15007c0c */ /* 0x000fe20009f61270 */
        /* <DEDUP_REMOVED lines=79> */
[----:B------:R-:W-:-:S02]  /*fb70*/  PLOP3.LUT P3, PT, PT, PT, UP2, 0x80, 0x8 ;  /* 0x000000000008781c */ /* 0x000fc40003f6f028 */
[----:B------:R-:W-:Y:S02]  /*fb80*/  PRMT R18, RZ, 0x7610, R18 ;  /* 0x00007610ff127816 */ /* 0x000fe40000000012 */
        /* <DEDUP_REMOVED lines=90> */
[----:B0-----:R-:W-:-:S02]  /*10130*/  IMAD.MOV.U32 R18, RZ, RZ, R20 ;  /* 0x000000ffff127224 */ /* 0x001fc400078e0014 */
        /* <DEDUP_REMOVED lines=16> */
[----:B------:R-:W-:Y:S02]  /*10240*/  LEA R46, P4, R10, R6, 0x1 ;  /* 0x000000060a2e7211 */ /* 0x000fe400078808ff */
        /* <DEDUP_REMOVED lines=77> */
[----:B0-----:R-:W-:Y:S01]  /*10720*/  PRMT R11, RZ, 0x7610, R11 ;  /* 0x00007610ff0b7816 */ /* 0x001fe2000000000b */
[----:B------:R-:W-:Y:S01]  /*10730*/  IMAD R7, R88, 0x2, R7 ;  /* 0x0000000258077824 */ /* 0x000fe200078e0207 */
[----:B------:R-:W-:Y:S02]  /*10740*/  PLOP3.LUT P1, PT, PT, PT, UP2, 0x80, 0x8 ;  /* 0x000000000008781c */ /* 0x000fe40003f2f028 */
[----:B------:R-:W-:Y:S01]  /*10750*/  PLOP3.LUT P0, PT, PT, PT, UP2, 0x80, 0x8 ;  /* 0x000000000008781c */ /* 0x000fe20003f0f028 */
[----:B------:R-:W-:Y:S01]  /*10760*/  IMAD.MOV.U32 R15, RZ, RZ, R19 ;  /* 0x000000ffff0f7224 */ /* 0x000fe200078e0013 */
[----:B------:R-:W-:Y:S01]  /*10770*/  PLOP3.LUT P3, PT, PT, PT, UP2, 0x80, 0x8 ;  /* 0x000000000008781c */ /* 0x000fe20003f6f028 */
[----:B------:R-:W-:-:S02]  /*10780*/  IMAD.MOV.U32 R19, RZ, RZ, R26 ;  /* 0x000000ffff137224 */ /* 0x000fc400078e001a */
[----:B------:R-:W-:Y:S01]  /*10790*/  IMAD.MOV.U32 R26, RZ, RZ, R66 ;  /* 0x000000ffff1a7224 */ /* 0x000fe200078e0042 */
[----:B-1----:R-:W-:-:S04]  /*107a0*/  SHF.R.U32.HI R4, RZ, 0x6, R4 ;  /* 0x00000006ff047819 */ /* 0x002fc80000011604 */
[----:B------:R-:W-:-:S04]  /*107b0*/  SGXT.U32 R4, R4, 0x1 ;  /* 0x000000010404781a */ /* 0x000fc80000000000 */
[----:B------:R-:W-:-:S04]  /*107c0*/  LOP3.LUT R10, R4, 0xf0, RZ, 0xfc, !PT ;  /* 0x000000f0040a7812 */ /* 0x000fc800078efcff */
[----:B------:R-:W-:Y:S01]  /*107d0*/  ISETP.LT.AND P1, PT, R10, UR27, P1 ;  /* 0x0000001b0a007c0c */ /* 0x000fe20008f21270 */
[----:B------:R-:W-:Y:S01]  /*107e0*/  IMAD R10, R88, 0x2, R7 ;  /* 0x00000002580a7824 */ /* 0x000fe200078e0207 */
[----:B--2---:R0:W-:Y:S04]  /*107f0*/  STL [R1+0xe4], R45 ;  /* 0x0000e42d01007387 */ /* 0x0041e80000100800 */
[----:B0-----:R-:W2:Y:S04]  /*10800*/  LDL.LU R45, [R1+0x18c8] ;  /* 0x0018c800012d7983 */ /* 0x001ea80000300800 */
[----:B----4-:R0:W-:Y:S04]  /*10810*/  STL [R1+0xe8], R14 ;  /* 0x0000e80e01007387 */ /* 0x0101e80000100800 */
[----:B------:R1:W-:Y:S01]  /*10820*/  STL.S16 [R1+0xdc], R11 ;  /* 0x0000dc0b01007387 */ /* 0x0003e20000100600 */
[----:B0-----:R-:W-:-:S04]  /*10830*/  LOP3.LUT R14, R4, 0xee, RZ, 0xfc, !PT ;  /* 0x000000ee040e7812 */ /* 0x001fc800078efcff */
[----:B------:R-:W-:Y:S02]  /*10840*/  ISETP.LT.AND P0, PT, R14, UR27, P0 ;  /* 0x0000001b0e007c0c */ /* 0x000fe40008701270 */
[CC--:B-1----:R-:W-:Y:S02]  /*10850*/  LEA R11, P4, R7.reuse, R6.reuse, 0x1 ;  /* 0x00000006070b7211 */ /* 0x0c2fe400078808ff */
[----:B------:R-:W-:Y:S02]  /*10860*/  LOP3.LUT R14, R4, 0xf2, RZ, 0xfc, !PT ;  /* 0x000000f2040e7812 */ /* 0x000fe400078efcff */
[----:B------:R-:W-:Y:S02]  /*10870*/  LEA.HI.X.SX32 R4, R7, R5, 0x1, P4 ;  /* 0x0000000507047211 */ /* 0x000fe400020f0eff */
[----:B------:R-:W-:Y:S02]  /*10880*/  LEA R66, P4, R10, R6, 0x1 ;  /* 0x000000060a427211 */ /* 0x000fe400078808ff */
[----:B------:R-:W-:Y:S01]  /*10890*/  ISETP.LT.AND P3, PT, R14, UR27, P3 ;  /* 0x0000001b0e007c0c */ /* 0x000fe20009f61270 */
[----:B------:R-:W-:-:S02]  /*108a0*/  IMAD.MOV.U32 R14, RZ, RZ, R16 ;  /* 0x000000ffff0e7224 */ /* 0x000fc400078e0010 */
[----:B------:R-:W-:Y:S02]  /*108b0*/  IMAD.MOV.U32 R16, RZ, RZ, R18 ;  /* 0x000000ffff107224 */ /* 0x000fe400078e0012 */
[----:B------:R-:W-:Y:S01]  /*108c0*/  IMAD.MOV.U32 R18, RZ, RZ, R67 ;  /* 0x000000ffff127224 */ /* 0x000fe200078e0043 */
[----:B------:R-:W-:Y:S01]  /*108d0*/  LEA.HI.X.SX32 R67, R10, R5, 0x1, P4 ;  /* 0x000000050a437211 */ /* 0x000fe200020f0eff */
[----:B------:R0:W-:Y:S01]  /*108e0*/  STL [R1+0xd34], R11 ;  /* 0x000d340b01007387 */ /* 0x0001e20000100800 */
[----:B------:R-:W-:Y:S02]  /*108f0*/  IMAD R7, R88, 0x2, R10 ;  /* 0x0000000258077824 */ /* 0x000fe400078e020a */
[----:B------:R-:W-:Y:S01]  /*10900*/  @P0 IMAD.MOV.U32 R10, RZ, RZ, R11 ;  /* 0x000000ffff0a0224 */ /* 0x000fe200078e000b */
[----:B------:R1:W-:Y:S04]  /*10910*/  STL [R1+0xd30], R4 ;  /* 0x000d300401007387 */ /* 0x0003e80000100800 */
[----:B------:R-:W-:Y:S01]  /*10920*/  STL [R1+0xd3c], R66 ;  /* 0x000d3c4201007387 */ /* 0x000fe20000100800 */
[----:B0-----:R-:W-:-:S03]  /*10930*/  @P0 IMAD.MOV.U32 R11, RZ, RZ, R4 ;  /* 0x000000ffff0b0224 */ /* 0x001fc600078e0004 */
[----:B------:R0:W-:Y:S04]  /*10940*/  STL [R1+0xd38], R67 ;  /* 0x000d384301007387 */ /* 0x0001e80000100800 */
[----:B-1----:R-:W4:Y:S01]  /*10950*/  LDL R4, [R1+0xdc] ;  /* 0x0000dc0001047983 */ /* 0x002f220000100800 */
[----:B------:R-:W-:-:S06]  /*10960*/  PRMT R12, RZ, 0x7610, R12 ;  /* 0x00007610ff0c7816 */ /* 0x000fcc000000000c */
[----:B------:R1:W2:Y:S02]  /*10970*/  @P0 LDG.E.U16 R12, desc[UR10][R10.64] ;  /* 0x0000000a0a0c0981 */ /* 0x0002a4000c1e1500 */
[----:B-1----:R-:W-:Y:S02]  /*10980*/  @P1 IMAD.MOV.U32 R10, RZ, RZ, R66 ;  /* 0x000000ffff0a1224 */ /* 0x002fe400078e0042 */
[----:B------:R-:W-:-:S05]  /*10990*/  @P1 IMAD.MOV.U32 R11, RZ, RZ, R67 ;  /* 0x000000ffff0b1224 */ /* 0x000fca00078e0043 */
[----:B----4-:R1:W4:Y:S04]  /*109a0*/  @P1 LDG.E.U16 R4, desc[UR10][R10.64] ;  /* 0x0000000a0a041981 */ /* 0x010328000c1e1500 */
[----:B--2---:R2:W-:Y:S04]  /*109b0*/  STL [R1+0xe0], R12 ;  /* 0x0000e00c01007387 */ /* 0x0045e80000100800 */
[----:B0-----:R-:W3:Y:S04]  /*109c0*/  LDL.LU R67, [R1+0x18c4] ;  /* 0x0018c40001437983 */ /* 0x001ee80000300800 */
[----:B------:R-:W3:Y:S01]  /*109d0*/  LDL.LU R66, [R1+0x18c0] ;  /* 0x0018c00001427983 */ /* 0x000ee20000300800 */
[----:B--2---:R-:W-:-:S04]  /*109e0*/  LEA R12, P0, R7, R6, 0x1 ;  /* 0x00000006070c7211 */ /* 0x004fc800078008ff */
[----:B-1----:R-:W-:Y:S01]  /*109f0*/  LEA.HI.X.SX32 R10, R7, R5, 0x1, P0 ;  /* 0x00000005070a7211 */ /* 0x002fe200000f0eff */
[----:B------:R-:W-:-:S05]  /*10a00*/  IMAD.MOV.U32 R11, RZ, RZ, R12 ;  /* 0x000000ffff0b7224 */ /* 0x000fca00078e000c */
[-C--:B------:R-:W-:Y:S02]  /*10a10*/  @P3 LOP3.LUT R11, R11, R10.reuse, RZ, 0x3c, !PT ;  /* 0x0000000a0b0b3212 */ /* 0x080fe400078e3cff */
[----:B------:R-:W-:Y:S01]  /*10a20*/  PRMT R13, RZ, 0x7610, R13 ;  /* 0x00007610ff0d7816 */ /* 0x000fe2000000000d */
[----:B----4-:R-:W-:Y:S04]  /*10a30*/  @P1 STL [R1+0xdc], R4 ;  /* 0x0000dc0401001387 */ /* 0x010fe80000100800 */
[----:B------:R-:W-:Y:S04]  /*10a40*/  STL [R1+0xd44], R12 ;  /* 0x000d440c01007387 */ /* 0x000fe80000100800 */
[----:B------:R0:W-:Y:S02]  /*10a50*/  STL [R1+0xd40], R10 ;  /* 0x000d400a01007387 */ /* 0x0001e40000100800 */
[----:B0-----:R-:W-:-:S04]  /*10a60*/  @P3 LOP3.LUT R10, R11, R10, RZ, 0x3c, !PT ;  /* 0x0000000a0b0a3212 */ /* 0x001fc800078e3cff */
[----:B------:R-:W-:-:S05]  /*10a70*/  @P3 LOP3.LUT R11, R11, R10, RZ, 0x3c, !PT ;  /* 0x0000000a0b0b3212 */ /* 0x000fca00078e3cff */
        /* <DEDUP_REMOVED lines=13> */
[C---:B------:R-:W-:Y:S02]  /*10b50*/  LOP3.LUT R11, R4.reuse, 0xf8, RZ, 0xfc, !PT ;  /* 0x000000f8040b7812 */ /* 0x040fe400078efcff */
[----:B------:R-:W-:Y:S02]  /*10b60*/  LOP3.LUT R4, R4, 0xf6, RZ, 0xfc, !PT ;  /* 0x000000f604047812 */ /* 0x000fe400078efcff */
[----:B------:R-:W-:Y:S01]  /*10b70*/  PLOP3.LUT P1, PT, PT, PT, UP2, 0x80, 0x8 ;  /* 0x000000000008781c */ /* 0x000fe20003f2f028 */
        /* <DEDUP_REMOVED lines=12> */
[----:B------:R-:W-:Y:S02]  /*10c40*/  PRMT R29, RZ, 0x7610, R29 ;  /* 0x00007610ff1d7816 */ /* 0x000fe4000000001d */
[----:B------:R-:W-:Y:S01]  /*10c50*/  PRMT R33, RZ, 0x7610, R33 ;  /* 0x00007610ff217816 */ /* 0x000fe20000000021 */
[----:B--2---:R0:W-:Y:S02]  /*10c60*/  STL [R1+0xd4], R35 ;  /* 0x0000d42301007387 */ /* 0x0041e40000100800 */
[----:B0-----:R-:W-:-:S05]  /*10c70*/  LEA R35, P0, R7, R6, 0x1 ;  /* 0x0000000607237211 */ /* 0x001fca00078008ff */
[----:B------:R-:W-:Y:S04]  /*10c80*/  STL [R1+0xd5c], R35 ;  /* 0x000d5c2301007387 */ /* 0x000fe80000100800 */
[----:B------:R0:W-:Y:S01]  /*10c90*/  STL [R1+0xd50], R10 ;  /* 0x000d500a01007387 */ /* 0x0001e20000100800 */
[----:B------:R-:W-:Y:S02]  /*10ca0*/  LEA.HI.X.SX32 R4, R7, R5, 0x1, P0 ;  /* 0x0000000507047211 */ /* 0x000fe400000f0eff */
[----:B0-----:R-:W-:-:S04]  /*10cb0*/  @P1 LOP3.LUT R10, R11, R10, RZ, 0x3c, !PT ;  /* 0x0000000a0b0a1212 */ /* 0x001fc800078e3cff */
[----:B------:R-:W-:Y:S01]  /*10cc0*/  @P1 LOP3.LUT R11, R11, R10, RZ, 0x3c, !PT ;  /* 0x0000000a0b0b1212 */ /* 0x000fe200078e3cff */
[----:B------:R0:W-:Y:S04]  /*10cd0*/  STL [R1+0xd58], R4 ;  /* 0x000d580401007387 */ /* 0x0001e80000100800 */
[----:B------:R1:W2:Y:S02]  /*10ce0*/  @P1 LDG.E.U16 R2, desc[UR10][R10.64] ;  /* 0x0000000a0a021981 */ /* 0x0002a4000c1e1500 */
[----:B-1----:R-:W-:Y:S02]  /*10cf0*/  @P3 IMAD.MOV.U32 R11, RZ, RZ, R4 ;  /* 0x000000ffff0b3224 */ /* 0x002fe400078e0004 */
[----:B0-----:R-:W0:Y:S01]  /*10d00*/  S2R R4, SR_TID.X ;  /* 0x0000000000047919 */ /* 0x001e220000002100 */
[----:B------:R-:W-:Y:S01]  /*10d10*/  @P3 IMAD.MOV.U32 R10, RZ, RZ, R35 ;  /* 0x000000ffff0a3224 */ /* 0x000fe200078e0023 */
[----:B------:R-:W-:-:S04]  /*10d20*/  PLOP3.LUT P0, PT, PT, PT, UP2, 0x80, 0x8 ;  /* 0x000000000008781c */ /* 0x000fc80003f0f028 */
[----:B------:R1:W4:Y:S01]  /*10d30*/  @P3 LDG.E.U16 R29, desc[UR10][R10.64] ;  /* 0x0000000a0a1d3981 */ /* 0x000322000c1e1500 */
[----:B------:R-:W-:Y:S01]  /*10d40*/  IMAD R7, R88, 0x2, R7 ;  /* 0x0000000258077824 */ /* 0x000fe200078e0207 */
[----:B0-----:R-:W-:-:S04]  /*10d50*/  SHF.R.U32.HI R4, RZ, 0x6, R4 ;  /* 0x00000006ff047819 */ /* 0x001fc80000011604 */
[----:B------:R-:W-:-:S04]  /*10d60*/  SGXT.U32 R4, R4, 0x1 ;  /* 0x000000010404781a */ /* 0x000fc80000000000 */
[----:B-1----:R-:W-:-:S04]  /*10d70*/  LOP3.LUT R10, R4, 0xfa, RZ, 0xfc, !PT ;  /* 0x000000fa040a7812 */ /* 0x002fc800078efcff */
[----:B------:R-:W-:Y:S02]  /*10d80*/  ISETP.LT.AND P0, PT, R10, UR27, P0 ;  /* 0x0000001b0a007c0c */ /* 0x000fe40008701270 */
[----:B------:R-:W-:-:S04]  /*10d90*/  LEA R10, P4, R7, R6, 0x1 ;  /* 0x00000006070a7211 */ /* 0x000fc800078808ff */
[----:B------:R-:W-:-:S07]  /*10da0*/  LEA.HI.X.SX32 R11, R7, R5, 0x1, P4 ;  /* 0x00000005070b7211 */ /* 0x000fce00020f0eff */
[----:B------:R-:W3:Y:S01]  /*10db0*/  @P0 LDG.E.U16 R33, desc[UR10][R10.64] ;  /* 0x0000000a0a210981 */ /* 0x000ee2000c1e1500 */
[----:B------:R-:W-:Y:S02]  /*10dc0*/  LOP3.LUT R35, R4, 0xfc, RZ, 0xfc, !PT ;  /* 0x000000fc04237812 */ /* 0x000fe400078efcff */
[----:B------:R-:W-:Y:S02]  /*10dd0*/  PLOP3.LUT P3, PT, PT, PT, UP2, 0x80, 0x8 ;  /* 0x000000000008781c */ /* 0x000fe40003f6f028 */
[----:B------:R-:W-:-:S04]  /*10de0*/  PLOP3.LUT P1, PT, PT, PT, UP2, 0x80, 0x8 ;  /* 0x000000000008781c */ /* 0x000fc80003f2f028 */
[----:B------:R-:W-:Y:S01]  /*10df0*/  ISETP.LT.AND P1, PT, R35, UR27, P1 ;  /* 0x0000001b23007c0c */ /* 0x000fe20008f21270 */
[----:B--2---:R-:W-:Y:S04]  /*10e00*/  STL [R1+0x17e4], R2 ;  /* 0x0017e40201007387 */ /* 0x004fe80000100800 */
[----:B----4-:R0:W-:Y:S04]  /*10e10*/  STL [R1+0xcc], R29 ;  /* 0x0000cc1d01007387 */ /* 0x0101e80000100800 */
[----:B------:R-:W-:Y:S01]  /*10e20*/  STL [R1+0x990], R10 ;  /* 0x0009900a01007387 */ /* 0x000fe20000100800 */
[----:B0-----:R-:W-:Y:S01]  /*10e30*/  LOP3.LUT R29, R4, 0xfe, RZ, 0xfc, !PT ;  /* 0x000000fe041d7812 */ /* 0x001fe200078efcff */
[----:B------:R-:W-:-:S02]  /*10e40*/  IMAD R4, R88, 0x2, R7 ;  /* 0x0000000258047824 */ /* 0x000fc400078e0207 */
[----:B------:R-:W-:Y:S02]  /*10e50*/  STL [R1+0x1340], R88 ;  /* 0x0013405801007387 */ /* 0x000fe40000100800 */
[----:B------:R-:W-:Y:S01]  /*10e60*/  IMAD R7, R88, 0x2, R4 ;  /* 0x0000000258077824 */ /* 0x000fe200078e0204 */
[----:B------:R-:W-:Y:S01]  /*10e70*/  ISETP.LT.AND P3, PT, R29, UR27, P3 ;  /* 0x0000001b1d007c0c */ /* 0x000fe20009f61270 */
[----:B------:R-:W-:Y:S01]  /*10e80*/  STL [R1+0x1498], R88 ;  /* 0x0014985801007387 */ /* 0x000fe20000100800 */
[----:B------:R-:W-:Y:S01]  /*10e90*/  IMAD.MOV.U32 R29, RZ, RZ, R20 ;  /* 0x000000ffff1d7224 */ /* 0x000fe200078e0014 */
[CC--:B------:R-:W-:Y:S01]  /*10ea0*/  LEA R35, P4, R4.reuse, R6.reuse, 0x1 ;  /* 0x0000000604237211 */ /* 0x0c0fe200078808ff */
[----:B------:R-:W-:Y:S01]  /*10eb0*/  IMAD.MOV.U32 R20, RZ, RZ, R92 ;  /* 0x000000ffff147224 */ /* 0x000fe200078e005c */
[----:B------:R-:W-:Y:S01]  /*10ec0*/  STL [R1+0x98c], R11 ;  /* 0x00098c0b01007387 */ /* 0x000fe20000100800 */
[----:B------:R-:W-:Y:S02]  /*10ed0*/  LEA R92, P5, R7, R6, 0x1 ;  /* 0x00000006075c7211 */ /* 0x000fe400078a08ff */
[----:B------:R-:W-:Y:S01]  /*10ee0*/  LEA.HI.X.SX32 R4, R4, R5, 0x1, P4 ;  /* 0x0000000504047211 */ /* 0x000fe200020f0eff */
[----:B------:R-:W-:Y:S01]  /*10ef0*/  STL [R1+0x14b4], R88 ;  /* 0x0014b45801007387 */ /* 0x000fe20000100800 */
[----:B------:R-:W0:Y:S03]  /*10f00*/  LDC R6, c[0x0][0x3ac] ;  /* 0x0000eb00ff067b82 */ /* 0x000e260000000800 */
[----:B------:R-:W-:Y:S04]  /*10f10*/  STL [R1+0x17a4], R88 ;  /* 0x0017a45801007387 */ /* 0x000fe80000100800 */
[----:B---3--:R1:W-:Y:S04]  /*10f20*/  STL [R1+0xc8], R33 ;  /* 0x0000c82101007387 */ /* 0x0083e80000100800 */
[----:B------:R-:W-:Y:S04]  /*10f30*/  STL [R1+0x998], R35 ;  /* 0x0009982301007387 */ /* 0x000fe80000100800 */
[----:B------:R-:W-:Y:S01]  /*10f40*/  STL [R1+0x9a0], R92 ;  /* 0x0009a05c01007387 */ /* 0x000fe20000100800 */
[----:B-1----:R-:W-:-:S02]  /*10f50*/  IMAD.MOV.U32 R33, RZ, RZ, R29 ;  /* 0x000000ffff217224 */ /* 0x002fc400078e001d */
[----:B------:R-:W-:Y:S01]  /*10f60*/  IMAD.MOV.U32 R29, RZ, RZ, R93 ;  /* 0x000000ffff1d7224 */ /* 0x000fe200078e005d */
[----:B------:R-:W-:Y:S02]  /*10f70*/  LEA.HI.X.SX32 R93, R7, R5, 0x1, P5 ;  /* 0x00000005075d7211 */ /* 0x000fe400028f0eff */
[----:B------:R-:W0:Y:S01]  /*10f80*/  LDL.LU R5, [R1+0x48] ;  /* 0x0000480001057983 */ /* 0x000e220000300800 */
[----:B------:R-:W-:-:S03]  /*10f90*/  PRMT R34, RZ, 0x7610, R34 ;  /* 0x00007610ff227816 */ /* 0x000fc60000000022 */
[----:B------:R1:W-:Y:S01]  /*10fa0*/  STL [R1+0x994], R4 ;  /* 0x0009940401007387 */ /* 0x0003e20000100800 */
[----:B------:R-:W-:Y:S01]  /*10fb0*/  PRMT R71, RZ, 0x7610, R71 ;  /* 0x00007610ff477816 */ /* 0x000fe20000000047 */
[----:B0-----:R-:W-:Y:S02]  /*10fc0*/  IMAD R6, R6, 0x80, R5 ;  /* 0x0000008006067824 */ /* 0x001fe400078e0205 */
[----:B------:R-:W-:Y:S02]  /*10fd0*/  @P1 IMAD.MOV.U32 R5, RZ, RZ, R4 ;  /* 0x000000ffff051224 */ /* 0x000fe400078e0004 */
[----:B-1----:R-:W-:-:S05]  /*10fe0*/  @P1 IMAD.MOV.U32 R4, RZ, RZ, R35 ;  /* 0x000000ffff041224 */ /* 0x002fca00078e0023 */
[----:B------:R0:W2:Y:S02]  /*10ff0*/  @P1 LDG.E.U16 R34, desc[UR10][R4.64] ;  /* 0x0000000a04221981 */ /* 0x0000a4000c1e1500 */
[----:B0-----:R-:W-:Y:S02]  /*11000*/  @P3 IMAD.MOV.U32 R4, RZ, RZ, R92 ;  /* 0x000000ffff043224 */ /* 0x001fe400078e005c */
[----:B------:R-:W-:-:S05]  /*11010*/  @P3 IMAD.MOV.U32 R5, RZ, RZ, R93 ;  /* 0x000000ffff053224 */ /* 0x000fca00078e005d */
[----:B------:R-:W3:Y:S01]  /*11020*/  @P3 LDG.E.U16 R71, desc[UR10][R4.64] ;  /* 0x0000000a04473981 */ /* 0x000ee2000c1e1500 */
[----:B------:R-:W-:-:S03]  /*11030*/  PRMT R70, RZ, 0x7610, R70 ;  /* 0x00007610ff467816 */ /* 0x000fc60000000046 */
[----:B------:R0:W-:Y:S01]  /*11040*/  STL [R1+0x99c], R93 ;  /* 0x00099c5d01007387 */ /* 0x0001e20000100800 */
[----:B------:R-:W-:Y:S02]  /*11050*/  PRMT R69, RZ, 0x7610, R69 ;  /* 0x00007610ff457816 */ /* 0x000fe40000000045 */
[----:B------:R-:W-:Y:S02]  /*11060*/  PRMT R68, RZ, 0x7610, R68 ;  /* 0x00007610ff447816 */ /* 0x000fe40000000044 */
[----:B------:R-:W-:Y:S02]  /*11070*/  PRMT R72, RZ, 0x7610, R72 ;  /* 0x00007610ff487816 */ /* 0x000fe40000000048 */
[----:B------:R-:W-:Y:S02]  /*11080*/  PRMT R77, RZ, 0x7610, R77 ;  /* 0x00007610ff4d7816 */ /* 0x000fe4000000004d */
[----:B------:R-:W-:Y:S02]  /*11090*/  PRMT R8, RZ, 0x7610, R8 ;  /* 0x00007610ff087816 */ /* 0x000fe40000000008 */
[----:B------:R-:W-:-:S02]  /*110a0*/  PRMT R9, RZ, 0x7610, R9 ;  /* 0x00007610ff097816 */ /* 0x000fc40000000009 */
[----:B------:R-:W-:Y:S02]  /*110b0*/  PRMT R84, RZ, 0x7610, R84 ;  /* 0x00007610ff547816 */ /* 0x000fe40000000054 */
[----:B------:R-:W-:Y:S02]  /*110c0*/  PRMT R76, RZ, 0x7610, R76 ;  /* 0x00007610ff4c7816 */ /* 0x000fe4000000004c */
[----:B------:R-:W-:Y:S02]  /*110d0*/  PRMT R80, RZ, 0x7610, R80 ;  /* 0x00007610ff507816 */ /* 0x000fe40000000050 */
[----:B------:R-:W-:Y:S02]  /*110e0*/  PRMT R73, RZ, 0x7610, R73 ;  /* 0x00007610ff497816 */ /* 0x000fe40000000049 */
[----:B------:R-:W-:Y:S02]  /*110f0*/  PRMT R59, RZ, 0x7610, R59 ;  /* 0x00007610ff3b7816 */ /* 0x000fe4000000003b */
[----:B------:R-:W-:-:S02]  /*11100*/  PRMT R58, RZ, 0x7610, R58 ;  /* 0x00007610ff3a7816 */ /* 0x000fc4000000003a */
[----:B------:R-:W-:Y:S01]  /*11110*/  PRMT R57, RZ, 0x7610, R57 ;  /* 0x00007610ff397816 */ /* 0x000fe20000000039 */
[----:B--2---:R-:W-:Y:S04]  /*11120*/  STL [R1+0xbc], R34 ;  /* 0x0000bc2201007387 */ /* 0x004fe80000100800 */
[----:B0-----:R-:W2:Y:S04]  /*11130*/  LDL.LU R93, [R1+0x18bc] ;  /* 0x0018bc00015d7983 */ /* 0x001ea80000300800 */
[----:B------:R-:W4:Y:S04]  /*11140*/  LDL.LU R92, [R1+0x18b8] ;  /* 0x0018b800015c7983 */ /* 0x000f280000300800 */
[----:B---3--:R0:W-:Y:S04]  /*11150*/  STL [R1+0x90], R71 ;  /* 0x0000904701007387 */ /* 0x0081e80000100800 */
[----:B0-----:R-:W3:Y:S04]  /*11160*/  LDL.LU R71, [R1+0x18b4] ;  /* 0x0018b40001477983 */ /* 0x001ee80000300800 */
[----:B------:R0:W-:Y:S04]  /*11170*/  STL.S16 [R1+0x78], R70 ;  /* 0x0000784601007387 */ /* 0x0001e80000100600 */
[----:B0-----:R-:W2:Y:S04]  /*11180*/  LDL.LU R70, [R1+0x18b0] ;  /* 0x0018b00001467983 */ /* 0x001ea80000300800 */
[----:B------:R0:W-:Y:S04]  /*11190*/  STL.S16 [R1+0x74], R69 ;  /* 0x0000744501007387 */ /* 0x0001e80000100600 */
[----:B0-----:R-:W2:Y:S04]  /*111a0*/  LDL.LU R69, [R1+0x18ac] ;  /* 0x0018ac0001457983 */ /* 0x001ea80000300800 */
[----:B------:R0:W-:Y:S04]  /*111b0*/  STL.S16 [R1+0x84], R68 ;  /* 0x0000844401007387 */ /* 0x0001e80000100600 */
[----:B0-----:R-:W2:Y:S04]  /*111c0*/  LDL.LU R68, [R1+0x18a8] ;  /* 0x0018a80001447983 */ /* 0x001ea80000300800 */
[----:B------:R0:W-:Y:S04]  /*111d0*/  STL.S16 [R1+0x8c], R72 ;  /* 0x00008c4801007387 */ /* 0x0001e80000100600 */
[----:B0-----:R-:W3:Y:S04]  /*111e0*/  LDL.LU R72, [R1+0x18a4] ;  /* 0x0018a40001487983 */ /* 0x001ee80000300800 */
[----:B------:R0:W-:Y:S04]  /*111f0*/  STL.S16 [R1+0x70], R77 ;  /* 0x0000704d01007387 */ /* 0x0001e80000100600 */
[----:B0-----:R-:W3:Y:S04]  /*11200*/  LDL.LU R77, [R1+0x18a0] ;  /* 0x0018a000014d7983 */ /* 0x001ee80000300800 */
[----:B------:R0:W-:Y:S04]  /*11210*/  STL.S16 [R1+0x6c], R8 ;  /* 0x00006c0801007387 */ /* 0x0001e80000100600 */
[----:B0-----:R-:W3:Y:S04]  /*11220*/  LDL.LU R8, [R1+0x189c] ;  /* 0x00189c0001087983 */ /* 0x001ee80000300800 */
[----:B------:R0:W-:Y:S04]  /*11230*/  STL.S16 [R1+0x88], R9 ;  /* 0x0000880901007387 */ /* 0x0001e80000100600 */
[----:B0-----:R-:W3:Y:S04]  /*11240*/  LDL.LU R9, [R1+0x1898] ;  /* 0x0018980001097983 */ /* 0x001ee80000300800 */
[----:B------:R0:W-:Y:S01]  /*11250*/  STL.S16 [R1+0xb8], R84 ;  /* 0x0000b85401007387 */ /* 0x0001e20000100600 */
[----:B------:R-:W-:-:S03]  /*11260*/  PRMT R56, RZ, 0x7610, R56 ;  /* 0x00007610ff387816 */ /* 0x000fc60000000038 */
[----:B0-----:R-:W3:Y:S04]  /*11270*/  LDL.LU R84, [R1+0x1894] ;  /* 0x0018940001547983 */ /* 0x001ee80000300800 */
[----:B------:R0:W-:Y:S04]  /*11280*/  STL.S16 [R1+0x68], R76 ;  /* 0x0000684c01007387 */ /* 0x0001e80000100600 */
[----:B0-----:R-:W4:Y:S04]  /*11290*/  LDL.LU R76, [R1+0x1890] ;  /* 0x00189000014c7983 */ /* 0x001f280000300800 */
[----:B------:R0:W-:Y:S04]  /*112a0*/  STL.S16 [R1+0x64], R80 ;  /* 0x0000645001007387 */ /* 0x0001e80000100600 */
[----:B0-----:R-:W4:Y:S04]  /*112b0*/  LDL.LU R80, [R1+0x188c] ;  /* 0x00188c0001507983 */ /* 0x001f280000300800 */
[----:B------:R0:W-:Y:S04]  /*112c0*/  STL.S16 [R1+0x94], R73 ;  /* 0x0000944901007387 */ /* 0x0001e80000100600 */
[----:B0-----:R-:W4:Y:S04]  /*112d0*/  LDL.LU R73, [R1+0x1888] ;  /* 0x0018880001497983 */ /* 0x001f280000300800 */
[----:B------:R0:W-:Y:S01]  /*112e0*/  STL.64 [R1+0x1880], R58 ;  /* 0x0018803a01007387 */ /* 0x0001e20000100a00 */
[----:B------:R-:W-:-:S02]  /*112f0*/  PRMT R55, RZ, 0x7610, R55 ;  /* 0x00007610ff377816 */ /* 0x000fc40000000037 */
[----:B------:R-:W-:Y:S02]  /*11300*/  PRMT R54, RZ, 0x7610, R54 ;  /* 0x00007610ff367816 */ /* 0x000fe40000000036 */
[----:B0-----:R-:W-:-:S05]  /*11310*/  PRMT R58, RZ, 0x7610, R58 ;  /* 0x00007610ff3a7816 */ /* 0x001fca000000003a */
[----:B------:R-:W-:Y:S04]  /*11320*/  STL.S16 [R1+0x5c], R58 ;  /* 0x00005c3a01007387 */ /* 0x000fe80000100600 */
[----:B------:R0:W-:Y:S01]  /*11330*/  STL.64 [R1+0x1870], R56 ;  /* 0x0018703801007387 */ /* 0x0001e20000100a00 */
[----:B------:R-:W-:Y:S02]  /*11340*/  PRMT R79, RZ, 0x7610, R79 ;  /* 0x00007610ff4f7816 */ /* 0x000fe4000000004f */
[----:B------:R-:W-:Y:S02]  /*11350*/  PRMT R78, RZ, 0x7610, R78 ;  /* 0x00007610ff4e7816 */ /* 0x000fe4000000004e */
[----:B0-----:R-:W-:Y:S02]  /*11360*/  PRMT R56, RZ, 0x7610, R56 ;  /* 0x00007610ff387816 */ /* 0x001fe40000000038 */
[----:B------:R-:W-:-:S03]  /*11370*/  PRMT R53, RZ, 0x7610, R53 ;  /* 0x00007610ff357816 */ /* 0x000fc60000000035 */
[----:B------:R-:W-:Y:S01]  /*11380*/  STL.S16 [R1+0x54], R56 ;  /* 0x0000543801007387 */ /* 0x000fe20000100600 */
[----:B------:R-:W-:-:S03]  /*11390*/  PRMT R52, RZ, 0x7610, R52 ;  /* 0x00007610ff347816 */ /* 0x000fc60000000034 */
[----:B------:R0:W-:Y:S01]  /*113a0*/  STL.64 [R1+0x1868], R54 ;  /* 0x0018683601007387 */ /* 0x0001e20000100a00 */
[----:B------:R-:W-:-:S03]  /*113b0*/  PRMT R13, RZ, 0x7610, R13 ;  /* 0x00007610ff0d7816 */ /* 0x000fc6000000000d */
[----:B------:R-:W-:Y:S01]  /*113c0*/  STL.64 [R1+0x1810], R78 ;  /* 0x0018104e01007387 */ /* 0x000fe20000100a00 */
[----:B0-----:R-:W-:-:S05]  /*113d0*/  PRMT R54, RZ, 0x7610, R54 ;  /* 0x00007610ff367816 */ /* 0x001fca0000000036 */
[----:B------:R-:W-:Y:S04]  /*113e0*/  STL.S16 [R1+0x4c], R54 ;  /* 0x00004c3601007387 */ /* 0x000fe80000100600 */
[----:B------:R-:W-:Y:S04]  /*113f0*/  STL.64 [R1+0x1858], R52 ;  /* 0x0018583401007387 */ /* 0x000fe80000100a00 */
[----:B------:R0:W-:Y:S02]  /*11400*/  STL.S16 [R1+0x44], R13 ;  /* 0x0000440d01007387 */ /* 0x0001e40000100600 */
[----:B0-----:R-:W0:Y:S01]  /*11410*/  S2R R13, SR_TID.X ;  /* 0x00000000000d7919 */ /* 0x001e220000002100 */
[----:B------:R-:W-:-:S02]  /*11420*/  PRMT R51, RZ, 0x7610, R51 ;  /* 0x00007610ff337816 */ /* 0x000fc40000000033 */
[----:B------:R-:W-:Y:S01]  /*11430*/  PRMT R50, RZ, 0x7610, R50 ;  /* 0x00007610ff327816 */ /* 0x000fe20000000032 */
[----:B------:R-:W-:Y:S01]  /*11440*/  IMAD.MOV.U32 R34, RZ, RZ, R22 ;  /* 0x000000ffff227224 */ /* 0x000fe200078e0016 */
[----:B------:R-:W-:Y:S02]  /*11450*/  PRMT R75, RZ, 0x7610, R75 ;  /* 0x00007610ff4b7816 */ /* 0x000fe4000000004b */
[----:B------:R-:W-:Y:S01]  /*11460*/  PRMT R74, RZ, 0x7610, R74 ;  /* 0x00007610ff4a7816 */ /* 0x000fe2000000004a */
[----:B------:R-:W-:Y:S01]  /*11470*/  IMAD.MOV.U32 R22, RZ, RZ, R28 ;  /* 0x000000ffff167224 */ /* 0x000fe200078e001c */
[----:B------:R-:W-:Y:S01]  /*11480*/  PRMT R12, RZ, 0x7610, R12 ;  /* 0x00007610ff0c7816 */ /* 0x000fe2000000000c */
[----:B------:R-:W-:Y:S01]  /*11490*/  IMAD.MOV.U32 R28, RZ, RZ, R90 ;  /* 0x000000ffff1c7224 */ /* 0x000fe200078e005a */
[----:B------:R-:W-:Y:S02]  /*114a0*/  PRMT R49, RZ, 0x7610, R49 ;  /* 0x00007610ff317816 */ /* 0x000fe40000000031 */
[----:B------:R-:W-:Y:S01]  /*114b0*/  PRMT R48, RZ, 0x7610, R48 ;  /* 0x00007610ff307816 */ /* 0x000fe20000000030 */
[----:B------:R-:W-:Y:S01]  /*114c0*/  IMAD.MOV.U32 R35, RZ, RZ, R33 ;  /* 0x000000ffff237224 */ /* 0x000fe200078e0021 */
[----:B------:R-:W-:Y:S01]  /*114d0*/  PRMT R11, RZ, 0x7610, R11 ;  /* 0x00007610ff0b7816 */ /* 0x000fe2000000000b */
[----:B------:R-:W-:Y:S01]  /*114e0*/  STL.64 [R1+0x1850], R50 ;  /* 0x0018503201007387 */ /* 0x000fe20000100a00 */
[----:B------:R-:W-:Y:S01]  /*114f0*/  LEA R90, P0, R6, UR24, 0x1 ;  /* 0x00000018065a7c11 */ /* 0x000fe2000f8008ff */
[----:B------:R-:W-:Y:S01]  /*11500*/  IMAD.MOV.U32 R33, RZ, RZ, R14 ;  /* 0x000000ffff217224 */ /* 0x000fe200078e000e */
[----:B------:R-:W-:Y:S01]  /*11510*/  PRMT R3, RZ, 0x7610, R3 ;  /* 0x00007610ff037816 */ /* 0x000fe20000000003 */
[----:B------:R-:W-:Y:S01]  /*11520*/  STL.64 [R1+0x1818], R74 ;  /* 0x0018184a01007387 */ /* 0x000fe20000100a00 */
[----:B------:R-:W-:Y:S01]  /*11530*/  PRMT R2, RZ, 0x7610, R2 ;  /* 0x00007610ff027816 */ /* 0x000fe20000000002 */
[----:B------:R-:W-:Y:S01]  /*11540*/  IMAD.MOV.U32 R14, RZ, RZ, R30 ;  /* 0x000000ffff0e7224 */ /* 0x000fe200078e001e */
[----:B------:R-:W-:Y:S01]  /*11550*/  PRMT R47, RZ, 0x7610, R47 ;  /* 0x00007610ff2f7816 */ /* 0x000fe2000000002f */
[----:B------:R-:W-:Y:S01]  /*11560*/  STL.S16 [R1+0x1c], R12 ;  /* 0x00001c0c01007387 */ /* 0x000fe20000100600 */
[----:B------:R-:W-:Y:S01]  /*11570*/  PRMT R46, RZ, 0x7610, R46 ;  /* 0x00007610ff2e7816 */ /* 0x000fe2000000002e */
[----:B------:R-:W-:Y:S01]  /*11580*/  IMAD.MOV.U32 R30, RZ, RZ, R91 ;  /* 0x000000ffff1e7224 */ /* 0x000fe200078e005b */
[----:B------:R-:W-:Y:S01]  /*11590*/  PRMT R10, RZ, 0x7610, R10 ;  /* 0x00007610ff0a7816 */ /* 0x000fe2000000000a */
[----:B------:R-:W-:Y:S01]  /*115a0*/  STL.64 [R1+0x1848], R48 ;  /* 0x0018483001007387 */ /* 0x000fe20000100a00 */
[----:B------:R-:W-:-:S02]  /*115b0*/  PRMT R7, RZ, 0x7610, R7 ;  /* 0x00007610ff077816 */ /* 0x000fc40000000007 */
[----:B------:R-:W-:Y:S01]  /*115c0*/  PRMT R45, RZ, 0x7610, R45 ;  /* 0x00007610ff2d7816 */ /* 0x000fe2000000002d */
[----:B------:R-:W-:Y:S01]  /*115d0*/  STL.S16 [R1+0x18], R11 ;  /* 0x0000180b01007387 */ /* 0x000fe20000100600 */
[----:B------:R-:W-:Y:S02]  /*115e0*/  LEA.HI.X.SX32 R91, R6, UR25, 0x1, P0 ;  /* 0x00000019065b7c11 */ /* 0x000fe400080f0eff */
[----:B------:R-:W-:Y:S01]  /*115f0*/  PRMT R44, RZ, 0x7610, R44 ;  /* 0x00007610ff2c7816 */ /* 0x000fe2000000002c */
[----:B------:R1:W-:Y:S01]  /*11600*/  STL.64 [R1+0x1820], R2 ;  /* 0x0018200201007387 */ /* 0x0003e20000100a00 */
[----:B------:R-:W-:Y:S02]  /*11610*/  PRMT R6, RZ, 0x7610, R6 ;  /* 0x00007610ff067816 */ /* 0x000fe40000000006 */
[----:B------:R-:W-:Y:S01]  /*11620*/  PRMT R5, RZ, 0x7610, R5 ;  /* 0x00007610ff057816 */ /* 0x000fe20000000005 */
[----:B------:R-:W-:Y:S01]  /*11630*/  STL.64 [R1+0x1840], R46 ;  /* 0x0018402e01007387 */ /* 0x000fe20000100a00 */
[----:B------:R-:W-:-:S02]  /*11640*/  PRMT R43, RZ, 0x7610, R43 ;  /* 0x00007610ff2b7816 */ /* 0x000fc4000000002b */
[----:B------:R-:W-:Y:S01]  /*11650*/  PRMT R42, RZ, 0x7610, R42 ;  /* 0x00007610ff2a7816 */ /* 0x000fe2000000002a */
[----:B------:R-:W-:Y:S01]  /*11660*/  STL.S16 [R1+0x10], R10 ;  /* 0x0000100a01007387 */ /* 0x000fe20000100600 */
[----:B------:R-:W-:Y:S02]  /*11670*/  PRMT R41, RZ, 0x7610, R41 ;  /* 0x00007610ff297816 */ /* 0x000fe40000000029 */
[----:B------:R-:W-:Y:S01]  /*11680*/  PRMT R40, RZ, 0x7610, R40 ;  /* 0x00007610ff287816 */ /* 0x000fe20000000028 */
[----:B------:R-:W-:Y:S01]  /*11690*/  STL.S16 [R1+0xc], R7 ;  /* 0x00000c0701007387 */ /* 0x000fe20000100600 */
[----:B------:R-:W-:Y:S02]  /*116a0*/  PRMT R39, RZ, 0x7610, R39 ;  /* 0x00007610ff277816 */ /* 0x000fe40000000027 */
[----:B------:R-:W-:Y:S01]  /*116b0*/  PRMT R38, RZ, 0x7610, R38 ;  /* 0x00007610ff267816 */ /* 0x000fe20000000026 */
[----:B------:R-:W-:Y:S01]  /*116c0*/  STL.64 [R1+0x1838], R44 ;  /* 0x0018382c01007387 */ /* 0x000fe20000100a00 */
[----:B------:R-:W-:-:S02]  /*116d0*/  PRMT R37, RZ, 0x7610, R37 ;  /* 0x00007610ff257816 */ /* 0x000fc40000000025 */
[----:B------:R-:W-:Y:S01]  /*116e0*/  PRMT R36, RZ, 0x7610, R36 ;  /* 0x00007610ff247816 */ /* 0x000fe20000000024 */
[----:B------:R-:W-:Y:S01]  /*116f0*/  STL.S16 [R1+0x8], R6 ;  /* 0x0000080601007387 */ /* 0x000fe20000100600 */
[----:B0-----:R-:W-:Y:S02]  /*11700*/  LOP3.LUT R13, R13, 0x7f, RZ, 0xc0, !PT ;  /* 0x0000007f0d0d7812 */ /* 0x001fe400078ec0ff */
[----:B------:R-:W-:Y:S01]  /*11710*/  PRMT R4, RZ, 0x7610, R4 ;  /* 0x00007610ff047816 */ /* 0x000fe20000000004 */
[----:B------:R0:W-:Y:S01]  /*11720*/  STL.S16 [R1+0x4], R5 ;  /* 0x0000040501007387 */ /* 0x0001e20000100600 */
[----:B------:R-:W-:Y:S02]  /*11730*/  PLOP3.LUT P0, PT, PT, PT, UP2, 0x80, 0x8 ;  /* 0x000000000008781c */ /* 0x000fe40003f0f028 */
[----:B------:R-:W-:Y:S01]  /*11740*/  PLOP3.LUT P1, PT, PT, PT, UP2, 0x80, 0x8 ;  /* 0x000000000008781c */ /* 0x000fe20003f2f028 */
[----:B------:R-:W-:Y:S01]  /*11750*/  STL.64 [R1+0x1830], R42 ;  /* 0x0018302a01007387 */ /* 0x000fe20000100a00 */
[----:B-1----:R-:W-:-:S02]  /*11760*/  PRMT R2, RZ, 0x7610, R2 ;  /* 0x00007610ff027816 */ /* 0x002fc40000000002 */
[----:B------:R-:W-:Y:S01]  /*11770*/  PRMT R65, RZ, 0x7610, R65 ;  /* 0x00007610ff417816 */ /* 0x000fe20000000041 */
[----:B------:R-:W-:Y:S01]  /*11780*/  STL.64 [R1+0x1828], R40 ;  /* 0x0018282801007387 */ /* 0x000fe20000100a00 */
[----:B------:R-:W-:Y:S02]  /*11790*/  ISETP.LT.AND P0, PT, R13, UR27, P0 ;  /* 0x0000001b0d007c0c */ /* 0x000fe40008701270 */
[----:B------:R-:W-:Y:S01]  /*117a0*/  PRMT R64, RZ, 0x7610, R64 ;  /* 0x00007610ff407816 */ /* 0x000fe20000000040 */
[----:B------:R-:W-:Y:S01]  /*117b0*/  STL.64 [R1+0x1860], R38 ;  /* 0x0018602601007387 */ /* 0x000fe20000100a00 */
[----:B------:R-:W-:Y:S01]  /*117c0*/  PRMT R3, RZ, 0x7610, R3 ;  /* 0x00007610ff037816 */ /* 0x000fe20000000003 */
[----:B------:R-:W-:Y:S01]  /*117d0*/  IMAD R11, R17, UR41, RZ ;  /* 0x00000029110b7c24 */ /* 0x000fe2000f8e02ff */
[----:B------:R-:W-:Y:S01]  /*117e0*/  PRMT R63, RZ, 0x7610, R63 ;  /* 0x00007610ff3f7816 */ /* 0x000fe2000000003f */
[----:B------:R-:W-:Y:S01]  /*117f0*/  STL.64 [R1+0x1878], R36 ;  /* 0x0018782401007387 */ /* 0x000fe20000100a00 */
[----:B0-----:R-:W-:Y:S01]  /*11800*/  IMAD R5, R33, UR30, RZ ;  /* 0x0000001e21057c24 */ /* 0x001fe2000f8e02ff */
[----:B------:R-:W-:Y:S01]  /*11810*/  PRMT R62, RZ, 0x7610, R62 ;  /* 0x00007610ff3e7816 */ /* 0x000fe2000000003e */
[----:B------:R-:W-:Y:S01]  /*11820*/  IMAD R6, R14, UR33, RZ ;  /* 0x000000210e067c24 */ /* 0x000fe2000f8e02ff */
[----:B------:R0:W-:Y:S01]  /*11830*/  STL.S16 [R1], R2 ;  /* 0x0000000201007387 */ /* 0x0001e20000100600 */
[----:B------:R-:W-:Y:S01]  /*11840*/  IMAD R7, R15, UR36, RZ ;  /* 0x000000240f077c24 */ /* 0x000fe2000f8e02ff */
[----:B------:R-:W-:Y:S01]  /*11850*/  PRMT R61, RZ, 0x7610, R61 ;  /* 0x00007610ff3d7816 */ /* 0x000fe2000000003d */
[----:B------:R-:W-:Y:S01]  /*11860*/  IMAD R10, R16, UR39, RZ ;  /* 0x00000027100a7c24 */ /* 0x000fe2000f8e02ff */
[----:B------:R1:W-:Y:S01]  /*11870*/  STL.S16 [R1+0x7c], R4 ;  /* 0x00007c0401007387 */ /* 0x0003e20000100600 */
[----:B------:R-:W-:Y:S01]  /*11880*/  IMAD R12, R18, UR43, RZ ;  /* 0x0000002b120c7c24 */ /* 0x000fe2000f8e02ff */
[----:B------:R-:W-:Y:S01]  /*11890*/  PRMT R60, RZ, 0x7610, R60 ;  /* 0x00007610ff3c7816 */ /* 0x000fe2000000003c */
[----:B------:R-:W-:Y:S01]  /*118a0*/  IMAD R14, R28, UR47, RZ ;  /* 0x0000002f1c0e7c24 */ /* 0x000fe2000f8e02ff */
[----:B------:R-:W2:Y:S01]  /*118b0*/  LDCU UR24, c[0x0][0x3b0] ;  /* 0x00007600ff1877ac */ /* 0x000ea20008000800 */
[----:B0-----:R-:W-:Y:S01]  /*118c0*/  LOP3.LUT R2, R13, 0x80, RZ, 0xfc, !PT ;  /* 0x000000800d027812 */ /* 0x001fe200078efcff */
[----:B------:R0:W-:Y:S01]  /*118d0*/  STL.S16 [R1+0x80], R3 ;  /* 0x0000800301007387 */ /* 0x0001e20000100600 */
[----:B------:R-:W-:-:S02]  /*118e0*/  IMAD R15, R31, UR49, RZ ;  /* 0x000000311f0f7c24 */ /* 0x000fc4000f8e02ff */
[----:B------:R-:W-:Y:S02]  /*118f0*/  IMAD R21, R21, UR31, RZ ;  /* 0x0000001f15157c24 */ /* 0x000fe4000f8e02ff */
[----:B------:R-:W-:Y:S02]  /*11900*/  IMAD R20, R20, UR28, RZ ;  /* 0x0000001c14147c24 */ /* 0x000fe4000f8e02ff */
[----:B------:R-:W-:Y:S01]  /*11910*/  IMAD R23, R23, UR37, RZ ;  /* 0x0000002517177c24 */ /* 0x000fe2000f8e02ff */
[----:B------:R-:W-:Y:S01]  /*11920*/  PRMT R66, RZ, 0x7610, R66 ;  /* 0x00007610ff427816 */ /* 0x000fe20000000042 */
[----:B-1----:R-:W-:Y:S01]  /*11930*/  IMAD R4, R35, UR26, RZ ;  /* 0x0000001a23047c24 */ /* 0x002fe2000f8e02ff */
[----:B------:R-:W-:Y:S01]  /*11940*/  ISETP.LT.AND P1, PT, R2, UR27, P1 ;  /* 0x0000001b02007c0c */ /* 0x000fe20008f21270 */
[----:B------:R-:W-:Y:S02]  /*11950*/  IMAD R13, R19, UR45, RZ ;  /* 0x0000002d130d7c24 */ /* 0x000fe4000f8e02ff */
[----:B------:R-:W-:-:S02]  /*11960*/  IMAD R24, R24, UR40, RZ ;  /* 0x0000002818187c24 */ /* 0x000fc4000f8e02ff */
[----:B------:R-:W-:Y:S02]  /*11970*/  IMAD R25, R25, UR42, RZ ;  /* 0x0000002a19197c24 */ /* 0x000fe4000f8e02ff */
[----:B------:R-:W-:Y:S02]  /*11980*/  IMAD R26, R26, UR44, RZ ;  /* 0x0000002c1a1a7c24 */ /* 0x000fe4000f8e02ff */
[----:B------:R-:W-:Y:S01]  /*11990*/  IMAD R27, R27, UR46, RZ ;  /* 0x0000002e1b1b7c24 */ /* 0x000fe2000f8e02ff */
[----:B------:R-:W-:Y:S01]  /*119a0*/  PRMT R67, RZ, 0x7610, R67 ;  /* 0x00007610ff437816 */ /* 0x000fe20000000043 */
[----:B------:R-:W-:Y:S01]  /*119b0*/  IMAD.WIDE R36, R4, 0x2, R90 ;  /* 0x0000000204247825 */ /* 0x000fe200078e025a */
[----:B--2---:R-:W-:Y:S01]  /*119c0*/  PRMT R93, RZ, 0x7610, R93 ;  /* 0x00007610ff5d7816 */ /* 0x004fe2000000005d */
[----:B------:R-:W1:Y:S03]  /*119d0*/  LDCU UR25, c[0x0][0x3b0] ;  /* 0x00007600ff1977ac */ /* 0x000e660008000800 */
[----:B------:R-:W2:Y:S01]  /*119e0*/  @P1 LDG.E.U16 R64, desc[UR10][R36.64] ;  /* 0x0000000a24401981 */ /* 0x000ea2000c1e1500 */
[----:B------:R-:W-:-:S02]  /*119f0*/  IMAD R16, R87, UR51, RZ ;  /* 0x0000003357107c24 */ /* 0x000fc4000f8e02ff */
[----:B------:R-:W-:Y:S02]  /*11a00*/  IMAD R22, R22, UR34, RZ ;  /* 0x0000002216167c24 */ /* 0x000fe4000f8e02ff */
[----:B---3--:R-:W-:Y:S01]  /*11a10*/  IMAD R84, R84, UR59, RZ ;  /* 0x0000003b54547c24 */ /* 0x008fe2000f8e02ff */
[----:B------:R-:W-:Y:S01]  /*11a20*/  PRMT R89, RZ, 0x7610, R89 ;  /* 0x00007610ff597816 */ /* 0x000fe20000000059 */
[----:B0-----:R-:W-:Y:S01]  /*11a30*/  IMAD.WIDE R2, R4, 0x2, R8 ;  /* 0x0000000204027825 */ /* 0x001fe200078e0208 */
[----:B----4-:R-:W-:-:S03]  /*11a40*/  PRMT R92, RZ, 0x7610, R92 ;  /* 0x00007610ff5c7816 */ /* 0x010fc6000000005c */
[----:B------:R-:W-:Y:S01]  /*11a50*/  IMAD R76, R76, UR60, RZ ;  /* 0x0000003c4c4c7c24 */ /* 0x000fe2000f8e02ff */
[----:B------:R0:W3:Y:S01]  /*11a60*/  @P0 LDG.E.U16 R65, desc[UR10][R2.64] ;  /* 0x0000000a02410981 */ /* 0x0000e2000c1e1500 */
[----:B------:R-:W-:Y:S01]  /*11a70*/  IMAD.WIDE R58, R5, 0x2, R8 ;  /* 0x00000002053a7825 */ /* 0x000fe200078e0208 */
[----:B------:R-:W-:Y:S02]  /*11a80*/  PRMT R70, RZ, 0x7610, R70 ;  /* 0x00007610ff467816 */ /* 0x000fe40000000046 */
[----:B------:R-:W-:Y:S01]  /*11a90*/  PRMT R71, RZ, 0x7610, R71 ;  /* 0x00007610ff477816 */ /* 0x000fe20000000047 */
[--C-:B------:R-:W-:Y:S01]  /*11aa0*/  IMAD.WIDE R56, R6, 0x2, R8.reuse ;  /* 0x0000000206387825 */ /* 0x100fe200078e0208 */
[----:B------:R0:W-:Y:S03]  /*11ab0*/  STL.64 [R1+0x6a0], R2 ;  /* 0x0006a00201007387 */ /* 0x0001e60000100a00 */
[----:B------:R-:W-:Y:S01]  /*11ac0*/  IMAD R34, R34, UR29, RZ ;  /* 0x0000001d22227c24 */ /* 0x000fe2000f8e02ff */
[----:B------:R-:W4:Y:S01]  /*11ad0*/  @P0 LDG.E.U16 R63, desc[UR10][R58.64] ;  /* 0x0000000a3a3f0981 */ /* 0x000f22000c1e1500 */
[----:B------:R-:W-:Y:S01]  /*11ae0*/  IMAD.WIDE R38, R7, 0x2, R8 ;  /* 0x0000000207267825 */ /* 0x000fe200078e0208 */
[----:B------:R-:W-:-:S04]  /*11af0*/  @!UP1 UIADD3 UR6, UPT, UPT, -UR7, 0x100000, URZ ;  /* 0x0010000007069890 */ /* 0x000fc8000fffe1ff */
[----:B------:R-:W-:Y:S02]  /*11b00*/  @!UP1 USHF.L.U32 UR7, UR6, 0xb, URZ ;  /* 0x0000000b06079899 */ /* 0x000fe400080006ff */
[----:B------:R-:W-:Y:S01]  /*11b10*/  @!UP1 USHF.L.U32 UR6, UR6, 0x1, URZ ;  /* 0x0000000106069899 */ /* 0x000fe200080006ff */
[----:B------:R-:W-:Y:S01]  /*11b20*/  VOTEU.ALL UP2, P2 ;  /* 0x0000000000ff7886 */ /* 0x000fe20001040000 */
[----:B------:R-:W2:Y:S01]  /*11b30*/  @P0 LDG.E.U16 R61, desc[UR10][R56.64] ;  /* 0x0000000a383d0981 */ /* 0x000ea2000c1e1500 */
[----:B------:R-:W-:Y:S01]  /*11b40*/  IMAD.WIDE R50, R10, 0x2, R8 ;  /* 0x000000020a327825 */ /* 0x000fe200078e0208 */
[----:B------:R-:W-:Y:S01]  /*11b50*/  PRMT R0, RZ, 0x7610, R0 ;  /* 0x00007610ff007816 */ /* 0x000fe20000000000 */
[----:B------:R-:W0:Y:S02]  /*11b60*/  LDCU UR30, c[0x0][0x3b0] ;  /* 0x00007600ff1e77ac */ /* 0x000e240008000800 */
[----:B------:R-:W-:Y:S01]  /*11b70*/  IMAD.WIDE R48, R11, 0x2, R8 ;  /* 0x000000020b307825 */ /* 0x000fe200078e0208 */
[----:B------:R-:W-:Y:S01]  /*11b80*/  PRMT R88, RZ, 0x7610, R88 ;  /* 0x00007610ff587816 */ /* 0x000fe20000000058 */
[----:B------:R-:W0:Y:S02]  /*11b90*/  LDCU UR29, c[0x0][0x3b0] ;  /* 0x00007600ff1d77ac */ /* 0x000e240008000800 */
[----:B------:R-:W-:Y:S01]  /*11ba0*/  IMAD.WIDE R46, R12, 0x2, R8 ;  /* 0x000000020c2e7825 */ /* 0x000fe200078e0208 */
[----:B------:R0:W1:Y:S01]  /*11bb0*/  @!UP2 SYNCS.EXCH.64 URZ, [UR9+0x30008], UR6 ;  /* 0x0300080609ffa5b2 */ /* 0x0000620008000100 */
[----:B------:R-:W-:Y:S01]  /*11bc0*/  PRMT R69, RZ, 0x7610, R69 ;  /* 0x00007610ff457816 */ /* 0x000fe20000000045 */
[----:B------:R-:W1:Y:S01]  /*11bd0*/  LDCU UR28, c[0x0][0x3b0] ;  /* 0x00007600ff1c77ac */ /* 0x000e620008000800 */
[----:B------:R-:W-:-:S02]  /*11be0*/  IMAD R17, R85, UR53, RZ ;  /* 0x0000003555117c24 */ /* 0x000fc4000f8e02ff */
[----:B------:R-:W-:Y:S01]  /*11bf0*/  IMAD.WIDE R44, R13, 0x2, R8 ;  /* 0x000000020d2c7825 */ /* 0x000fe200078e0208 */
[----:B------:R-:W-:Y:S01]  /*11c00*/  PRMT R68, RZ, 0x7610, R68 ;  /* 0x00007610ff447816 */ /* 0x000fe20000000044 */
[----:B------:R-:W1:Y:S02]  /*11c10*/  LDCU UR27, c[0x0][0x3b0] ;  /* 0x00007600ff1b77ac */ /* 0x000e640008000800 */
[----:B------:R-:W-:Y:S02]  /*11c20*/  IMAD R18, R82, UR55, RZ ;  /* 0x0000003752127c24 */ /* 0x000fe4000f8e02ff */
[--C-:B------:R-:W-:Y:S01]  /*11c30*/  IMAD.WIDE R42, R14, 0x2, R8.reuse ;  /* 0x000000020e2a7825 */ /* 0x100fe200078e0208 */
[----:B------:R-:W1:Y:S03]  /*11c40*/  LDCU UR26, c[0x0][0x3b0] ;  /* 0x00007600ff1a77ac */ /* 0x000e660008000800 */
[--C-:B------:R-:W-:Y:S01]  /*11c50*/  IMAD.WIDE R40, R15, 0x2, R8.reuse ;  /* 0x000000020f287825 */ /* 0x100fe200078e0208 */
[----:B0-----:R-:W0:Y:S03]  /*11c60*/  LDCU UR7, c[0x0][0x3b0] ;  /* 0x00007600ff0777ac */ /* 0x001e260008000800 */
[----:B------:R-:W-:Y:S01]  /*11c70*/  IMAD R19, R72, UR57, RZ ;  /* 0x0000003948137c24 */ /* 0x000fe2000f8e02ff */
[----:B------:R-:W0:Y:S01]  /*11c80*/  LDCU UR39, c[0x0][0x3b0] ;  /* 0x00007600ff2777ac */ /* 0x000e220008000800 */
[--C-:B------:R-:W-:Y:S01]  /*11c90*/  IMAD.WIDE R2, R16, 0x2, R8.reuse ;  /* 0x0000000210027825 */ /* 0x100fe200078e0208 */
[----:B------:R-:W0:Y:S03]  /*11ca0*/  LDCU UR31, c[0x0][0x3b0] ;  /* 0x00007600ff1f77ac */ /* 0x000e260008000800 */
[--C-:B------:R-:W-:Y:S01]  /*11cb0*/  IMAD.WIDE R74, R17, 0x2, R8.reuse ;  /* 0x00000002114a7825 */ /* 0x100fe200078e0208 */
[----:B------:R-:W0:Y:S03]  /*11cc0*/  LDCU UR33, c[0x0][0x3b0] ;  /* 0x00007600ff2177ac */ /* 0x000e260008000800 */
[----:B------:R-:W-:Y:S01]  /*11cd0*/  IMAD.WIDE R78, R18, 0x2, R8 ;  /* 0x00000002124e7825 */ /* 0x000fe200078e0208 */
[----:B------:R-:W0:Y:S03]  /*11ce0*/  LDCU UR60, c[0x0][0x3b0] ;  /* 0x00007600ff3c77ac */ /* 0x000e260008000800 */
[----:B------:R-:W-:-:S02]  /*11cf0*/  IMAD R31, R83, UR54, RZ ;  /* 0x00000036531f7c24 */ /* 0x000fc4000f8e02ff */
[----:B------:R-:W-:Y:S01]  /*11d00*/  IMAD.WIDE R82, R19, 0x2, R8 ;  /* 0x0000000213527825 */ /* 0x000fe200078e0208 */
[----:B------:R-:W0:Y:S03]  /*11d10*/  LDCU UR57, c[0x0][0x3b0] ;  /* 0x00007600ff3977ac */ /* 0x000e260008000800 */
[--C-:B------:R-:W-:Y:S01]  /*11d20*/  IMAD.WIDE R54, R6, 0x2, R90.reuse ;  /* 0x0000000206367825 */ /* 0x100fe200078e025a */
[----:B------:R-:W0:Y:S03]  /*11d30*/  LDCU UR59, c[0x0][0x3b0] ;  /* 0x00007600ff3b77ac */ /* 0x000e260008000800 */
[--C-:B------:R-:W-:Y:S01]  /*11d40*/  IMAD.WIDE R52, R7, 0x2, R90.reuse ;  /* 0x0000000207347825 */ /* 0x100fe200078e025a */
[----:B------:R-:W4:Y:S01]  /*11d50*/  @P1 LDG.E.U16 R60, desc[UR10][R54.64] ;  /* 0x0000000a363c1981 */ /* 0x000f22000c1e1500 */
[----:B------:R-:W0:Y:S02]  /*11d60*/  LDCU UR55, c[0x0][0x3b0] ;  /* 0x00007600ff3777ac */ /* 0x000e240008000800 */
[----:B------:R-:W-:Y:S01]  /*11d70*/  IMAD.WIDE R6, R10, 0x2, R90 ;  /* 0x000000020a067825 */ /* 0x000fe200078e025a */
[----:B------:R-:W0:Y:S03]  /*11d80*/  LDCU UR54, c[0x0][0x3b0] ;  /* 0x00007600ff3677ac */ /* 0x000e260008000800 */
[----:B------:R-:W-:-:S02]  /*11d90*/  IMAD R33, R77, UR58, RZ ;  /* 0x0000003a4d217c24 */ /* 0x000fc4000f8e02ff */
[----:B------:R-:W-:Y:S01]  /*11da0*/  IMAD R28, R30, UR48, RZ ;  /* 0x000000301e1c7c24 */ /* 0x000fe2000f8e02ff */
[----:B------:R-:W0:Y:S01]  /*11db0*/  LDCU UR58, c[0x0][0x3b0] ;  /* 0x00007600ff3a77ac */ /* 0x000e220008000800 */
[----:B------:R-:W-:Y:S02]  /*11dc0*/  IMAD R80, R80, UR24, RZ ;  /* 0x0000001850507c24 */ /* 0x000fe4000f8e02ff */
[----:B------:R-:W-:Y:S01]  /*11dd0*/  IMAD R35, R29, UR32, RZ ;  /* 0x000000201d237c24 */ /* 0x000fe2000f8e02ff */
[----:B------:R-:W0:Y:S01]  /*11de0*/  LDCU UR32, c[0x0][0x3b0] ;  /* 0x00007600ff2077ac */ /* 0x000e220008000800 */
        /* <DEDUP_REMOVED lines=13> */
[----:B---3--:R-:W-:Y:S01]  /*11ec0*/  STL [R1+0x17e8], R65 ;  /* 0x0017e84101007387 */ /* 0x008fe20000100800 */
[----:B------:R-:W-:Y:S01]  /*11ed0*/  IMAD R30, R86, UR52, RZ ;  /* 0x00000034561e7c24 */ /* 0x000fe2000f8e02ff */
[----:B------:R-:W3:Y:S02]  /*11ee0*/  LDCU UR24, c[0x0][0x3b0] ;  /* 0x00007600ff1877ac */ /* 0x000ee40008000800 */
[----:B------:R0:W-:Y:S01]  /*11ef0*/  STL.64 [R1+0x698], R36 ;  /* 0x0006982401007387 */ /* 0x0001e20000100a00 */
[----:B------:R-:W-:Y:S01]  /*11f00*/  IMAD.WIDE R86, R84, 0x2, R8 ;  /* 0x0000000254567825 */ /* 0x000fe200078e0208 */
[----:B------:R-:W2:Y:S02]  /*11f10*/  LDCU UR53, c[0x0][0x3b0] ;  /* 0x00007600ff3577ac */ /* 0x000ea40008000800 */
[----:B------:R2:W-:Y:S01]  /*11f20*/  STL.64 [R1+0x620], R58 ;  /* 0x0006203a01007387 */ /* 0x0005e20000100a00 */
[----:B------:R-:W-:Y:S01]  /*11f30*/  IMAD R29, R32, UR50, RZ ;  /* 0x00000032201d7c24 */ /* 0x000fe2000f8e02ff */
[----:B------:R-:W2:Y:S02]  /*11f40*/  LDCU UR52, c[0x0][0x3b0] ;  /* 0x00007600ff3477ac */ /* 0x000ea40008000800 */
[----:B------:R-:W-:Y:S01]  /*11f50*/  STL.64 [R1+0x5a0], R56 ;  /* 0x0005a03801007387 */ /* 0x000fe20000100a00 */
[----:B-1----:R-:W-:Y:S01]  /*11f60*/  IMAD R72, R73, UR25, RZ ;  /* 0x0000001949487c24 */ /* 0x002fe2000f8e02ff */
[----:B------:R-:W1:Y:S02]  /*11f70*/  LDCU UR25, c[0x0][0x3b0] ;  /* 0x00007600ff1977ac */ /* 0x000e640008000800 */
[----:B------:R-:W-:Y:S01]  /*11f80*/  STL.64 [R1+0x520], R38 ;  /* 0x0005202601007387 */ /* 0x000fe20000100a00 */
[--C-:B0-----:R-:W-:Y:S01]  /*11f90*/  IMAD.WIDE R36, R5, 0x2, R90.reuse ;  /* 0x0000000205247825 */ /* 0x101fe200078e025a */
[----:B------:R-:W0:Y:S02]  /*11fa0*/  LDCU UR50, c[0x0][0x3b0] ;  /* 0x00007600ff3277ac */ /* 0x000e240008000800 */
[----:B------:R-:W-:Y:S01]  /*11fb0*/  STL.64 [R1+0x4a0], R50 ;  /* 0x0004a03201007387 */ /* 0x000fe20000100a00 */
[----:B------:R-:W0:Y:S03]  /*11fc0*/  LDCU UR48, c[0x0][0x3b0] ;  /* 0x00007600ff3077ac */ /* 0x000e260008000800 */
[----:B------:R-:W-:Y:S01]  /*11fd0*/  STL.64 [R1+0x420], R48 ;  /* 0x0004203001007387 */ /* 0x000fe20000100a00 */
[----:B------:R-:W0:Y:S03]  /*11fe0*/  LDCU UR6, c[0x0][0x3b0] ;  /* 0x00007600ff0677ac */ /* 0x000e260008000800 */
[----:B------:R-:W-:Y:S04]  /*11ff0*/  STL.64 [R1+0x3a0], R46 ;  /* 0x0003a02e01007387 */ /* 0x000fe80000100a00 */
[----:B------:R-:W-:Y:S04]  /*12000*/  STL.64 [R1+0x320], R44 ;  /* 0x0003202c01007387 */ /* 0x000fe80000100a00 */
[----:B------:R-:W-:Y:S04]  /*12010*/  STL.64 [R1+0x2a0], R42 ;  /* 0x0002a02a01007387 */ /* 0x000fe80000100a00 */
[----:B------:R-:W-:Y:S04]  /*12020*/  STL.64 [R1+0x220], R40 ;  /* 0x0002202801007387 */ /* 0x000fe80000100a00 */
[----:B------:R-:W-:Y:S04]  /*12030*/  STL.64 [R1+0x1a0], R2 ;  /* 0x0001a00201007387 */ /* 0x000fe80000100a00 */
[----:B------:R-:W-:Y:S04]  /*12040*/  STL.64 [R1+0x128], R74 ;  /* 0x0001284a01007387 */ /* 0x000fe80000100a00 */
[----:B------:R-:W-:Y:S01]  /*12050*/  STL.64 [R1+0xb0], R78 ;  /* 0x0000b04e01007387 */ /* 0x000fe20000100a00 */
[----:B------:R-:W-:-:S03]  /*12060*/  IMAD.WIDE R4, R11, 0x2, R90 ;  /* 0x000000020b047825 */ /* 0x000fc600078e025a */
[----:B--2---:R2:W-:Y:S04]  /*12070*/  STL [R1+0x17ec], R64 ;  /* 0x0017ec4001007387 */ /* 0x0045e80000100800 */
[----:B------:R-:W-:Y:S04]  /*12080*/  STL.64 [R1+0x38], R82 ;  /* 0x0000385201007387 */ /* 0x000fe80000100a00 */
[----:B------:R-:W-:Y:S04]  /*12090*/  STL.64 [R1+0x618], R36 ;  /* 0x0006182401007387 */ /* 0x000fe80000100a00 */
[----:B------:R-:W-:Y:S04]  /*120a0*/  STL.64 [R1+0x598], R54 ;  /* 0x0005983601007387 */ /* 0x000fe80000100a00 */
[----:B------:R0:W-:Y:S04]  /*120b0*/  STL [R1+0x17a8], R11 ;  /* 0x0017a80b01007387 */ /* 0x0001e80000100800 */
[----:B------:R0:W-:Y:S04]  /*120c0*/  STL.64 [R1+0x518], R52 ;  /* 0x0005183401007387 */ /* 0x0001e80000100a00 */
[----:B------:R-:W-:Y:S04]  /*120d0*/  STL.64 [R1+0x498], R6 ;  /* 0x0004980601007387 */ /* 0x000fe80000100a00 */
[----:B------:R-:W3:Y:S04]  /*120e0*/  @P1 LDG.E.U16 R62, desc[UR10][R36.64] ;  /* 0x0000000a243e1981 */ /* 0x000ee8000c1e1500 */
[----:B------:R0:W-:Y:S04]  /*120f0*/  STL [R1+0x17ac], R12 ;  /* 0x0017ac0c01007387 */ /* 0x0001e80000100800 */
[----:B------:R1:W-:Y:S04]  /*12100*/  STL.64 [R1+0x418], R4 ;  /* 0x0004180401007387 */ /* 0x0003e80000100a00 */
[----:B------:R-:W3:Y:S01]  /*12110*/  LDL.LU.64 R58, [R1+0x1880] ;  /* 0x00188000013a7983 */ /* 0x000ee20000300a00 */
[----:B--2---:R-:W-:-:S03]  /*12120*/  IMAD.WIDE R64, R12, 0x2, R90 ;  /* 0x000000020c407825 */ /* 0x004fc600078e025a */
[----:B----4-:R-:W-:Y:S01]  /*12130*/  STL [R1+0x17f0], R63 ;  /* 0x0017f03f01007387 */ /* 0x010fe20000100800 */
[----:B0-----:R-:W-:-:S03]  /*12140*/  IMAD.WIDE R10, R13, 0x2, R90 ;  /* 0x000000020d0a7825 */ /* 0x001fc600078e025a */
[----:B------:R-:W-:Y:S04]  /*12150*/  STL.64 [R1+0x398], R64 ;  /* 0x0003984001007387 */ /* 0x000fe80000100a00 */
[----:B------:R-:W2:Y:S04]  /*12160*/  LDL.LU.64 R36, [R1+0x1878] ;  /* 0x0018780001247983 */ /* 0x000ea80000300a00 */
[----:B---3--:R-:W-:Y:S04]  /*12170*/  STL [R1+0x17f4], R62 ;  /* 0x0017f43e01007387 */ /* 0x008fe80000100800 */
[----:B------:R-:W3:Y:S04]  /*12180*/  LDL.LU.64 R56, [R1+0x1870] ;  /* 0x0018700001387983 */ /* 0x000ee80000300a00 */
[----:B------:R-:W-:Y:S04]  /*12190*/  STL [R1+0x17f8], R61 ;  /* 0x0017f83d01007387 */ /* 0x000fe80000100800 */
[----:B------:R-:W4:Y:S04]  /*121a0*/  LDL.LU.64 R54, [R1+0x1868] ;  /* 0x0018680001367983 */ /* 0x000f280000300a00 */
[----:B------:R-:W4:Y:S04]  /*121b0*/  @P0 LDG.E.U16 R59, desc[UR10][R38.64] ;  /* 0x0000000a263b0981 */ /* 0x000f28000c1e1500 */
[----:B------:R-:W4:Y:S04]  /*121c0*/  @P1 LDG.E.U16 R58, desc[UR10][R52.64] ;  /* 0x0000000a343a1981 */ /* 0x000f28000c1e1500 */
[----:B------:R-:W-:Y:S04]  /*121d0*/  STL [R1+0x17fc], R60 ;  /* 0x0017fc3c01007387 */ /* 0x000fe80000100800 */
[----:B------:R-:W4:Y:S04]  /*121e0*/  LDL.LU.64 R38, [R1+0x1860] ;  /* 0x0018600001267983 */ /* 0x000f280000300a00 */
[----:B------:R-:W-:Y:S04]  /*121f0*/  STL.64 [R1+0x318], R10 ;  /* 0x0003180a01007387 */ /* 0x000fe80000100a00 */
[----:B------:R-:W4:Y:S01]  /*12200*/  LDL.LU.64 R52, [R1+0x1858] ;  /* 0x0018580001347983 */ /* 0x000f220000300a00 */
[----:B------:R-:W-:-:S03]  /*12210*/  IMAD.WIDE R12, R14, 0x2, R90 ;  /* 0x000000020e0c7825 */ /* 0x000fc600078e025a */
[----:B--2---:R-:W2:Y:S04]  /*12220*/  @P0 LDG.E.U16 R37, desc[UR10][R86.64] ;  /* 0x0000000a56250981 */ /* 0x004ea8000c1e1500 */
[----:B---3--:R-:W3:Y:S04]  /*12230*/  @P0 LDG.E.U16 R57, desc[UR10][R50.64] ;  /* 0x0000000a32390981 */ /* 0x008ee8000c1e1500 */
[----:B------:R0:W2:Y:S04]  /*12240*/  @P1 LDG.E.U16 R56, desc[UR10][R6.64] ;  /* 0x0000000a06381981 */ /* 0x0000a8000c1e1500 */
[----:B----4-:R-:W4:Y:S04]  /*12250*/  @P0 LDG.E.U16 R55, desc[UR10][R48.64] ;  /* 0x0000000a30370981 */ /* 0x010f28000c1e1500 */
[----:B------:R1:W2:Y:S04]  /*12260*/  @P1 LDG.E.U16 R54, desc[UR10][R4.64] ;  /* 0x0000000a04361981 */ /* 0x0002a8000c1e1500 */
[----:B------:R0:W-:Y:S04]  /*12270*/  STL.64 [R1+0x1800], R58 ;  /* 0x0018003a01007387 */ /* 0x0001e80000100a00 */
[----:B------:R-:W2:Y:S04]  /*12280*/  LDL.LU.64 R50, [R1+0x1850] ;  /* 0x0018500001327983 */ /* 0x000ea80000300a00 */
[----:B------:R-:W3:Y:S04]  /*12290*/  LDL.LU.64 R48, [R1+0x1848] ;  /* 0x0018480001307983 */ /* 0x000ee80000300a00 */
[----:B------:R-:W-:Y:S04]  /*122a0*/  STL.64 [R1+0x298], R12 ;  /* 0x0002980c01007387 */ /* 0x000fe80000100a00 */
[----:B------:R-:W4:Y:S04]  /*122b0*/  @P0 LDG.E.U16 R53, desc[UR10][R46.64] ;  /* 0x0000000a2e350981 */ /* 0x000f28000c1e1500 */
[----:B------:R-:W4:Y:S01]  /*122c0*/  @P1 LDG.E.U16 R52, desc[UR10][R64.64] ;  /* 0x0000000a40341981 */ /* 0x000f22000c1e1500 */
[----:B------:R-:W-:-:S03]  /*122d0*/  IMAD.WIDE R84, R84, 0x2, R90 ;  /* 0x0000000254547825 */ /* 0x000fc600078e025a */
[----:B------:R-:W4:Y:S04]  /*122e0*/  @P0 LDG.E.U16 R39, desc[UR10][R82.64] ;  /* 0x0000000a52270981 */ /* 0x000f28000c1e1500 */
[----:B------:R-:W4:Y:S01]  /*122f0*/  LDL.LU.64 R46, [R1+0x1840] ;  /* 0x00184000012e7983 */ /* 0x000f220000300a00 */
[----:B0-----:R-:W-:-:S03]  /*12300*/  IMAD.WIDE R6, R15, 0x2, R90 ;  /* 0x000000020f067825 */ /* 0x001fc600078e025a */
[----:B------:R-:W4:Y:S01]  /*12310*/  @P1 LDG.E.U16 R36, desc[UR10][R84.64] ;  /* 0x0000000a54241981 */ /* 0x000f22000c1e1500 */
[----:B-1----:R-:W-:-:S03]  /*12320*/  IMAD.WIDE R4, R16, 0x2, R90 ;  /* 0x0000000210047825 */ /* 0x002fc600078e025a */
[----:B------:R0:W-:Y:S04]  /*12330*/  STL.64 [R1+0x218], R6 ;  /* 0x0002180601007387 */ /* 0x0001e80000100a00 */
[----:B--2---:R-:W2:Y:S04]  /*12340*/  @P0 LDG.E.U16 R51, desc[UR10][R44.64] ;  /* 0x0000000a2c330981 */ /* 0x004ea8000c1e1500 */
[----:B---3--:R-:W3:Y:S04]  /*12350*/  @P0 LDG.E.U16 R49, desc[UR10][R42.64] ;  /* 0x0000000a2a310981 */ /* 0x008ee8000c1e1500 */
[----:B------:R1:W2:Y:S04]  /*12360*/  @P1 LDG.E.U16 R50, desc[UR10][R10.64] ;  /* 0x0000000a0a321981 */ /* 0x0002a8000c1e1500 */
[----:B------:R-:W2:Y:S04]  /*12370*/  LDL.LU.64 R44, [R1+0x1838] ;  /* 0x00183800012c7983 */ /* 0x000ea80000300a00 */
[----:B------:R-:W3:Y:S04]  /*12380*/  LDL.LU.64 R42, [R1+0x1830] ;  /* 0x00183000012a7983 */ /* 0x000ee80000300a00 */
[----:B------:R0:W-:Y:S04]  /*12390*/  STL.64 [R1+0x198], R4 ;  /* 0x0001980401007387 */ /* 0x0001e80000100a00 */
[----:B----4-:R-:W4:Y:S04]  /*123a0*/  @P0 LDG.E.U16 R47, desc[UR10][R40.64] ;  /* 0x0000000a282f0981 */ /* 0x010f28000c1e1500 */
[----:B------:R0:W4:Y:S01]  /*123b0*/  @P1 LDG.E.U16 R46, desc[UR10][R6.64] ;  /* 0x0000000a062e1981 */ /* 0x000122000c1e1500 */
[----:B------:R-:W-:-:S03]  /*123c0*/  IMAD.WIDE R58, R20, 0x2, R8 ;  /* 0x00000002143a7825 */ /* 0x000fc600078e0208 */
[----:B------:R-:W4:Y:S04]  /*123d0*/  @P1 LDG.E.U16 R48, desc[UR10][R12.64] ;  /* 0x0000000a0c301981 */ /* 0x000f28000c1e1500 */
[----:B------:R-:W4:Y:S01]  /*123e0*/  LDL.LU.64 R40, [R1+0x1828] ;  /* 0x0018280001287983 */ /* 0x000f220000300a00 */
[----:B-1----:R-:W-:-:S04]  /*123f0*/  IMAD.WIDE R10, R17, 0x2, R90 ;  /* 0x00000002110a7825 */ /* 0x002fc800078e025a */
[--C-:B0-----:R-:W-:Y:S01]  /*12400*/  IMAD.WIDE R6, R18, 0x2, R90.reuse ;  /* 0x0000000212067825 */ /* 0x101fe200078e025a */
[----:B------:R-:W-:Y:S04]  /*12410*/  STL.64 [R1+0x120], R10 ;  /* 0x0001200a01007387 */ /* 0x000fe80000100a00 */
[----:B--2---:R0:W2:Y:S04]  /*12420*/  @P1 LDG.E.U16 R44, desc[UR10][R4.64] ;  /* 0x0000000a042c1981 */ /* 0x0040a8000c1e1500 */
[----:B------:R-:W2:Y:S04]  /*12430*/  @P0 LDG.E.U16 R45, desc[UR10][R2.64] ;  /* 0x0000000a022d0981 */ /* 0x000ea8000c1e1500 */
[----:B---3--:R-:W3:Y:S01]  /*12440*/  @P0 LDG.E.U16 R43, desc[UR10][R74.64] ;  /* 0x0000000a4a2b0981 */ /* 0x008ee2000c1e1500 */
[----:B0-----:R-:W-:-:S03]  /*12450*/  IMAD.WIDE R4, R19, 0x2, R90 ;  /* 0x0000000213047825 */ /* 0x001fc600078e025a */
[----:B------:R-:W2:Y:S04]  /*12460*/  @P1 LDG.E.U16 R42, desc[UR10][R10.64] ;  /* 0x0000000a0a2a1981 */ /* 0x000ea8000c1e1500 */
[----:B------:R-:W2:Y:S04]  /*12470*/  LDL.LU.64 R2, [R1+0x1820] ;  /* 0x0018200001027983 */ /* 0x000ea80000300a00 */
[----:B------:R-:W2:Y:S04]  /*12480*/  LDL.LU.64 R74, [R1+0x1818] ;  /* 0x00181800014a7983 */ /* 0x000ea80000300a00 */
[----:B------:R-:W-:Y:S04]  /*12490*/  STL.64 [R1+0xa8], R6 ;  /* 0x0000a80601007387 */ /* 0x000fe80000100a00 */
[----:B----4-:R-:W4:Y:S04]  /*124a0*/  @P0 LDG.E.U16 R41, desc[UR10][R78.64] ;  /* 0x0000000a4e290981 */ /* 0x010f28000c1e1500 */
[----:B------:R-:W2:Y:S01]  /*124b0*/  @P1 LDG.E.U16 R38, desc[UR10][R4.64] ;  /* 0x0000000a04261981 */ /* 0x000ea2000c1e1500 */
[----:B------:R-:W-:-:S03]  /*124c0*/  IMAD.WIDE R12, R21, 0x2, R90 ;  /* 0x00000002150c7825 */ /* 0x000fc600078e025a */
[----:B------:R-:W2:Y:S04]  /*124d0*/  @P1 LDG.E.U16 R40, desc[UR10][R6.64] ;  /* 0x0000000a06281981 */ /* 0x000ea8000c1e1500 */
[----:B------:R-:W2:Y:S04]  /*124e0*/  LDL.LU.64 R78, [R1+0x1810] ;  /* 0x00181000014e7983 */ /* 0x000ea80000300a00 */
[----:B------:R0:W-:Y:S04]  /*124f0*/  STL.64 [R1+0x30], R4 ;  /* 0x0000300401007387 */ /* 0x0001e80000100a00 */
[----:B------:R-:W2:Y:S04]  /*12500*/  LDL R64, [R1+0x74] ;  /* 0x0000740001407983 */ /* 0x000ea80000100800 */
[----:B------:R-:W2:Y:S04]  /*12510*/  LDL R65, [R1+0x70] ;  /* 0x0000700001417983 */ /* 0x000ea80000100800 */
[----:B0-----:R-:W2:Y:S04]  /*12520*/  LDL R4, [R1+0x6c] ;  /* 0x00006c0001047983 */ /* 0x001ea80000100800 */
[----:B------:R-:W3:Y:S04]  /*12530*/  LDL R5, [R1+0x78] ;  /* 0x0000780001057983 */ /* 0x000ee80000100800 */
[----:B------:R-:W4:Y:S04]  /*12540*/  LDL R77, [R1+0x68] ;  /* 0x00006800014d7983 */ /* 0x000f280000100800 */
[----:B------:R-:W4:Y:S04]  /*12550*/  LDL.LU R19, [R1+0x64] ;  /* 0x0000640001137983 */ /* 0x000f280000300800 */
[----:B------:R-:W4:Y:S04]  /*12560*/  LDL.LU R18, [R1+0x5c] ;  /* 0x00005c0001127983 */ /* 0x000f280000300800 */
[----:B------:R-:W4:Y:S04]  /*12570*/  LDL.LU R7, [R1+0x54] ;  /* 0x0000540001077983 */ /* 0x000f280000300800 */
[----:B------:R-:W4:Y:S04]  /*12580*/  LDL.LU R10, [R1+0x4c] ;  /* 0x00004c00010a7983 */ /* 0x000f280000300800 */
[----:B------:R-:W-:Y:S04]  /*12590*/  STL [R1+0x1348], R86 ;  /* 0x0013485601007387 */ /* 0x000fe80000100800 */
[----:B--2---:R-:W2:Y:S04]  /*125a0*/  @P1 LDG.E.U16 R4, desc[UR10][R12.64] ;  /* 0x0000000a0c041981 */ /* 0x004ea8000c1e1500 */
[----:B---3--:R0:W3:Y:S04]  /*125b0*/  @P0 LDG.E.U16 R5, desc[UR10][R58.64] ;  /* 0x0000000a3a050981 */ /* 0x0080e8000c1e1500 */
[----:B------:R-:W-:Y:S01]  /*125c0*/  STL [R1+0x1344], R87 ;  /* 0x0013445701007387 */ /* 0x000fe20000100800 */
[----:B------:R-:W-:-:S03]  /*125d0*/  IMAD.WIDE R82, R80, 0x2, R8 ;  /* 0x0000000250527825 */ /* 0x000fc600078e0208 */
[----:B------:R-:W-:Y:S04]  /*125e0*/  STL.64 [R1+0x1480], R86 ;  /* 0x0014805601007387 */ /* 0x000fe80000100a00 */
[----:B------:R-:W-:Y:S04]  /*125f0*/  STL [R1+0x17b4], R86 ;  /* 0x0017b45601007387 */ /* 0x000fe80000100800 */
[----:B------:R-:W-:Y:S01]  /*12600*/  STL [R1+0x17b0], R87 ;  /* 0x0017b05701007387 */ /* 0x000fe20000100800 */
[----:B------:R-:W-:-:S03]  /*12610*/  IMAD.WIDE R14, R20, 0x2, R90 ;  /* 0x00000002140e7825 */ /* 0x000fc600078e025a */
[----:B------:R-:W-:Y:S04]  /*12620*/  STL [R1+0x1350], R84 ;  /* 0x0013505401007387 */ /* 0x000fe80000100800 */
[----:B------:R-:W-:Y:S04]  /*12630*/  STL [R1+0x134c], R85 ;  /* 0x00134c5501007387 */ /* 0x000fe80000100800 */
[----:B------:R-:W-:Y:S01]  /*12640*/  STL.64 [R1+0x1490], R84 ;  /* 0x0014905401007387 */ /* 0x000fe20000100a00 */
[----:B------:R-:W-:Y:S01]  /*12650*/  IMAD R32, R81, UR56, RZ ;  /* 0x0000003851207c24 */ /* 0x000fe2000f8e02ff */
[----:B------:R-:W1:Y:S02]  /*12660*/  LDCU UR56, c[0x0][0x3b0] ;  /* 0x00007600ff3877ac */ /* 0x000e640008000800 */
[----:B------:R-:W-:Y:S01]  /*12670*/  STL [R1+0x17bc], R84 ;  /* 0x0017bc5401007387 */ /* 0x000fe20000100800 */
[----:B------:R-:W-:-:S03]  /*12680*/  IMAD.WIDE R80, R80, 0x2, R90 ;  /* 0x0000000250507825 */ /* 0x000fc600078e025a */
[----:B------:R-:W-:Y:S04]  /*12690*/  STL [R1+0x17b8], R85 ;  /* 0x0017b85501007387 */ /* 0x000fe80000100800 */
[----:B------:R-:W-:Y:S04]  /*126a0*/  STL [R1+0x1358], R82 ;  /* 0x0013585201007387 */ /* 0x000fe80000100800 */
[----:B------:R0:W-:Y:S04]  /*126b0*/  STL.64 [R1+0x690], R58 ;  /* 0x0006903a01007387 */ /* 0x0001e80000100a00 */
[----:B------:R-:W-:Y:S04]  /*126c0*/  STL [R1+0x1354], R83 ;  /* 0x0013545301007387 */ /* 0x000fe80000100800 */
[----:B------:R0:W-:Y:S01]  /*126d0*/  STL.64 [R1+0x688], R14 ;  /* 0x0006880e01007387 */ /* 0x0001e20000100a00 */
[----:B------:R-:W-:-:S03]  /*126e0*/  IMAD.WIDE R16, R21, 0x2, R8 ;  /* 0x0000000215107825 */ /* 0x000fc600078e0208 */
[----:B------:R-:W-:Y:S04]  /*126f0*/  STL.64 [R1+0x14a0], R82 ;  /* 0x0014a05201007387 */ /* 0x000fe80000100a00 */
[----:B------:R-:W-:Y:S04]  /*12700*/  STL [R1+0x17c4], R82 ;  /* 0x0017c45201007387 */ /* 0x000fe80000100800 */
[----:B------:R-:W-:Y:S04]  /*12710*/  STL [R1+0x17c0], R83 ;  /* 0x0017c05301007387 */ /* 0x000fe80000100800 */
[----:B------:R-:W-:Y:S01]  /*12720*/  STL [R1+0x1360], R80 ;  /* 0x0013605001007387 */ /* 0x000fe20000100800 */
[----:B0-----:R-:W-:-:S03]  /*12730*/  IMAD.WIDE R58, R22, 0x2, R8 ;  /* 0x00000002163a7825 */ /* 0x001fc600078e0208 */
[----:B------:R-:W-:Y:S01]  /*12740*/  STL [R1+0x135c], R81 ;  /* 0x00135c5101007387 */ /* 0x000fe20000100800 */
[----:B------:R-:W-:-:S03]  /*12750*/  IMAD.WIDE R20, R22, 0x2, R90 ;  /* 0x0000000216147825 */ /* 0x000fc600078e025a */
[----:B------:R-:W-:Y:S04]  /*12760*/  STL.64 [R1+0x14a8], R80 ;  /* 0x0014a85001007387 */ /* 0x000fe80000100a00 */
[----:B------:R-:W-:Y:S04]  /*12770*/  STL [R1+0x17cc], R80 ;  /* 0x0017cc5001007387 */ /* 0x000fe80000100800 */
[----:B------:R-:W-:Y:S04]  /*12780*/  STL [R1+0x17c8], R81 ;  /* 0x0017c85101007387 */ /* 0x000fe80000100800 */
[----:B------:R-:W3:Y:S04]  /*12790*/  @P1 LDG.E.U16 R64, desc[UR10][R14.64] ;  /* 0x0000000a0e401981 */ /* 0x000ee8000c1e1500 */
[----:B------:R0:W-:Y:S04]  /*127a0*/  STL.64 [R1+0x610], R16 ;  /* 0x0006101001007387 */ /* 0x0001e80000100a00 */
[----:B------:R0:W3:Y:S04]  /*127b0*/  @P0 LDG.E.U16 R65, desc[UR10][R16.64] ;  /* 0x0000000a10410981 */ /* 0x0000e8000c1e1500 */
[----:B------:R-:W3:Y:S04]  /*127c0*/  LDL.LU R15, [R1+0x44] ;  /* 0x00004400010f7983 */ /* 0x000ee80000300800 */
[----:B------:R1:W-:Y:S01]  /*127d0*/  STL.64 [R1+0x608], R12 ;  /* 0x0006080c01007387 */ /* 0x0003e20000100a00 */
[----:B0-----:R-:W-:-:S03]  /*127e0*/  IMAD.WIDE R16, R23, 0x2, R8 ;  /* 0x0000000217107825 */ /* 0x001fc600078e0208 */
[----:B------:R-:W3:Y:S04]  /*127f0*/  LDL.LU R14, [R1+0x1c] ;  /* 0x00001c00010e7983 */ /* 0x000ee80000300800 */
[----:B------:R-:W-:Y:S04]  /*12800*/  STL.64 [R1+0x590], R58 ;  /* 0x0005903a01007387 */ /* 0x000fe80000100a00 */
[----:B------:R-:W-:Y:S04]  /*12810*/  STL.64 [R1+0x588], R20 ;  /* 0x0005881401007387 */ /* 0x000fe80000100a00 */
[----:B-1----:R-:W3:Y:S04]  /*12820*/  LDL.LU R13, [R1+0x18] ;  /* 0x00001800010d7983 */ /* 0x002ee80000300800 */
[----:B------:R-:W3:Y:S04]  /*12830*/  @P0 LDG.E.U16 R3, desc[UR10][R16.64] ;  /* 0x0000000a10030981 */ /* 0x000ee8000c1e1500 */
[----:B------:R-:W3:Y:S04]  /*12840*/  @P1 LDG.E.U16 R66, desc[UR10][R80.64] ;  /* 0x0000000a50421981 */ /* 0x000ee8000c1e1500 */
[----:B----4-:R0:W4:Y:S04]  /*12850*/  @P0 LDG.E.U16 R77, desc[UR10][R58.64] ;  /* 0x0000000a3a4d0981 */ /* 0x010128000c1e1500 */
[----:B------:R-:W4:Y:S04]  /*12860*/  @P1 LDG.E.U16 R19, desc[UR10][R20.64] ;  /* 0x0000000a14131981 */ /* 0x000f28000c1e1500 */
[----:B------:R-:W4:Y:S04]  /*12870*/  @P0 LDG.E.U16 R67, desc[UR10][R82.64] ;  /* 0x0000000a52430981 */ /* 0x000f28000c1e1500 */
[----:B--2---:R-:W-:Y:S04]  /*12880*/  @P1 STL [R1+0x6c], R4 ;  /* 0x00006c0401001387 */ /* 0x004fe80000100800 */
[----:B---3--:R1:W-:Y:S02]  /*12890*/  @P0 STL [R1+0x78], R5 ;  /* 0x0000780501000387 */ /* 0x0083e40000100800 */
[----:B-1----:R-:W-:-:S02]  /*128a0*/  IMAD.WIDE R4, R23, 0x2, R90 ;  /* 0x0000000217047825 */ /* 0x002fc400078e025a */
[----:B------:R-:W-:Y:S04]  /*128b0*/  STL.64 [R1+0x510], R16 ;  /* 0x0005101001007387 */ /* 0x000fe80000100a00 */
[----:B------:R1:W2:Y:S01]  /*128c0*/  @P1 LDG.E.U16 R18, desc[UR10][R4.64] ;  /* 0x0000000a04121981 */ /* 0x0002a2000c1e1500 */
[----:B------:R-:W-:-:S03]  /*128d0*/  IMAD.WIDE R22, R24, 0x2, R90 ;  /* 0x0000000218167825 */ /* 0x000fc600078e025a */
[----:B------:R-:W3:Y:S04]  /*128e0*/  LDL.LU R80, [R1+0x10] ;  /* 0x0000100001507983 */ /* 0x000ee80000300800 */
[----:B------:R1:W-:Y:S04]  /*128f0*/  STL.64 [R1+0x508], R4 ;  /* 0x0005080401007387 */ /* 0x0003e80000100a00 */
[----:B------:R4:W3:Y:S01]  /*12900*/  @P1 LDG.E.U16 R7, desc[UR10][R22.64] ;  /* 0x0000000a16071981 */ /* 0x0008e2000c1e1500 */
[----:B0-----:R-:W-:-:S03]  /*12910*/  IMAD.WIDE R58, R24, 0x2, R8 ;  /* 0x00000002183a7825 */ /* 0x001fc600078e0208 */
[----:B------:R-:W3:Y:S01]  /*12920*/  LDL.LU R81, [R1+0xc] ;  /* 0x00000c0001517983 */ /* 0x000ee20000300800 */
[----:B-1----:R-:W-:-:S03]  /*12930*/  IMAD.WIDE R4, R25, 0x2, R90 ;  /* 0x0000000219047825 */ /* 0x002fc600078e025a */
[----:B------:R-:W3:Y:S04]  /*12940*/  LDL.LU R6, [R1+0x8] ;  /* 0x0000080001067983 */ /* 0x000ee80000300800 */
[----:B------:R-:W3:Y:S01]  /*12950*/  @P1 LDG.E.U16 R10, desc[UR10][R4.64] ;  /* 0x0000000a040a1981 */ /* 0x000ee2000c1e1500 */
[----:B------:R-:W-:-:S03]  /*12960*/  IMAD.WIDE R20, R25, 0x2, R8 ;  /* 0x0000000219147825 */ /* 0x000fc600078e0208 */
[----:B------:R-:W3:Y:S01]  /*12970*/  @P0 LDG.E.U16 R79, desc[UR10][R58.64] ;  /* 0x0000000a3a4f0981 */ /* 0x000ee2000c1e1500 */
[----:B------:R-:W-:-:S03]  /*12980*/  IMAD.WIDE R24, R26, 0x2, R8 ;  /* 0x000000021a187825 */ /* 0x000fc600078e0208 */
[----:B------:R0:W3:Y:S04]  /*12990*/  @P0 LDG.E.U16 R78, desc[UR10][R20.64] ;  /* 0x0000000a144e0981 */ /* 0x0000e8000c1e1500 */
[----:B------:R-:W3:Y:S04]  /*129a0*/  @P0 LDG.E.U16 R75, desc[UR10][R24.64] ;  /* 0x0000000a184b0981 */ /* 0x000ee8000c1e1500 */
[----:B------:R1:W-:Y:S04]  /*129b0*/  STL [R1+0x60], R3 ;  /* 0x0000600301007387 */ /* 0x0003e80000100800 */
[----:B-1----:R-:W3:Y:S04]  /*129c0*/  LDL.LU R3, [R1+0x1808] ;  /* 0x0018080001037983 */ /* 0x002ee80000300800 */
[----:B------:R-:W3:Y:S04]  /*129d0*/  LDL.LU R17, [R1+0x4] ;  /* 0x0000040001117983 */ /* 0x000ee80000300800 */
[----:B------:R-:W-:Y:S04]  /*129e0*/  STL.64 [R1+0x490], R58 ;  /* 0x0004903a01007387 */ /* 0x000fe80000100a00 */
[----:B------:R4:W-:Y:S02]  /*129f0*/  STL.64 [R1+0x488], R22 ;  /* 0x0004881601007387 */ /* 0x0009e40000100a00 */
[----:B----4-:R-:W-:-:S05]  /*12a00*/  IMAD.WIDE R22, R26, 0x2, R90 ;  /* 0x000000021a167825 */ /* 0x010fca00078e025a */
[----:B------:R1:W4:Y:S04]  /*12a10*/  @P1 LDG.E.U16 R15, desc[UR10][R22.64] ;  /* 0x0000000a160f1981 */ /* 0x000328000c1e1500 */
[----:B--2---:R-:W-:Y:S04]  /*12a20*/  STL [R1+0x17dc], R18 ;  /* 0x0017dc1201007387 */ /* 0x004fe80000100800 */
[----:B------:R-:W-:Y:S04]  /*12a30*/  @P1 STL [R1+0x74], R64 ;  /* 0x0000744001001387 */ /* 0x000fe80000100800 */
[----:B------:R-:W2:Y:S04]  /*12a40*/  LDL.LU R16, [R1] ;  /* 0x0000000001107983 */ /* 0x000ea80000300800 */
[----:B------:R0:W-:Y:S04]  /*12a50*/  STL.64 [R1+0x410], R20 ;  /* 0x0004101401007387 */ /* 0x0001e80000100a00 */
[----:B------:R-:W-:Y:S04]  /*12a60*/  @P0 STL [R1+0x70], R65 ;  /* 0x0000704101000387 */ /* 0x000fe80000100800 */
[----:B---3--:R-:W-:Y:S01]  /*12a70*/  STL [R1+0x17d8], R7 ;  /* 0x0017d80701007387 */ /* 0x008fe20000100800 */
[----:B0-----:R-:W-:-:S03]  /*12a80*/  IMAD.WIDE R20, R27, 0x2, R8 ;  /* 0x000000021b147825 */ /* 0x001fc600078e0208 */
[----:B------:R-:W-:Y:S04]  /*12a90*/  STL.64 [R1+0x408], R4 ;  /* 0x0004080401007387 */ /* 0x000fe80000100a00 */
[----:B------:R-:W-:Y:S04]  /*12aa0*/  STL.64 [R1+0x390], R24 ;  /* 0x0003901801007387 */ /* 0x000fe80000100a00 */
[----:B------:R0:W3:Y:S04]  /*12ab0*/  @P0 LDG.E.U16 R74, desc[UR10][R20.64] ;  /* 0x0000000a144a0981 */ /* 0x0000e8000c1e1500 */
[----:B------:R0:W-:Y:S02]  /*12ac0*/  STL [R1+0x17d4], R10 ;  /* 0x0017d40a01007387 */ /* 0x0001e40000100800 */
[----:B0-----:R-:W-:-:S05]  /*12ad0*/  IMAD.WIDE R10, R28, 0x2, R90 ;  /* 0x000000021c0a7825 */ /* 0x001fca00078e025a */
[----:B------:R-:W2:Y:S01]  /*12ae0*/  @P1 LDG.E.U16 R2, desc[UR10][R10.64] ;  /* 0x0000000a0a021981 */ /* 0x000ea2000c1e1500 */
[----:B------:R-:W-:-:S03]  /*12af0*/  IMAD.WIDE R4, R27, 0x2, R90 ;  /* 0x000000021b047825 */ /* 0x000fc600078e025a */
[----:B------:R1:W-:Y:S04]  /*12b00*/  STL.64 [R1+0x388], R22 ;  /* 0x0003881601007387 */ /* 0x0003e80000100a00 */
[----:B------:R-:W-:Y:S04]  /*12b10*/  @P0 STL [R1+0x68], R77 ;  /* 0x0000684d01000387 */ /* 0x000fe80000100800 */
[----:B------:R0:W-:Y:S01]  /*12b20*/  STL.64 [R1+0x310], R20 ;  /* 0x0003101401007387 */ /* 0x0001e20000100a00 */
[----:B-1----:R-:W-:-:S03]  /*12b30*/  IMAD.WIDE R22, R28, 0x2, R8 ;  /* 0x000000021c167825 */ /* 0x002fc600078e0208 */
[----:B------:R1:W2:Y:S04]  /*12b40*/  @P1 LDG.E.U16 R14, desc[UR10][R4.64] ;  /* 0x0000000a040e1981 */ /* 0x0002a8000c1e1500 */
[----:B------:R1:W2:Y:S01]  /*12b50*/  @P0 LDG.E.U16 R13, desc[UR10][R22.64] ;  /* 0x0000000a160d0981 */ /* 0x0002a2000c1e1500 */
[----:B0-----:R-:W-:-:S05]  /*12b60*/  IMAD.WIDE R20, R29, 0x2, R8 ;  /* 0x000000021d147825 */ /* 0x001fca00078e0208 */
[----:B------:R0:W2:Y:S04]  /*12b70*/  @P0 LDG.E.U16 R80, desc[UR10][R20.64] ;  /* 0x0000000a14500981 */ /* 0x0000a8000c1e1500 */
[----:B----4-:R-:W-:Y:S04]  /*12b80*/  STL [R1+0x17d0], R15 ;  /* 0x0017d00f01007387 */ /* 0x010fe80000100800 */
[----:B------:R1:W-:Y:S04]  /*12b90*/  STL.64 [R1+0x308], R4 ;  /* 0x0003080401007387 */ /* 0x0003e80000100a00 */
[----:B------:R4:W-:Y:S01]  /*12ba0*/  STL.64 [R1+0x290], R22 ;  /* 0x0002901601007387 */ /* 0x0009e20000100a00 */
[----:B-1----:R-:W-:-:S04]  /*12bb0*/  IMAD.WIDE R4, R29, 0x2, R90 ;  /* 0x000000021d047825 */ /* 0x002fc800078e025a */
[C---:B----4-:R-:W-:Y:S01]  /*12bc0*/  IMAD.WIDE R22, R30.reuse, 0x2, R8 ;  /* 0x000000021e167825 */ /* 0x050fe200078e0208 */
[----:B------:R1:W4:Y:S04]  /*12bd0*/  @P1 LDG.E.U16 R81, desc[UR10][R4.64] ;  /* 0x0000000a04511981 */ /* 0x000328000c1e1500 */
[----:B------:R0:W4:Y:S04]  /*12be0*/  @P0 LDG.E.U16 R6, desc[UR10][R22.64] ;  /* 0x0000000a16060981 */ /* 0x000128000c1e1500 */
[----:B---3--:R3:W-:Y:S04]  /*12bf0*/  STL [R1+0x40], R74 ;  /* 0x0000404a01007387 */ /* 0x0087e80000100800 */
[----:B---3--:R-:W3:Y:S04]  /*12c00*/  LDL.LU R74, [R1+0x368] ;  /* 0x00036800014a7983 */ /* 0x008ee80000300800 */
[----:B------:R-:W-:Y:S04]  /*12c10*/  STL.64 [R1+0x288], R10 ;  /* 0x0002880a01007387 */ /* 0x000fe80000100a00 */
[----:B------:R-:W-:Y:S04]  /*12c20*/  STL.64 [R1+0x210], R20 ;  /* 0x0002101401007387 */ /* 0x000fe80000100a00 */
[----:B------:R-:W-:Y:S04]  /*12c30*/  STL [R1+0x58], R79 ;  /* 0x0000584f01007387 */ /* 0x000fe80000100800 */
[----:B------:R-:W-:Y:S04]  /*12c40*/  STL.64 [R1+0x208], R4 ;  /* 0x0002080401007387 */ /* 0x000fe80000100a00 */
[----:B------:R-:W-:Y:S04]  /*12c50*/  STL.64 [R1+0x190], R22 ;  /* 0x0001901601007387 */ /* 0x000fe80000100a00 */
[----:B--2---:R2:W-:Y:S04]  /*12c60*/  STL [R1+0x14], R2 ;  /* 0x0000140201007387 */ /* 0x0045e80000100800 */
[----:B------:R-:W-:Y:S04]  /*12c70*/  STL [R1+0x50], R78 ;  /* 0x0000504e01007387 */ /* 0x000fe80000100800 */
[----:B--2---:R-:W2:Y:S01]  /*12c80*/  LDL.LU R2, [R1+0x360] ;  /* 0x0003600001027983 */ /* 0x004ea20000300800 */
[----:B------:R-:W-:-:S04]  /*12c90*/  IMAD.WIDE R10, R30, 0x2, R90 ;  /* 0x000000021e0a7825 */ /* 0x000fc800078e025a */
[C---:B0-----:R-:W-:Y:S01]  /*12ca0*/  IMAD.WIDE R20, R31.reuse, 0x2, R8 ;  /* 0x000000021f147825 */ /* 0x041fe200078e0208 */
[----:B------:R0:W-:Y:S03]  /*12cb0*/  STL.64 [R1+0x188], R10 ;  /* 0x0001880a01007387 */ /* 0x0001e60000100a00 */
[----:B-1----:R-:W-:Y:S01]  /*12cc0*/  IMAD.WIDE R4, R31, 0x2, R90 ;  /* 0x000000021f047825 */ /* 0x002fe200078e025a */
[----:B------:R-:W4:Y:S03]  /*12cd0*/  LDL.LU R82, [R1+0x7c] ;  /* 0x00007c0001527983 */ /* 0x000f260000300800 */
[C---:B------:R-:W-:Y:S01]  /*12ce0*/  IMAD.WIDE R22, R32.reuse, 0x2, R8 ;  /* 0x0000000220167825 */ /* 0x040fe200078e0208 */
[----:B------:R0:W4:Y:S04]  /*12cf0*/  @P1 LDG.E.U16 R17, desc[UR10][R10.64] ;  /* 0x0000000a0a111981 */ /* 0x000128000c1e1500 */
[----:B------:R1:W-:Y:S04]  /*12d00*/  STL.64 [R1+0x118], R20 ;  /* 0x0001181401007387 */ /* 0x0003e80000100a00 */
[----:B------:R-:W-:Y:S01]  /*12d10*/  STL [R1+0x48], R75 ;  /* 0x0000484b01007387 */ /* 0x000fe20000100800 */
[----:B0-----:R-:W-:-:S03]  /*12d20*/  IMAD.WIDE R10, R32, 0x2, R90 ;  /* 0x00000002200a7825 */ /* 0x001fc600078e025a */
[----:B------:R0:W-:Y:S04]  /*12d30*/  STL.64 [R1+0x110], R4 ;  /* 0x0001100401007387 */ /* 0x0001e80000100a00 */
[----:B------:R1:W4:Y:S04]  /*12d40*/  @P0 LDG.E.U16 R16, desc[UR10][R20.64] ;  /* 0x0000000a14100981 */ /* 0x000328000c1e1500 */
[----:B------:R-:W4:Y:S04]  /*12d50*/  LDL.LU R84, [R1+0x80] ;  /* 0x0000800001547983 */ /* 0x000f280000300800 */
[----:B------:R-:W-:Y:S01]  /*12d60*/  STL.64 [R1+0xa0], R22 ;  /* 0x0000a01601007387 */ /* 0x000fe20000100a00 */
[----:B-1----:R-:W-:-:S03]  /*12d70*/  IMAD.WIDE R20, R33, 0x2, R8 ;  /* 0x0000000221147825 */ /* 0x002fc600078e0208 */
[----:B------:R1:W-:Y:S04]  /*12d80*/  STL.64 [R1+0x98], R10 ;  /* 0x0000980a01007387 */ /* 0x0003e80000100a00 */
[----:B------:R0:W4:Y:S04]  /*12d90*/  @P1 LDG.E.U16 R93, desc[UR10][R4.64] ;  /* 0x0000000a045d1981 */ /* 0x000128000c1e1500 */
[----:B------:R-:W4:Y:S01]  /*12da0*/  LDL.LU R85, [R1+0x84] ;  /* 0x0000840001557983 */ /* 0x000f220000300800 */
[----:B------:R-:W-:-:S03]  /*12db0*/  IMAD.WIDE R78, R76, 0x2, R8 ;  /* 0x000000024c4e7825 */ /* 0x000fc600078e0208 */
[----:B------:R-:W4:Y:S01]  /*12dc0*/  LDL.LU R86, [R1+0x8c] ;  /* 0x00008c0001567983 */ /* 0x000f220000300800 */
[----:B0-----:R-:W-:-:S03]  /*12dd0*/  IMAD.WIDE R4, R33, 0x2, R90 ;  /* 0x0000000221047825 */ /* 0x001fc600078e025a */
[----:B------:R-:W-:Y:S01]  /*12de0*/  STL.64 [R1+0x28], R20 ;  /* 0x0000281401007387 */ /* 0x000fe20000100a00 */
[----:B------:R-:W-:-:S03]  /*12df0*/  IMAD.WIDE R76, R76, 0x2, R90 ;  /* 0x000000024c4c7825 */ /* 0x000fc600078e025a */
[----:B------:R-:W4:Y:S04]  /*12e00*/  LDL.LU R87, [R1+0x88] ;  /* 0x0000880001577983 */ /* 0x000f280000300800 */
[----:B------:R2:W-:Y:S04]  /*12e10*/  STL.64 [R1+0x20], R4 ;  /* 0x0000200401007387 */ /* 0x0005e80000100a00 */
[----:B------:R-:W4:Y:S04]  /*12e20*/  @P1 LDG.E.U16 R89, desc[UR10][R10.64] ;  /* 0x0000000a0a591981 */ /* 0x000f28000c1e1500 */
[----:B------:R-:W4:Y:S04]  /*12e30*/  LDL.LU R12, [R1+0xb8] ;  /* 0x0000b800010c7983 */ /* 0x000f280000300800 */
[----:B------:R-:W4:Y:S04]  /*12e40*/  @P0 LDG.E.U16 R92, desc[UR10][R22.64] ;  /* 0x0000000a165c0981 */ /* 0x000f28000c1e1500 */
[----:B-1----:R-:W4:Y:S04]  /*12e50*/  LDL.LU R11, [R1+0x94] ;  /* 0x00009400010b7983 */ /* 0x002f280000300800 */
[----:B------:R-:W-:Y:S04]  /*12e60*/  STL [R1+0x1368], R78 ;  /* 0x0013684e01007387 */ /* 0x000fe80000100800 */
[----:B------:R-:W-:Y:S04]  /*12e70*/  STL [R1+0x1364], R79 ;  /* 0x0013644f01007387 */ /* 0x000fe80000100800 */
[----:B------:R-:W-:Y:S04]  /*12e80*/  STL [R1+0x1370], R76 ;  /* 0x0013704c01007387 */ /* 0x000fe80000100800 */
[----:B------:R-:W-:Y:S04]  /*12e90*/  STL [R1+0x136c], R77 ;  /* 0x00136c4d01007387 */ /* 0x000fe80000100800 */
[----:B------:R-:W4:Y:S04]  /*12ea0*/  LDL.LU R65, [R1+0x35c] ;  /* 0x00035c0001417983 */ /* 0x000f280000300800 */
[----:B------:R2:W4:Y:S04]  /*12eb0*/  @P1 LDG.E.U16 R70, desc[UR10][R4.64] ;  /* 0x0000000a04461981 */ /* 0x000528000c1e1500 */
[----:B------:R-:W4:Y:S04]  /*12ec0*/  LDL.LU R22, [R1+0x358] ;  /* 0x0003580001167983 */ /* 0x000f280000300800 */
[----:B------:R-:W4:Y:S01]  /*12ed0*/  LDL.LU R23, [R1+0x354] ;  /* 0x0003540001177983 */ /* 0x000f220000300800 */
[----:B------:R-:W-:-:S03]  /*12ee0*/  IMAD.WIDE R24, R35, 0x2, R8 ;  /* 0x0000000223187825 */ /* 0x000fc600078e0208 */
[----:B------:R0:W4:Y:S01]  /*12ef0*/  @P0 LDG.E.U16 R71, desc[UR10][R20.64] ;  /* 0x0000000a14470981 */ /* 0x000122000c1e1500 */
[----:B------:R-:W-:-:S03]  /*12f00*/  IMAD.WIDE R26, R34, 0x2, R90 ;  /* 0x00000002221a7825 */ /* 0x000fc600078e025a */
[----:B------:R-:W4:Y:S01]  /*12f10*/  @P0 LDG.E.U16 R69, desc[UR10][R78.64] ;  /* 0x0000000a4e450981 */ /* 0x000f22000c1e1500 */
[----:B------:R-:W-:-:S03]  /*12f20*/  IMAD.WIDE R58, R35, 0x2, R90 ;  /* 0x00000002233a7825 */ /* 0x000fc600078e025a */
[----:B------:R-:W4:Y:S01]  /*12f30*/  @P1 LDG.E.U16 R68, desc[UR10][R76.64] ;  /* 0x0000000a4c441981 */ /* 0x000f22000c1e1500 */
[----:B--2---:R-:W-:Y:S02]  /*12f40*/  IMAD R5, R2, UR38, RZ ;  /* 0x0000002602057c24 */ /* 0x004fe4000f8e02ff */
[----:B---3--:R-:W-:Y:S01]  /*12f50*/  IMAD R4, R74, UR35, RZ ;  /* 0x000000234a047c24 */ /* 0x008fe2000f8e02ff */
[----:B------:R-:W2:Y:S01]  /*12f60*/  LDL.LU R2, [R1+0x350] ;  /* 0x0003500001027983 */ /* 0x000ea20000300800 */
[----:B------:R-:W-:-:S04]  /*12f70*/  IMAD.WIDE R74, R72, 0x2, R8 ;  /* 0x00000002484a7825 */ /* 0x000fc800078e0208 */
[----:B0-----:R-:W-:Y:S01]  /*12f80*/  IMAD.WIDE R20, R34, 0x2, R8 ;  /* 0x0000000222147825 */ /* 0x001fe200078e0208 */
[----:B------:R-:W-:Y:S04]  /*12f90*/  STL [R1+0x1378], R74 ;  /* 0x0013784a01007387 */ /* 0x000fe80000100800 */
[----:B----4-:R-:W3:Y:S01]  /*12fa0*/  @P1 LDG.E.U16 R86, desc[UR10][R26.64] ;  /* 0x0000000a1a561981 */ /* 0x010ee2000c1e1500 */
[----:B------:R-:W-:-:S03]  /*12fb0*/  IMAD.WIDE R72, R72, 0x2, R90 ;  /* 0x0000000248487825 */ /* 0x000fc600078e025a */
[----:B------:R0:W4:Y:S04]  /*12fc0*/  @P0 LDG.E.U16 R87, desc[UR10][R24.64] ;  /* 0x0000000a18570981 */ /* 0x000128000c1e1500 */
[----:B------:R-:W3:Y:S04]  /*12fd0*/  @P1 LDG.E.U16 R12, desc[UR10][R58.64] ;  /* 0x0000000a3a0c1981 */ /* 0x000ee8000c1e1500 */
[----:B------:R-:W-:Y:S04]  /*12fe0*/  STS.U16 [R3+UR9+0x20000], R65 ;  /* 0x0200004103007988 */ /* 0x000fe80008000409 */
[----:B------:R-:W-:Y:S04]  /*12ff0*/  STS.U16 [R3+UR9+0x20400], R22 ;  /* 0x0204001603007988 */ /* 0x000fe80008000409 */
[----:B------:R-:W-:Y:S01]  /*13000*/  STS.U16 [R3+UR9+0x20800], R23 ;  /* 0x0208001703007988 */ /* 0x000fe20008000409 */
[----:B------:R-:W-:Y:S01]  /*13010*/  PRMT R35, RZ, 0x7610, R35 ;  /* 0x00007610ff237816 */ /* 0x000fe20000000023 */
[----:B------:R-:W1:Y:S02]  /*13020*/  LDCU UR35, c[0x0][0x3b0] ;  /* 0x00007600ff2377ac */ /* 0x000e640008000800 */
[----:B------:R-:W-:Y:S01]  /*13030*/  STL [R1+0x1374], R75 ;  /* 0x0013744b01007387 */ /* 0x000fe20000100800 */
[----:B------:R-:W-:Y:S01]  /*13040*/  IMAD.WIDE R28, R4, 0x2, R8 ;  /* 0x00000002041c7825 */ /* 0x000fe200078e0208 */
[----:B------:R-:W-:Y:S01]  /*13050*/  PRMT R33, RZ, 0x7610, R33 ;  /* 0x00007610ff217816 */ /* 0x000fe20000000021 */
[----:B------:R-:W0:Y:S01]  /*13060*/  LDCU UR38, c[0x0][0x3b0] ;  /* 0x00007600ff2677ac */ /* 0x000e220008000800 */
[----:B------:R-:W-:Y:S04]  /*13070*/  STL.64 [R1+0x680], R20 ;  /* 0x0006801401007387 */ /* 0x000fe80000100a00 */
[----:B------:R-:W-:Y:S04]  /*13080*/  STL [R1+0x1380], R72 ;  /* 0x0013804801007387 */ /* 0x000fe80000100800 */
[----:B------:R0:W-:Y:S04]  /*13090*/  STL.64 [R1+0x600], R24 ;  /* 0x0006001801007387 */ /* 0x0001e80000100a00 */
[----:B------:R1:W-:Y:S04]  /*130a0*/  STL.64 [R1+0x678], R26 ;  /* 0x0006781a01007387 */ /* 0x0003e80000100a00 */
[----:B------:R-:W-:Y:S04]  /*130b0*/  STL [R1+0x137c], R73 ;  /* 0x00137c4901007387 */ /* 0x000fe80000100800 */
[----:B------:R-:W3:Y:S01]  /*130c0*/  @P0 LDG.E.U16 R85, desc[UR10][R20.64] ;  /* 0x0000000a14550981 */ /* 0x000ee2000c1e1500 */
[----:B0-----:R-:W-:-:S03]  /*130d0*/  IMAD.WIDE R24, R5, 0x2, R8 ;  /* 0x0000000205187825 */ /* 0x001fc600078e0208 */
[----:B------:R0:W3:Y:S01]  /*130e0*/  @P0 LDG.E.U16 R11, desc[UR10][R28.64] ;  /* 0x0000000a1c0b0981 */ /* 0x0000e2000c1e1500 */
[----:B-1----:R-:W-:-:S03]  /*130f0*/  IMAD.WIDE R26, R4, 0x2, R90 ;  /* 0x00000002041a7825 */ /* 0x002fc600078e025a */
[----:B------:R-:W3:Y:S04]  /*13100*/  @P0 LDG.E.U16 R0, desc[UR10][R24.64] ;  /* 0x0000000a18000981 */ /* 0x000ee8000c1e1500 */
[----:B------:R-:W3:Y:S04]  /*13110*/  LDL.LU R21, [R1+0x34c] ;  /* 0x00034c0001157983 */ /* 0x000ee80000300800 */
[----:B------:R-:W4:Y:S04]  /*13120*/  LDL.LU R83, [R1+0x348] ;  /* 0x0003480001537983 */ /* 0x000f280000300800 */
[----:B------:R-:W4:Y:S04]  /*13130*/  LDL.LU R20, [R1+0x344] ;  /* 0x0003440001147983 */ /* 0x000f280000300800 */
[----:B------:R-:W-:Y:S04]  /*13140*/  STL.64 [R1+0x580], R28 ;  /* 0x0005801c01007387 */ /* 0x000fe80000100a00 */
[----:B------:R1:W-:Y:S04]  /*13150*/  STL.64 [R1+0x5f8], R58 ;  /* 0x0005f83a01007387 */ /* 0x0003e80000100a00 */
[----:B------:R-:W4:Y:S04]  /*13160*/  LDL.LU R60, [R1+0x340] ;  /* 0x00034000013c7983 */ /* 0x000f280000300800 */
[----:B------:R-:W4:Y:S04]  /*13170*/  LDL.LU R61, [R1+0x33c] ;  /* 0x00033c00013d7983 */ /* 0x000f280000300800 */
[----:B------:R-:W4:Y:S04]  /*13180*/  LDL.LU R62, [R1+0x338] ;  /* 0x00033800013e7983 */ /* 0x000f280000300800 */
[----:B-1----:R-:W4:Y:S04]  /*13190*/  LDL.LU.64 R58, [R1+0x1800] ;  /* 0x00180000013a7983 */ /* 0x002f280000300a00 */
[----:B------:R1:W-:Y:S04]  /*131a0*/  STL.64 [R1+0x500], R24 ;  /* 0x0005001801007387 */ /* 0x0003e80000100a00 */
[----:B------:R-:W-:Y:S04]  /*131b0*/  STL.64 [R1+0x578], R26 ;  /* 0x0005781a01007387 */ /* 0x000fe80000100a00 */
[----:B------:R-:W4:Y:S04]  /*131c0*/  LDL.LU R63, [R1+0x334] ;  /* 0x00033400013f7983 */ /* 0x000f280000300800 */
[----:B------:R-:W4:Y:S04]  /*131d0*/  LDL.LU R64, [R1+0x330] ;  /* 0x0003300001407983 */ /* 0x000f280000300800 */
[----:B------:R-:W4:Y:S04]  /*131e0*/  LDL.LU R65, [R1+0x32c] ;  /* 0x00032c0001417983 */ /* 0x000f280000300800 */
[----:B------:R-:W4:Y:S04]  /*131f0*/  LDL.LU R7, [R1+0x328] ;  /* 0x0003280001077983 */ /* 0x000f280000300800 */
[----:B-1----:R-:W4:Y:S04]  /*13200*/  LDL.LU R25, [R1+0x304] ;  /* 0x0003040001197983 */ /* 0x002f280000300800 */
[----:B------:R-:W4:Y:S04]  /*13210*/  LDL.LU R22, [R1+0x2fc] ;  /* 0x0002fc0001167983 */ /* 0x000f280000300800 */
[----:B------:R-:W4:Y:S04]  /*13220*/  LDL.LU R18, [R1+0x1fc] ;  /* 0x0001fc0001127983 */ /* 0x000f280000300800 */
[----:B--2---:R1:W-:Y:S01]  /*13230*/  STS.U16 [R3+UR9+0x20c00], R2 ;  /* 0x020c000203007988 */ /* 0x0043e20008000409 */
[----:B------:R-:W-:-:S03]  /*13240*/  LOP3.LUT R4, R3, 0x20, RZ, 0x3c, !PT ;  /* 0x0000002003047812 */ /* 0x000fc600078e3cff */
[----:B------:R-:W2:Y:S04]  /*13250*/  @P1 LDG.E.U16 R88, desc[UR10][R26.64] ;  /* 0x0000000a1a581981 */ /* 0x000ea8000c1e1500 */
[----:B------:R-:W2:Y:S04]  /*13260*/  @P0 LDG.E.U16 R82, desc[UR10][R74.64] ;  /* 0x0000000a4a520981 */ /* 0x000ea8000c1e1500 */
[----:B-1----:R-:W2:Y:S04]  /*13270*/  LDL.LU R2, [R1+0x1ec] ;  /* 0x0001ec0001027983 */ /* 0x002ea80000300800 */
[----:B------:R-:W2:Y:S04]  /*13280*/  LDL.LU R24, [R1+0x1dc] ;  /* 0x0001dc0001187983 */ /* 0x000ea80000300800 */
[----:B------:R1:W2:Y:S04]  /*13290*/  @P1 LDG.E.U16 R84, desc[UR10][R72.64] ;  /* 0x0000000a48541981 */ /* 0x0002a8000c1e1500 */
[----:B---3--:R3:W-:Y:S04]  /*132a0*/  STS.U16 [R3+UR9+0x21000], R21 ;  /* 0x0210001503007988 */ /* 0x0087e80008000409 */
[----:B----4-:R4:W-:Y:S04]  /*132b0*/  STS.U16 [R3+UR9+0x21400], R83 ;  /* 0x0214005303007988 */ /* 0x0109e80008000409 */
[----:B------:R0:W-:Y:S04]  /*132c0*/  STS.U16 [R3+UR9+0x21800], R20 ;  /* 0x0218001403007988 */ /* 0x0001e80008000409 */
[----:B---3--:R-:W3:Y:S04]  /*132d0*/  LDL.LU R21, [R1+0x1cc] ;  /* 0x0001cc0001157983 */ /* 0x008ee80000300800 */
[----:B----4-:R-:W4:Y:S04]  /*132e0*/  LDL.LU R83, [R1+0x1bc] ;  /* 0x0001bc0001537983 */ /* 0x010f280000300800 */
[----:B0-----:R-:W4:Y:S04]  /*132f0*/  LDL.LU R20, [R1+0x1ac] ;  /* 0x0001ac0001147983 */ /* 0x001f280000300800 */
[----:B------:R0:W-:Y:S04]  /*13300*/  STS.U16 [R3+UR9+0x21c00], R60 ;  /* 0x021c003c03007988 */ /* 0x0001e80008000409 */
[----:B------:R1:W-:Y:S04]  /*13310*/  STS.U16 [R3+UR9+0x22000], R61 ;  /* 0x0220003d03007988 */ /* 0x0003e80008000409 */
[----:B------:R1:W-:Y:S04]  /*13320*/  STS.U16 [R3+UR9+0x22400], R62 ;  /* 0x0224003e03007988 */ /* 0x0003e80008000409 */
[----:B0-----:R-:W4:Y:S04]  /*13330*/  LDL.LU R60, [R1+0x17c] ;  /* 0x00017c00013c7983 */ /* 0x001f280000300800 */
[----:B-1----:R-:W4:Y:S04]  /*13340*/  LDL.LU R61, [R1+0x16c] ;  /* 0x00016c00013d7983 */ /* 0x002f280000300800 */
[----:B------:R-:W4:Y:S04]  /*13350*/  LDL.LU R62, [R1+0x15c] ;  /* 0x00015c00013e7983 */ /* 0x000f280000300800 */
[----:B------:R0:W-:Y:S04]  /*13360*/  STS.U16 [R3+UR9+0x22800], R63 ;  /* 0x0228003f03007988 */ /* 0x0001e80008000409 */
[----:B------:R1:W-:Y:S04]  /*13370*/  STS.U16 [R3+UR9+0x22c00], R64 ;  /* 0x022c004003007988 */ /* 0x0003e80008000409 */
[----:B------:R1:W-:Y:S04]  /*13380*/  STS.U16 [R3+UR9+0x23000], R65 ;  /* 0x0230004103007988 */ /* 0x0003e80008000409 */
[----:B0-----:R-:W4:Y:S04]  /*13390*/  LDL.LU R63, [R1+0x14c] ;  /* 0x00014c00013f7983 */ /* 0x001f280000300800 */
[----:B------:R-:W4:Y:S04]  /*133a0*/  LDL.LU R23, [R1+0x13c] ;  /* 0x00013c0001177983 */ /* 0x000f280000300800 */
[----:B-1----:R-:W4:Y:S04]  /*133b0*/  LDL.LU R64, [R1+0x10c] ;  /* 0x00010c0001407983 */ /* 0x002f280000300800 */
[----:B------:R-:W4:Y:S04]  /*133c0*/  LDL.LU R65, [R1+0xfc] ;  /* 0x0000fc0001417983 */ /* 0x000f280000300800 */
[----:B------:R0:W-:Y:S04]  /*133d0*/  STS.U16 [R3+UR9+0x23c00], R22 ;  /* 0x023c001603007988 */ /* 0x0001e80008000409 */
[----:B0-----:R-:W4:Y:S04]  /*133e0*/  LDL.LU R22, [R1+0xec] ;  /* 0x0000ec0001167983 */ /* 0x001f280000300800 */
[----:B--2---:R0:W-:Y:S04]  /*133f0*/  STS.U16 [R3+UR9+0x24400], R2 ;  /* 0x0244000203007988 */ /* 0x0041e80008000409 */
[----:B0-----:R-:W2:Y:S04]  /*13400*/  LDL.LU R2, [R1+0xdc] ;  /* 0x0000dc0001027983 */ /* 0x001ea80000300800 */
[----:B------:R0:W-:Y:S04]  /*13410*/  STS.U16 [R3+UR9+0x24800], R24 ;  /* 0x0248001803007988 */ /* 0x0001e80008000409 */
[----:B0-----:R-:W2:Y:S04]  /*13420*/  LDL.LU R24, [R1+0xcc] ;  /* 0x0000cc0001187983 */ /* 0x001ea80000300800 */
[----:B------:R-:W-:Y:S04]  /*13430*/  STS.U16 [R3+UR9+0x24000], R18 ;  /* 0x0240001203007988 */ /* 0x000fe80008000409 */
[----:B---3--:R0:W-:Y:S04]  /*13440*/  STS.U16 [R3+UR9+0x24c00], R21 ;  /* 0x024c001503007988 */ /* 0x0081e80008000409 */
[----:B----4-:R1:W-:Y:S04]  /*13450*/  STS.U16 [R3+UR9+0x25000], R83 ;  /* 0x0250005303007988 */ /* 0x0103e80008000409 */
[----:B------:R3:W-:Y:S04]  /*13460*/  STS.U16 [R3+UR9+0x25400], R20 ;  /* 0x0254001403007988 */ /* 0x0007e80008000409 */
[----:B0-----:R-:W4:Y:S04]  /*13470*/  LDL.LU R21, [R1+0x300] ;  /* 0x0003000001157983 */ /* 0x001f280000300800 */
[----:B-1----:R-:W4:Y:S04]  /*13480*/  LDL.LU R83, [R1+0x2f8] ;  /* 0x0002f80001537983 */ /* 0x002f280000300800 */
[----:B---3--:R-:W3:Y:S04]  /*13490*/  LDL.LU R20, [R1+0x2f4] ;  /* 0x0002f40001147983 */ /* 0x008ee80000300800 */
[----:B------:R0:W-:Y:S04]  /*134a0*/  STS.U16 [R3+UR9+0x25800], R60 ;  /* 0x0258003c03007988 */ /* 0x0001e80008000409 */
[----:B------:R1:W-:Y:S04]  /*134b0*/  STS.U16 [R3+UR9+0x25c00], R61 ;  /* 0x025c003d03007988 */ /* 0x0003e80008000409 */
[----:B------:R1:W-:Y:S04]  /*134c0*/  STS.U16 [R3+UR9+0x26000], R62 ;  /* 0x0260003e03007988 */ /* 0x0003e80008000409 */
[----:B0-----:R-:W3:Y:S04]  /*134d0*/  LDL.LU R60, [R1+0x2f0] ;  /* 0x0002f000013c7983 */ /* 0x001ee80000300800 */
[----:B-1----:R-:W3:Y:S04]  /*134e0*/  LDL.LU R61, [R1+0x2ec] ;  /* 0x0002ec00013d7983 */ /* 0x002ee80000300800 */
[----:B------:R-:W3:Y:S04]  /*134f0*/  LDL.LU R62, [R1+0x2e8] ;  /* 0x0002e800013e7983 */ /* 0x000ee80000300800 */
[----:B------:R0:W-:Y:S04]  /*13500*/  STS.U16 [R3+UR9+0x26400], R63 ;  /* 0x0264003f03007988 */ /* 0x0001e80008000409 */
[----:B------:R-:W-:Y:S04]  /*13510*/  STS.U16 [R3+UR9+0x26800], R23 ;  /* 0x0268001703007988 */ /* 0x000fe80008000409 */
[----:B------:R1:W-:Y:S04]  /*13520*/  STS.U16 [R3+UR9+0x26c00], R64 ;  /* 0x026c004003007988 */ /* 0x0003e80008000409 */
[----:B0-----:R-:W3:Y:S04]  /*13530*/  LDL.LU R63, [R1+0x2e4] ;  /* 0x0002e400013f7983 */ /* 0x001ee80000300800 */
[----:B------:R-:W3:Y:S04]  /*13540*/  LDL.LU R18, [R1+0x2e0] ;  /* 0x0002e00001127983 */ /* 0x000ee80000300800 */
[----:B------:R0:W-:Y:S04]  /*13550*/  STS.U16 [R3+UR9+0x27000], R65 ;  /* 0x0270004103007988 */ /* 0x0001e80008000409 */
[----:B-1----:R-:W3:Y:S04]  /*13560*/  LDL.LU R64, [R1+0x2dc] ;  /* 0x0002dc0001407983 */ /* 0x002ee80000300800 */
[----:B------:R1:W-:Y:S04]  /*13570*/  STS.U16 [R3+UR9+0x27400], R22 ;  /* 0x0274001603007988 */ /* 0x0003e80008000409 */
[----:B0-----:R-:W3:Y:S04]  /*13580*/  LDL.LU R65, [R1+0x2d8] ;  /* 0x0002d80001417983 */ /* 0x001ee80000300800 */
[----:B------:R-:W3:Y:S04]  /*13590*/  LDL.LU R23, [R1+0x2d4] ;  /* 0x0002d40001177983 */ /* 0x000ee80000300800 */
[----:B-1----:R-:W3:Y:S04]  /*135a0*/  LDL.LU R22, [R1+0x2d0] ;  /* 0x0002d00001167983 */ /* 0x002ee80000300800 */
[----:B--2---:R0:W-:Y:S04]  /*135b0*/  STS.U16 [R3+UR9+0x27800], R2 ;  /* 0x0278000203007988 */ /* 0x0041e80008000409 */
[----:B0-----:R-:W2:Y:S04]  /*135c0*/  LDL.LU R2, [R1+0x2cc] ;  /* 0x0002cc0001027983 */ /* 0x001ea80000300800 */
[----:B------:R-:W-:Y:S04]  /*135d0*/  STS.U16 [R3+UR9+0x23400], R7 ;  /* 0x0234000703007988 */ /* 0x000fe80008000409 */
[----:B------:R-:W-:Y:S04]  /*135e0*/  STS.U16 [R3+UR9+0x23800], R25 ;  /* 0x0238001903007988 */ /* 0x000fe80008000409 */
[----:B------:R-:W-:Y:S04]  /*135f0*/  STS.U16 [R3+UR9+0x27c00], R24 ;  /* 0x027c001803007988 */ /* 0x000fe80008000409 */
[----:B----4-:R0:W-:Y:S04]  /*13600*/  STS.U16 [R4+UR9+0x20100], R21 ;  /* 0x0201001504007988 */ /* 0x0101e80008000409 */
[----:B------:R1:W-:Y:S04]  /*13610*/  STS.U16 [R4+UR9+0x20500], R83 ;  /* 0x0205005304007988 */ /* 0x0003e80008000409 */
[----:B---3--:R3:W-:Y:S04]  /*13620*/  STS.U16 [R4+UR9+0x20900], R20 ;  /* 0x0209001404007988 */ /* 0x0087e80008000409 */
[----:B0-----:R-:W4:Y:S04]  /*13630*/  LDL.LU R21, [R1+0x2c8] ;  /* 0x0002c80001157983 */ /* 0x001f280000300800 */
[----:B------:R-:W4:Y:S04]  /*13640*/  LDL.LU R25, [R1+0x2c4] ;  /* 0x0002c40001197983 */ /* 0x000f280000300800 */
[----:B-1----:R-:W4:Y:S04]  /*13650*/  LDL.LU R83, [R1+0x2c0] ;  /* 0x0002c00001537983 */ /* 0x002f280000300800 */
[----:B------:R0:W-:Y:S04]  /*13660*/  STS.U16 [R4+UR9+0x20d00], R60 ;  /* 0x020d003c04007988 */ /* 0x0001e80008000409 */
[----:B---3--:R-:W3:Y:S04]  /*13670*/  LDL.LU R20, [R1+0x1f8] ;  /* 0x0001f80001147983 */ /* 0x008ee80000300800 */
[----:B------:R1:W-:Y:S04]  /*13680*/  STS.U16 [R4+UR9+0x21100], R61 ;  /* 0x0211003d04007988 */ /* 0x0003e80008000409 */
[----:B0-----:R-:W3:Y:S04]  /*13690*/  LDL.LU R60, [R1+0x1e8] ;  /* 0x0001e800013c7983 */ /* 0x001ee80000300800 */
[----:B------:R0:W-:Y:S04]  /*136a0*/  STS.U16 [R4+UR9+0x21500], R62 ;  /* 0x0215003e04007988 */ /* 0x0001e80008000409 */
[----:B-1----:R-:W3:Y:S04]  /*136b0*/  LDL.LU R61, [R1+0x1d8] ;  /* 0x0001d800013d7983 */ /* 0x002ee80000300800 */
[----:B------:R-:W3:Y:S04]  /*136c0*/  LDL.LU R24, [R1+0x1c8] ;  /* 0x0001c80001187983 */ /* 0x000ee80000300800 */
[----:B------:R1:W-:Y:S04]  /*136d0*/  STS.U16 [R4+UR9+0x21900], R63 ;  /* 0x0219003f04007988 */ /* 0x0003e80008000409 */
[----:B0-----:R-:W3:Y:S04]  /*136e0*/  LDL.LU R62, [R1+0x1b4] ;  /* 0x0001b400013e7983 */ /* 0x001ee80000300800 */
[----:B------:R-:W-:Y:S04]  /*136f0*/  STS.U16 [R4+UR9+0x21d00], R18 ;  /* 0x021d001204007988 */ /* 0x000fe80008000409 */
[----:B-1----:R-:W3:Y:S04]  /*13700*/  LDL.LU R63, [R1+0x1a8] ;  /* 0x0001a800013f7983 */ /* 0x002ee80000300800 */
[----:B------:R0:W-:Y:S04]  /*13710*/  STS.U16 [R4+UR9+0x22100], R64 ;  /* 0x0221004004007988 */ /* 0x0001e80008000409 */
[----:B------:R1:W-:Y:S04]  /*13720*/  STS.U16 [R4+UR9+0x22500], R65 ;  /* 0x0225004104007988 */ /* 0x0003e80008000409 */
[----:B------:R1:W-:Y:S04]  /*13730*/  STS.U16 [R4+UR9+0x22900], R23 ;  /* 0x0229001704007988 */ /* 0x0003e80008000409 */
[----:B0-----:R-:W3:Y:S04]  /*13740*/  LDL.LU R64, [R1+0x178] ;  /* 0x0001780001407983 */ /* 0x001ee80000300800 */
[----:B-1----:R-:W3:Y:S04]  /*13750*/  LDL.LU R65, [R1+0x164] ;  /* 0x0001640001417983 */ /* 0x002ee80000300800 */
[----:B------:R-:W3:Y:S04]  /*13760*/  LDL.LU R18, [R1+0x158] ;  /* 0x0001580001127983 */ /* 0x000ee80000300800 */
[----:B------:R-:W-:Y:S04]  /*13770*/  STS.U16 [R4+UR9+0x22d00], R22 ;  /* 0x022d001604007988 */ /* 0x000fe80008000409 */
[----:B------:R-:W3:Y:S04]  /*13780*/  LDL.LU R23, [R1+0x148] ;  /* 0x0001480001177983 */ /* 0x000ee80000300800 */
[----:B--2---:R0:W-:Y:S04]  /*13790*/  STS.U16 [R4+UR9+0x23100], R2 ;  /* 0x0231000204007988 */ /* 0x0041e80008000409 */
[----:B0-----:R-:W2:Y:S04]  /*137a0*/  LDL.LU R2, [R1+0x134] ;  /* 0x0001340001027983 */ /* 0x001ea80000300800 */
[----:B------:R-:W2:Y:S04]  /*137b0*/  LDL.LU R22, [R1+0x108] ;  /* 0x0001080001167983 */ /* 0x000ea80000300800 */
[----:B----4-:R0:W-:Y:S04]  /*137c0*/  STS.U16 [R4+UR9+0x23500], R21 ;  /* 0x0235001504007988 */ /* 0x0101e80008000409 */
[----:B------:R-:W-:Y:S04]  /*137d0*/  STS.U16 [R4+UR9+0x23900], R25 ;  /* 0x0239001904007988 */ /* 0x000fe80008000409 */
[----:B------:R1:W-:Y:S04]  /*137e0*/  STS.U16 [R4+UR9+0x23d00], R83 ;  /* 0x023d005304007988 */ /* 0x0003e80008000409 */
[----:B0-----:R-:W4:Y:S04]  /*137f0*/  LDL.LU R21, [R1+0xf8] ;  /* 0x0000f80001157983 */ /* 0x001f280000300800 */
[----:B---3--:R0:W-:Y:S04]  /*13800*/  STS.U16 [R4+UR9+0x24100], R20 ;  /* 0x0241001404007988 */ /* 0x0081e80008000409 */
[----:B-1----:R-:W3:Y:S04]  /*13810*/  LDL.LU R83, [R1+0xe4] ;  /* 0x0000e40001537983 */ /* 0x002ee80000300800 */
[----:B------:R1:W-:Y:S04]  /*13820*/  STS.U16 [R4+UR9+0x24500], R60 ;  /* 0x0245003c04007988 */ /* 0x0003e80008000409 */
[----:B0-----:R-:W3:Y:S04]  /*13830*/  LDL.LU R20, [R1+0xd8] ;  /* 0x0000d80001147983 */ /* 0x001ee80000300800 */
[----:B------:R0:W-:Y:S04]  /*13840*/  STS.U16 [R4+UR9+0x24900], R61 ;  /* 0x0249003d04007988 */ /* 0x0001e80008000409 */
[----:B-1----:R-:W3:Y:S04]  /*13850*/  LDL.LU R60, [R1+0xc8] ;  /* 0x0000c800013c7983 */ /* 0x002ee80000300800 */
[----:B------:R-:W-:Y:S04]  /*13860*/  STS.U16 [R4+UR9+0x24d00], R24 ;  /* 0x024d001804007988 */ /* 0x000fe80008000409 */
[----:B0-----:R-:W3:Y:S04]  /*13870*/  LDL.LU R61, [R1+0x2bc] ;  /* 0x0002bc00013d7983 */ /* 0x001ee80000300800 */
[----:B------:R0:W-:Y:S04]  /*13880*/  STS.U16 [R4+UR9+0x25100], R62 ;  /* 0x0251003e04007988 */ /* 0x0001e80008000409 */
[----:B------:R1:W-:Y:S04]  /*13890*/  STS.U16 [R4+UR9+0x25500], R63 ;  /* 0x0255003f04007988 */ /* 0x0003e80008000409 */
[----:B0-----:R-:W3:Y:S04]  /*138a0*/  LDL.LU R62, [R1+0x2b8] ;  /* 0x0002b800013e7983 */ /* 0x001ee80000300800 */
[----:B-1----:R-:W3:Y:S04]  /*138b0*/  LDL.LU R63, [R1+0x2b4] ;  /* 0x0002b400013f7983 */ /* 0x002ee80000300800 */
[----:B------:R-:W3:Y:S04]  /*138c0*/  LDL.LU R24, [R1+0x2b0] ;  /* 0x0002b00001187983 */ /* 0x000ee80000300800 */
[----:B------:R0:W-:Y:S04]  /*138d0*/  STS.U16 [R4+UR9+0x25900], R64 ;  /* 0x0259004004007988 */ /* 0x0001e80008000409 */
[----:B------:R1:W-:Y:S04]  /*138e0*/  STS.U16 [R4+UR9+0x25d00], R65 ;  /* 0x025d004104007988 */ /* 0x0003e80008000409 */
[----:B------:R-:W-:Y:S04]  /*138f0*/  STS.U16 [R4+UR9+0x26100], R18 ;  /* 0x0261001204007988 */ /* 0x000fe80008000409 */
[----:B0-----:R-:W3:Y:S04]  /*13900*/  LDL.LU R64, [R1+0x2ac] ;  /* 0x0002ac0001407983 */ /* 0x001ee80000300800 */
[----:B-1----:R-:W3:Y:S04]  /*13910*/  LDL.LU R65, [R1+0x2a8] ;  /* 0x0002a80001417983 */ /* 0x002ee80000300800 */
[----:B------:R0:W-:Y:S04]  /*13920*/  STS.U16 [R4+UR9+0x26500], R23 ;  /* 0x0265001704007988 */ /* 0x0001e80008000409 */
[----:B0-----:R-:W3:Y:S04]  /*13930*/  LDL.LU R23, [R1+0x284] ;  /* 0x0002840001177983 */ /* 0x001ee80000300800 */
[----:B--2---:R0:W-:Y:S04]  /*13940*/  STS.U16 [R4+UR9+0x26900], R2 ;  /* 0x0269000204007988 */ /* 0x0041e80008000409 */
[----:B0-----:R-:W2:Y:S01]  /*13950*/  LDL.LU R2, [R1+0x280] ;  /* 0x0002800001027983 */ /* 0x001ea20000300800 */
[----:B------:R-:W-:-:S03]  /*13960*/  LOP3.LUT R7, R3, 0x40, RZ, 0x3c, !PT ;  /* 0x0000004003077812 */ /* 0x000fc600078e3cff */
[----:B------:R0:W-:Y:S04]  /*13970*/  STS.U16 [R4+UR9+0x26d00], R22 ;  /* 0x026d001604007988 */ /* 0x0001e80008000409 */
[----:B0-----:R-:W2:Y:S04]  /*13980*/  LDL.LU R22, [R1+0x27c] ;  /* 0x00027c0001167983 */ /* 0x001ea80000300800 */
[----:B----4-:R0:W-:Y:S04]  /*13990*/  STS.U16 [R4+UR9+0x27100], R21 ;  /* 0x0271001504007988 */ /* 0x0101e80008000409 */
[----:B---3--:R1:W-:Y:S04]  /*139a0*/  STS.U16 [R4+UR9+0x27500], R83 ;  /* 0x0275005304007988 */ /* 0x0083e80008000409 */
[----:B0-----:R-:W3:Y:S04]  /*139b0*/  LDL.LU R21, [R1+0x278] ;  /* 0x0002780001157983 */ /* 0x001ee80000300800 */
[----:B------:R-:W-:Y:S04]  /*139c0*/  STL [R1+0x112c], R7 ;  /* 0x00112c0701007387 */ /* 0x000fe80000100800 */
[----:B------:R0:W-:Y:S04]  /*139d0*/  STS.U16 [R4+UR9+0x27900], R20 ;  /* 0x0279001404007988 */ /* 0x0001e80008000409 */
[----:B-1----:R-:W4:Y:S04]  /*139e0*/  LDL.LU R83, [R1+0x274] ;  /* 0x0002740001537983 */ /* 0x002f280000300800 */
[----:B------:R1:W-:Y:S04]  /*139f0*/  STS.U16 [R4+UR9+0x27d00], R60 ;  /* 0x027d003c04007988 */ /* 0x0003e80008000409 */
[----:B0-----:R-:W4:Y:S04]  /*13a00*/  LDL.LU R20, [R1+0x270] ;  /* 0x0002700001147983 */ /* 0x001f280000300800 */
[----:B------:R0:W-:Y:S04]  /*13a10*/  STS.U16 [R7+UR9+0x20200], R61 ;  /* 0x0202003d07007988 */ /* 0x0001e80008000409 */
[----:B-1----:R-:W4:Y:S04]  /*13a20*/  LDL.LU R60, [R1+0x26c] ;  /* 0x00026c00013c7983 */ /* 0x002f280000300800 */
[----:B------:R1:W-:Y:S04]  /*13a30*/  STS.U16 [R7+UR9+0x20600], R62 ;  /* 0x0206003e07007988 */ /* 0x0003e80008000409 */
[----:B0-----:R-:W4:Y:S04]  /*13a40*/  LDL.LU R61, [R1+0x268] ;  /* 0x00026800013d7983 */ /* 0x001f280000300800 */
[----:B------:R0:W-:Y:S04]  /*13a50*/  STS.U16 [R7+UR9+0x20a00], R63 ;  /* 0x020a003f07007988 */ /* 0x0001e80008000409 */
[----:B-1----:R-:W4:Y:S04]  /*13a60*/  LDL.LU R62, [R1+0x264] ;  /* 0x00026400013e7983 */ /* 0x002f280000300800 */
[----:B------:R-:W-:Y:S04]  /*13a70*/  STS.U16 [R7+UR9+0x20e00], R24 ;  /* 0x020e001807007988 */ /* 0x000fe80008000409 */
[----:B0-----:R-:W4:Y:S04]  /*13a80*/  LDL.LU R63, [R1+0x25c] ;  /* 0x00025c00013f7983 */ /* 0x001f280000300800 */
[----:B------:R0:W-:Y:S04]  /*13a90*/  STS.U16 [R7+UR9+0x21200], R64 ;  /* 0x0212004007007988 */ /* 0x0001e80008000409 */
[----:B------:R-:W4:Y:S04]  /*13aa0*/  LDL.LU R10, [R1+0x1f4] ;  /* 0x0001f400010a7983 */ /* 0x000f280000300800 */
[----:B------:R1:W-:Y:S04]  /*13ab0*/  STS.U16 [R7+UR9+0x21600], R65 ;  /* 0x0216004107007988 */ /* 0x0003e80008000409 */
[----:B0-----:R-:W4:Y:S04]  /*13ac0*/  LDL.LU R64, [R1+0x1e4] ;  /* 0x0001e40001407983 */ /* 0x001f280000300800 */
[----:B-1----:R-:W4:Y:S04]  /*13ad0*/  LDL.LU R65, [R1+0x1d4] ;  /* 0x0001d40001417983 */ /* 0x002f280000300800 */
[----:B------:R-:W-:Y:S04]  /*13ae0*/  STS.U16 [R7+UR9+0x21a00], R23 ;  /* 0x021a001707007988 */ /* 0x000fe80008000409 */
[----:B------:R-:W4:Y:S04]  /*13af0*/  LDL.LU R26, [R1+0x1c4] ;  /* 0x0001c400011a7983 */ /* 0x000f280000300800 */
[----:B------:R-:W4:Y:S04]  /*13b00*/  LDL.LU R25, [R1+0x1b8] ;  /* 0x0001b80001197983 */ /* 0x000f280000300800 */
[----:B--2---:R0:W-:Y:S04]  /*13b10*/  STS.U16 [R7+UR9+0x21e00], R2 ;  /* 0x021e000207007988 */ /* 0x0041e80008000409 */
[----:B0-----:R-:W2:Y:S04]  /*13b20*/  LDL.LU R2, [R1+0x184] ;  /* 0x0001840001027983 */ /* 0x001ea80000300800 */
[----:B------:R-:W2:Y:S04]  /*13b30*/  LDL.LU R18, [R1+0x174] ;  /* 0x0001740001127983 */ /* 0x000ea80000300800 */
[----:B------:R0:W-:Y:S04]  /*13b40*/  STS.U16 [R7+UR9+0x22200], R22 ;  /* 0x0222001607007988 */ /* 0x0001e80008000409 */
[----:B------:R-:W2:Y:S04]  /*13b50*/  LDL.LU R24, [R1+0x168] ;  /* 0x0001680001187983 */ /* 0x000ea80000300800 */
[----:B------:R-:W2:Y:S04]  /*13b60*/  LDL.LU R23, [R1+0x154] ;  /* 0x0001540001177983 */ /* 0x000ea80000300800 */
[----:B0-----:R-:W2:Y:S04]  /*13b70*/  LDL.LU R22, [R1+0x144] ;  /* 0x0001440001167983 */ /* 0x001ea80000300800 */
[----:B---3--:R0:W-:Y:S04]  /*13b80*/  STS.U16 [R7+UR9+0x22600], R21 ;  /* 0x0226001507007988 */ /* 0x0081e80008000409 */
[----:B0-----:R-:W3:Y:S04]  /*13b90*/  LDL.LU R21, [R1+0x138] ;  /* 0x0001380001157983 */ /* 0x001ee80000300800 */
[----:B----4-:R0:W-:Y:S04]  /*13ba0*/  STS.U16 [R7+UR9+0x22a00], R83 ;  /* 0x022a005307007988 */ /* 0x0101e80008000409 */
        /* <DEDUP_REMOVED lines=10> */
[----:B------:R-:W-:Y:S04]  /*13c50*/  STS.U16 [R7+UR9+0x24200], R10 ;  /* 0x0242000a07007988 */ /* 0x000fe80008000409 */
[----:B-1----:R-:W4:Y:S04]  /*13c60*/  LDL.LU R63, [R1+0x260] ;  /* 0x00026000013f7983 */ /* 0x002f280000300800 */
[----:B------:R0:W-:Y:S04]  /*13c70*/  STS.U16 [R7+UR9+0x24600], R64 ;  /* 0x0246004007007988 */ /* 0x0001e80008000409 */
[----:B------:R1:W-:Y:S04]  /*13c80*/  STS.U16 [R7+UR9+0x24a00], R65 ;  /* 0x024a004107007988 */ /* 0x0003e80008000409 */
[----:B0-----:R-:W4:Y:S04]  /*13c90*/  LDL.LU R64, [R1+0x258] ;  /* 0x0002580001407983 */ /* 0x001f280000300800 */
[----:B------:R-:W-:Y:S04]  /*13ca0*/  STS.U16 [R7+UR9+0x24e00], R26 ;  /* 0x024e001a07007988 */ /* 0x000fe80008000409 */
[----:B------:R-:W-:Y:S04]  /*13cb0*/  STS.U16 [R7+UR9+0x25200], R25 ;  /* 0x0252001907007988 */ /* 0x000fe80008000409 */
[----:B-1----:R-:W4:Y:S04]  /*13cc0*/  LDL.LU R65, [R1+0x254] ;  /* 0x0002540001417983 */ /* 0x002f280000300800 */
[----:B--2---:R0:W-:Y:S04]  /*13cd0*/  STS.U16 [R7+UR9+0x25600], R2 ;  /* 0x0256000207007988 */ /* 0x0041e80008000409 */
[----:B0-----:R-:W2:Y:S01]  /*13ce0*/  LDL.LU R2, [R1+0x250] ;  /* 0x0002500001027983 */ /* 0x001ea20000300800 */
[----:B------:R-:W-:-:S03]  /*13cf0*/  LOP3.LUT R4, R3, 0x60, RZ, 0x3c, !PT ;  /* 0x0000006003047812 */ /* 0x000fc600078e3cff */
[----:B------:R-:W-:Y:S04]  /*13d00*/  STS.U16 [R7+UR9+0x25a00], R18 ;  /* 0x025a001207007988 */ /* 0x000fe80008000409 */
[----:B------:R-:W-:Y:S04]  /*13d10*/  STS.U16 [R7+UR9+0x25e00], R24 ;  /* 0x025e001807007988 */ /* 0x000fe80008000409 */
[----:B------:R-:W-:Y:S04]  /*13d20*/  STS.U16 [R7+UR9+0x26200], R23 ;  /* 0x0262001707007988 */ /* 0x000fe80008000409 */
[----:B------:R0:W-:Y:S04]  /*13d30*/  STS.U16 [R7+UR9+0x26600], R22 ;  /* 0x0266001607007988 */ /* 0x0001e80008000409 */
[----:B0-----:R-:W2:Y:S04]  /*13d40*/  LDL.LU R22, [R1+0x24c] ;  /* 0x00024c0001167983 */ /* 0x001ea80000300800 */
[----:B---3--:R0:W-:Y:S04]  /*13d50*/  STS.U16 [R7+UR9+0x26a00], R21 ;  /* 0x026a001507007988 */ /* 0x0081e80008000409 */
[----:B0-----:R-:W3:Y:S04]  /*13d60*/  LDL.LU R21, [R1+0x248] ;  /* 0x0002480001157983 */ /* 0x001ee80000300800 */
[----:B----4-:R0:W-:Y:S04]  /*13d70*/  STS.U16 [R7+UR9+0x26e00], R83 ;  /* 0x026e005307007988 */ /* 0x0101e80008000409 */
[----:B------:R-:W-:Y:S04]  /*13d80*/  STL [R1+0x1384], R3 ;  /* 0x0013840301007387 */ /* 0x000fe80000100800 */
[----:B------:R-:W-:Y:S04]  /*13d90*/  STS.U16 [R7+UR9+0x27200], R20 ;  /* 0x0272001407007988 */ /* 0x000fe80008000409 */
[----:B0-----:R-:W4:Y:S04]  /*13da0*/  LDL.LU R83, [R1+0x244] ;  /* 0x0002440001537983 */ /* 0x001f280000300800 */
[----:B------:R-:W-:Y:S04]  /*13db0*/  STL [R1+0x1128], R4 ;  /* 0x0011280401007387 */ /* 0x000fe80000100800 */
[----:B------:R0:W-:Y:S04]  /*13dc0*/  STS.U16 [R7+UR9+0x27600], R60 ;  /* 0x0276003c07007988 */ /* 0x0001e80008000409 */
[----:B------:R1:W-:Y:S04]  /*13dd0*/  STS.U16 [R7+UR9+0x27a00], R61 ;  /* 0x027a003d07007988 */ /* 0x0003e80008000409 */
[----:B0-----:R-:W4:Y:S04]  /*13de0*/  LDL.LU R60, [R1+0x240] ;  /* 0x00024000013c7983 */ /* 0x001f280000300800 */
[----:B------:R-:W4:Y:S04]  /*13df0*/  LDL.LU R20, [R1+0x23c] ;  /* 0x00023c0001147983 */ /* 0x000f280000300800 */
[----:B------:R0:W-:Y:S04]  /*13e00*/  STS.U16 [R7+UR9+0x27e00], R62 ;  /* 0x027e003e07007988 */ /* 0x0001e80008000409 */
[----:B-1----:R-:W4:Y:S04]  /*13e10*/  LDL.LU R61, [R1+0x238] ;  /* 0x00023800013d7983 */ /* 0x002f280000300800 */
[----:B------:R1:W-:Y:S04]  /*13e20*/  STS.U16 [R4+UR9+0x20300], R63 ;  /* 0x0203003f04007988 */ /* 0x0003e80008000409 */
[----:B0-----:R-:W4:Y:S04]  /*13e30*/  LDL.LU R62, [R1+0x234] ;  /* 0x00023400013e7983 */ /* 0x001f280000300800 */
[----:B------:R0:W-:Y:S04]  /*13e40*/  STS.U16 [R4+UR9+0x20700], R64 ;  /* 0x0207004004007988 */ /* 0x0001e80008000409 */
[----:B-1----:R-:W4:Y:S04]  /*13e50*/  LDL.LU R63, [R1+0x230] ;  /* 0x00023000013f7983 */ /* 0x002f280000300800 */
[----:B0-----:R-:W4:Y:S04]  /*13e60*/  LDL.LU R64, [R1+0x22c] ;  /* 0x00022c0001407983 */ /* 0x001f280000300800 */
[----:B------:R0:W-:Y:S04]  /*13e70*/  STS.U16 [R4+UR9+0x20b00], R65 ;  /* 0x020b004104007988 */ /* 0x0001e80008000409 */
[----:B0-----:R-:W4:Y:S04]  /*13e80*/  LDL.LU R65, [R1+0x228] ;  /* 0x0002280001417983 */ /* 0x001f280000300800 */
[----:B--2---:R0:W-:Y:S04]  /*13e90*/  STS.U16 [R4+UR9+0x20f00], R2 ;  /* 0x020f000204007988 */ /* 0x0041e80008000409 */
[----:B0-----:R-:W2:Y:S04]  /*13ea0*/  LDL.LU R2, [R1+0x204] ;  /* 0x0002040001027983 */ /* 0x001ea80000300800 */
[----:B------:R-:W2:Y:S04]  /*13eb0*/  LDL.LU R30, [R1+0x200] ;  /* 0x00020000011e7983 */ /* 0x000ea80000300800 */
        /* <DEDUP_REMOVED lines=10> */
[----:B------:R0:W-:Y:S04]  /*13f60*/  STS.U16 [R4+UR9+0x21300], R22 ;  /* 0x0213001604007988 */ /* 0x0001e80008000409 */
[----:B------:R-:W2:Y:S04]  /*13f70*/  LDL.LU R23, [R1+0x130] ;  /* 0x0001300001177983 */ /* 0x000ea80000300800 */
[----:B0-----:R-:W2:Y:S04]  /*13f80*/  LDL.LU R22, [R1+0x100] ;  /* 0x0001000001167983 */ /* 0x001ea80000300800 */
[----:B---3--:R0:W-:Y:S04]  /*13f90*/  STS.U16 [R4+UR9+0x21700], R21 ;  /* 0x0217001504007988 */ /* 0x0081e80008000409 */
[----:B0-----:R-:W3:Y:S04]  /*13fa0*/  LDL.LU R21, [R1+0xf0] ;  /* 0x0000f00001157983 */ /* 0x001ee80000300800 */
[----:B----4-:R0:W-:Y:S04]  /*13fb0*/  STS.U16 [R4+UR9+0x21b00], R83 ;  /* 0x021b005304007988 */ /* 0x0101e80008000409 */
[----:B0-----:R-:W4:Y:S04]  /*13fc0*/  LDL.LU R83, [R1+0xe0] ;  /* 0x0000e00001537983 */ /* 0x001f280000300800 */
[----:B------:R0:W-:Y:S04]  /*13fd0*/  STS.U16 [R4+UR9+0x21f00], R60 ;  /* 0x021f003c04007988 */ /* 0x0001e80008000409 */
[----:B------:R1:W-:Y:S04]  /*13fe0*/  STS.U16 [R4+UR9+0x22300], R20 ;  /* 0x0223001404007988 */ /* 0x0003e80008000409 */
[----:B0-----:R-:W4:Y:S04]  /*13ff0*/  LDL.LU R60, [R1+0x17fc] ;  /* 0x0017fc00013c7983 */ /* 0x001f280000300800 */
[----:B-1----:R-:W4:Y:S04]  /*14000*/  LDL.LU R20, [R1+0x90] ;  /* 0x0000900001147983 */ /* 0x002f280000300800 */
        /* <DEDUP_REMOVED lines=9> */
[----:B0-----:R-:W4:Y:S04]  /*140a0*/  LDL.LU R65, [R1+0x17e8] ;  /* 0x0017e80001417983 */ /* 0x001f280000300800 */
[----:B--2---:R0:W-:Y:S04]  /*140b0*/  STS.U16 [R4+UR9+0x23b00], R2 ;  /* 0x023b000204007988 */ /* 0x0041e80008000409 */
[----:B0-----:R-:W2:Y:S04]  /*140c0*/  LDL.LU R2, [R1+0x17e4] ;  /* 0x0017e40001027983 */ /* 0x001ea80000300800 */
[----:B------:R-:W-:Y:S04]  /*140d0*/  STS.U16 [R4+UR9+0x23f00], R30 ;  /* 0x023f001e04007988 */ /* 0x000fe80008000409 */
        /* <DEDUP_REMOVED lines=12> */
[----:B---3--:R-:W-:Y:S04]  /*141a0*/  STS.U16 [R4+UR9+0x27300], R21 ;  /* 0x0273001504007988 */ /* 0x008fe80008000409 */
[----:B----4-:R-:W-:Y:S04]  /*141b0*/  STS.U16 [R4+UR9+0x27700], R83 ;  /* 0x0277005304007988 */ /* 0x010fe80008000409 */
[----:B--2---:R0:W-:Y:S04]  /*141c0*/  STS.U16 [R4+UR9+0x27b00], R2 ;  /* 0x027b000204007988 */ /* 0x0041e80008000409 */
[----:B0-----:R-:W2:Y:S04]  /*141d0*/  LDL.LU R2, [R1+0x17e0] ;  /* 0x0017e00001027983 */ /* 0x001ea80000300800 */
[----:B------:R-:W3:Y:S04]  /*141e0*/  LDL.LU R24, [R1+0x3d4] ;  /* 0x0003d40001187983 */ /* 0x000ee80000300800 */
[----:B------:R-:W4:Y:S04]  /*141f0*/  LDL.LU R83, [R1+0x3d0] ;  /* 0x0003d00001537983 */ /* 0x000f280000300800 */
[----:B------:R-:W3:Y:S04]  /*14200*/  LDL.LU R23, [R1+0x3e0] ;  /* 0x0003e00001177983 */ /* 0x000ee80000300800 */
[----:B------:R-:W3:Y:S04]  /*14210*/  LDL.LU R22, [R1+0x78] ;  /* 0x0000780001167983 */ /* 0x000ee80000300800 */
[----:B------:R-:W3:Y:S04]  /*14220*/  LDL.LU R27, [R1+0x74] ;  /* 0x00007400011b7983 */ /* 0x000ee80000300800 */
[----:B------:R-:W3:Y:S04]  /*14230*/  LDL.LU R21, [R1+0x3dc] ;  /* 0x0003dc0001157983 */ /* 0x000ee80000300800 */
[----:B------:R0:W-:Y:S04]  /*14240*/  STS.U16 [R4+UR9+0x27f00], R20 ;  /* 0x027f001404007988 */ /* 0x0001e80008000409 */
[----:B------:R-:W3:Y:S04]  /*14250*/  LDL.LU R26, [R1+0x6c] ;  /* 0x00006c00011a7983 */ /* 0x000ee80000300800 */
[----:B0-----:R-:W3:Y:S04]  /*14260*/  LDL.LU R20, [R1+0x3d8] ;  /* 0x0003d80001147983 */ /* 0x001ee80000300800 */
[----:B--2---:R0:W-:Y:S04]  /*14270*/  STS.U16 [R2+UR9+0xa000], R48 ;  /* 0x00a0003002007988 */ /* 0x0041e80008000409 */
[----:B0-----:R-:W2:Y:S04]  /*14280*/  LDL.LU R48, [R1+0x70] ;  /* 0x0000700001307983 */ /* 0x001ea80000300800 */
[----:B------:R-:W2:Y:S04]  /*14290*/  LDL.LU R4, [R1+0x68] ;  /* 0x0000680001047983 */ /* 0x000ea80000300800 */
[----:B------:R-:W2:Y:S04]  /*142a0*/  LDL.LU R25, [R1+0x3cc] ;  /* 0x0003cc0001197983 */ /* 0x000ea80000300800 */
[----:B------:R-:W2:Y:S01]  /*142b0*/  LDL.LU R18, [R1+0x60] ;  /* 0x0000600001127983 */ /* 0x000ea20000300800 */
[----:B----4-:R-:W-:Y:S01]  /*142c0*/  IMAD R29, R83, UR23, RZ ;  /* 0x00000017531d7c24 */ /* 0x010fe2000f8e02ff */
[----:B------:R-:W-:Y:S01]  /*142d0*/  LOP3.LUT R83, R2, 0x10, RZ, 0x3c, !PT ;  /* 0x0000001002537812 */ /* 0x000fe200078e3cff */
[----:B---3--:R-:W-:Y:S01]  /*142e0*/  IMAD R30, R24, UR14, RZ ;  /* 0x0000000e181e7c24 */ /* 0x008fe2000f8e02ff */
[----:B------:R0:W-:Y:S01]  /*142f0*/  STS.U16 [R2+UR9], R65 ;  /* 0x0000004102007988 */ /* 0x0001e20008000409 */
[----:B------:R-:W-:Y:S01]  /*14300*/  IMAD R28, R23, UR22, RZ ;  /* 0x00000016171c7c24 */ /* 0x000fe2000f8e02ff */
[----:B------:R-:W-:Y:S01]  /*14310*/  PRMT R73, RZ, 0x7610, R73 ;  /* 0x00007610ff497816 */ /* 0x000fe20000000049 */
[----:B------:R-:W1:Y:S01]  /*14320*/  LDCU UR14, c[0x0][0x3b0] ;  /* 0x00007600ff0e77ac */ /* 0x000e620008000800 */
[----:B------:R-:W3:Y:S01]  /*14330*/  LDL.LU R24, [R1+0x3c8] ;  /* 0x0003c80001187983 */ /* 0x000ee20000300800 */
[----:B------:R-:W-:-:S02]  /*14340*/  PRMT R74, RZ, 0x7610, R74 ;  /* 0x00007610ff4a7816 */ /* 0x000fc4000000004a */
[----:B------:R-:W-:Y:S01]  /*14350*/  PRMT R75, RZ, 0x7610, R75 ;  /* 0x00007610ff4b7816 */ /* 0x000fe2000000004b */
[----:B------:R-:W4:Y:S01]  /*14360*/  LDL.LU R7, [R1+0x58] ;  /* 0x0000580001077983 */ /* 0x000f220000300800 */
[----:B------:R-:W-:Y:S01]  /*14370*/  PRMT R34, RZ, 0x7610, R34 ;  /* 0x00007610ff227816 */ /* 0x000fe20000000022 */
[----:B------:R-:W0:Y:S02]  /*14380*/  LDCU UR23, c[0x0][0x3b0] ;  /* 0x00007600ff1777ac */ /* 0x000e240008000800 */
        /* <DEDUP_REMOVED lines=29> */
[----:B------:R-:W-:Y:S01]  /*14560*/  STS.U16 [R2+UR9+0xbc00], R66 ;  /* 0x00bc004202007988 */ /* 0x000fe20008000409 */
[----:B0-----:R-:W-:Y:S01]  /*14570*/  PRMT R65, RZ, 0x7610, R65 ;  /* 0x00007610ff417816 */ /* 0x001fe20000000041 */
[----:B------:R-:W0:Y:S02]  /*14580*/  LDCU UR22, c[0x0][0x3b0] ;  /* 0x00007600ff1677ac */ /* 0x000e240008000800 */
[----:B------:R-:W4:Y:S04]  /*14590*/  LDL.LU R23, [R1+0x3c4] ;  /* 0x0003c40001177983 */ /* 0x000f280000300800 */
[----:B------:R-:W4:Y:S04]  /*145a0*/  LDL.LU R10, [R1+0x50] ;  /* 0x00005000010a7983 */ /* 0x000f280000300800 */
[----:B------:R0:W-:Y:S04]  /*145b0*/  STS.U16 [R83+UR9+0x80], R22 ;  /* 0x0000801653007988 */ /* 0x0001e80008000409 */
[----:B------:R1:W-:Y:S04]  /*145c0*/  STS.U16 [R83+UR9+0x8080], R27 ;  /* 0x0080801b53007988 */ /* 0x0003e80008000409 */
[----:B0-----:R-:W4:Y:S04]  /*145d0*/  LDL.LU R22, [R1+0x3c0] ;  /* 0x0003c00001167983 */ /* 0x001f280000300800 */
[----:B------:R-:W4:Y:S01]  /*145e0*/  LDL.LU R15, [R1+0x48] ;  /* 0x00004800010f7983 */ /* 0x000f220000300800 */
[----:B-1----:R-:W-:Y:S01]  /*145f0*/  IMAD R27, R21, UR21, RZ ;  /* 0x00000015151b7c24 */ /* 0x002fe2000f8e02ff */
[----:B------:R-:W-:Y:S01]  /*14600*/  PRMT R59, RZ, 0x7610, R59 ;  /* 0x00007610ff3b7816 */ /* 0x000fe2000000003b */
[----:B------:R-:W0:Y:S01]  /*14610*/  LDCU UR21, c[0x0][0x3b0] ;  /* 0x00007600ff1577ac */ /* 0x000e220008000800 */
[----:B------:R-:W4:Y:S04]  /*14620*/  LDL.LU R21, [R1+0x3bc] ;  /* 0x0003bc0001157983 */ /* 0x000f280000300800 */
[----:B--2---:R1:W-:Y:S04]  /*14630*/  STS.U16 [R83+UR9+0x480], R48 ;  /* 0x0004803053007988 */ /* 0x0043e80008000409 */
[----:B------:R2:W-:Y:S04]  /*14640*/  STS.U16 [R83+UR9+0x8480], R26 ;  /* 0x0084801a53007988 */ /* 0x0005e80008000409 */
[----:B------:R0:W-:Y:S04]  /*14650*/  STS.U16 [R83+UR9+0x880], R4 ;  /* 0x0008800453007988 */ /* 0x0001e80008000409 */
[----:B-1----:R-:W4:Y:S01]  /*14660*/  LDL.LU R48, [R1+0x40] ;  /* 0x0000400001307983 */ /* 0x002f220000300800 */
[----:B--2---:R-:W-:Y:S01]  /*14670*/  IMAD R26, R20, UR5, RZ ;  /* 0x00000005141a7c24 */ /* 0x004fe2000f8e02ff */
[----:B------:R-:W-:-:S02]  /*14680*/  PRMT R58, RZ, 0x7610, R58 ;  /* 0x00007610ff3a7816 */ /* 0x000fc4000000003a */
[----:B------:R-:W2:Y:S01]  /*14690*/  LDL.LU R20, [R1+0x3b8] ;  /* 0x0003b80001147983 */ /* 0x000ea20000300800 */
[----:B------:R-:W-:Y:S02]  /*146a0*/  PRMT R57, RZ, 0x7610, R57 ;  /* 0x00007610ff397816 */ /* 0x000fe40000000039 */
[----:B------:R-:W-:Y:S01]  /*146b0*/  PRMT R3, RZ, 0x7610, R3 ;  /* 0x00007610ff037816 */ /* 0x000fe20000000003 */
[----:B------:R1:W-:Y:S01]  /*146c0*/  STS.U16 [R83+UR9+0x8880], R19 ;  /* 0x0088801353007988 */ /* 0x0003e20008000409 */
[----:B------:R-:W-:Y:S02]  /*146d0*/  PRMT R56, RZ, 0x7610, R56 ;  /* 0x00007610ff387816 */ /* 0x000fe40000000038 */
[----:B------:R-:W-:Y:S01]  /*146e0*/  PRMT R32, RZ, 0x7610, R32 ;  /* 0x00007610ff207816 */ /* 0x000fe20000000020 */
[----:B0-----:R-:W2:Y:S01]  /*146f0*/  LDL.LU R4, [R1+0x14] ;  /* 0x0000140001047983 */ /* 0x001ea20000300800 */
[----:B------:R-:W-:Y:S02]  /*14700*/  PRMT R55, RZ, 0x7610, R55 ;  /* 0x00007610ff377816 */ /* 0x000fe40000000037 */
[----:B------:R-:W-:Y:S01]  /*14710*/  PRMT R76, RZ, 0x7610, R76 ;  /* 0x00007610ff4c7816 */ /* 0x000fe2000000004c */
[----:B------:R0:W-:Y:S01]  /*14720*/  STS.U16 [R83+UR9+0xc80], R18 ;  /* 0x000c801253007988 */ /* 0x0001e20008000409 */
[----:B------:R-:W-:-:S02]  /*14730*/  PRMT R54, RZ, 0x7610, R54 ;  /* 0x00007610ff367816 */ /* 0x000fc40000000036 */
[----:B------:R-:W-:Y:S01]  /*14740*/  PRMT R77, RZ, 0x7610, R77 ;  /* 0x00007610ff4d7816 */ /* 0x000fe2000000004d */
[----:B-1----:R-:W2:Y:S01]  /*14750*/  LDL.LU R19, [R1+0x3b4] ;  /* 0x0003b40001137983 */ /* 0x002ea20000300800 */
[----:B------:R-:W-:Y:S02]  /*14760*/  PRMT R53, RZ, 0x7610, R53 ;  /* 0x00007610ff357816 */ /* 0x000fe40000000035 */
[----:B------:R-:W-:Y:S02]  /*14770*/  PRMT R31, RZ, 0x7610, R31 ;  /* 0x00007610ff1f7816 */ /* 0x000fe4000000001f */
[----:B------:R-:W-:Y:S01]  /*14780*/  PRMT R78, RZ, 0x7610, R78 ;  /* 0x00007610ff4e7816 */ /* 0x000fe2000000004e */
[----:B0-----:R-:W2:Y:S01]  /*14790*/  LDL.LU R18, [R1+0x17dc] ;  /* 0x0017dc0001127983 */ /* 0x001ea20000300800 */
[----:B------:R-:W-:Y:S02]  /*147a0*/  PRMT R52, RZ, 0x7610, R52 ;  /* 0x00007610ff347816 */ /* 0x000fe40000000034 */
[----:B------:R-:W-:-:S02]  /*147b0*/  PRMT R79, RZ, 0x7610, R79 ;  /* 0x00007610ff4f7816 */ /* 0x000fc4000000004f */
[----:B------:R-:W-:Y:S01]  /*147c0*/  PRMT R72, RZ, 0x7610, R72 ;  /* 0x00007610ff487816 */ /* 0x000fe20000000048 */
[----:B------:R-:W-:Y:S01]  /*147d0*/  IMAD R25, R25, UR20, RZ ;  /* 0x0000001419197c24 */ /* 0x000fe2000f8e02ff */
[----:B------:R-:W-:Y:S01]  /*147e0*/  PRMT R51, RZ, 0x7610, R51 ;  /* 0x00007610ff337816 */ /* 0x000fe20000000033 */
[----:B---3--:R-:W-:Y:S01]  /*147f0*/  IMAD R24, R24, UR18, RZ ;  /* 0x0000001218187c24 */ /* 0x008fe2000f8e02ff */
[----:B------:R-:W-:Y:S01]  /*14800*/  PRMT R50, RZ, 0x7610, R50 ;  /* 0x00007610ff327816 */ /* 0x000fe20000000032 */
[----:B------:R-:W0:Y:S01]  /*14810*/  LDCU UR5, c[0x0][0x3b0] ;  /* 0x00007600ff0577ac */ /* 0x000e220008000800 */
[----:B------:R-:W-:Y:S02]  /*14820*/  PRMT R49, RZ, 0x7610, R49 ;  /* 0x00007610ff317816 */ /* 0x000fe40000000031 */
[----:B------:R-:W-:Y:S01]  /*14830*/  PRMT R47, RZ, 0x7610, R47 ;  /* 0x00007610ff2f7816 */ /* 0x000fe2000000002f */
[----:B------:R-:W1:Y:S01]  /*14840*/  LDCU UR20, c[0x0][0x3b0] ;  /* 0x00007600ff1477ac */ /* 0x000e620008000800 */
[----:B------:R-:W-:-:S02]  /*14850*/  PRMT R46, RZ, 0x7610, R46 ;  /* 0x00007610ff2e7816 */ /* 0x000fc4000000002e */
[----:B------:R-:W-:Y:S01]  /*14860*/  PRMT R45, RZ, 0x7610, R45 ;  /* 0x00007610ff2d7816 */ /* 0x000fe2000000002d */
[----:B------:R-:W3:Y:S01]  /*14870*/  LDCU UR18, c[0x0][0x3b0] ;  /* 0x00007600ff1277ac */ /* 0x000ee20008000800 */
[----:B--2---:R2:W-:Y:S04]  /*14880*/  STS.U16 [R83+UR9+0x8c80], R18 ;  /* 0x008c801253007988 */ /* 0x0045e80008000409 */
[----:B----4-:R4:W-:Y:S04]  /*14890*/  STS.U16 [R83+UR9+0x1080], R7 ;  /* 0x0010800753007988 */ /* 0x0109e80008000409 */
[----:B--2---:R-:W2:Y:S04]  /*148a0*/  LDL.LU R18, [R1+0x3b0] ;  /* 0x0003b00001127983 */ /* 0x004ea80000300800 */
[----:B----4-:R-:W4:Y:S04]  /*148b0*/  LDL.LU R7, [R1+0x17d8] ;  /* 0x0017d80001077983 */ /* 0x010f280000300800 */
[----:B----4-:R4:W-:Y:S04]  /*148c0*/  STS.U16 [R83+UR9+0x9080], R7 ;  /* 0x0090800753007988 */ /* 0x0109e80008000409 */
[----:B------:R0:W-:Y:S04]  /*148d0*/  STS.U16 [R83+UR9+0x1480], R10 ;  /* 0x0014800a53007988 */ /* 0x0001e80008000409 */
[----:B----4-:R-:W4:Y:S04]  /*148e0*/  LDL.LU R7, [R1+0x3ac] ;  /* 0x0003ac0001077983 */ /* 0x010f280000300800 */
[----:B0-----:R-:W2:Y:S04]  /*148f0*/  LDL.LU R10, [R1+0x17d4] ;  /* 0x0017d400010a7983 */ /* 0x001ea80000300800 */
[----:B--2---:R0:W-:Y:S04]  /*14900*/  STS.U16 [R83+UR9+0x9480], R10 ;  /* 0x0094800a53007988 */ /* 0x0041e80008000409 */
[----:B------:R2:W-:Y:S04]  /*14910*/  STS.U16 [R83+UR9+0x1880], R15 ;  /* 0x0018800f53007988 */ /* 0x0005e80008000409 */
[----:B0-----:R-:W3:Y:S04]  /*14920*/  LDL.LU R10, [R1+0x3a8] ;  /* 0x0003a800010a7983 */ /* 0x001ee80000300800 */
[----:B--2---:R-:W2:Y:S04]  /*14930*/  LDL.LU R15, [R1+0x17d0] ;  /* 0x0017d000010f7983 */ /* 0x004ea80000300800 */
[----:B--2---:R0:W-:Y:S04]  /*14940*/  STS.U16 [R83+UR9+0x9880], R15 ;  /* 0x0098800f53007988 */ /* 0x0041e80008000409 */
[----:B------:R-:W-:Y:S04]  /*14950*/  STS.U16 [R83+UR9+0x1c80], R48 ;  /* 0x001c803053007988 */ /* 0x000fe80008000409 */
[----:B------:R2:W-:Y:S04]  /*14960*/  STS.U16 [R83+UR9+0x9c80], R14 ;  /* 0x009c800e53007988 */ /* 0x0005e80008000409 */
[----:B------:R0:W-:Y:S04]  /*14970*/  STS.U16 [R83+UR9+0x2080], R13 ;  /* 0x0020800d53007988 */ /* 0x0001e80008000409 */
[----:B------:R-:W-:Y:S04]  /*14980*/  STS.U16 [R83+UR9+0xa080], R4 ;  /* 0x00a0800453007988 */ /* 0x000fe80008000409 */
[----:B------:R-:W-:Y:S04]  /*14990*/  STS.U16 [R83+UR9+0x2480], R80 ;  /* 0x0024805053007988 */ /* 0x000fe80008000409 */
[----:B------:R-:W-:Y:S04]  /*149a0*/  STS.U16 [R83+UR9+0xa480], R81 ;  /* 0x00a4805153007988 */ /* 0x000fe80008000409 */
[----:B------:R-:W-:Y:S04]  /*149b0*/  STS.U16 [R83+UR9+0x2880], R6 ;  /* 0x0028800653007988 */ /* 0x000fe80008000409 */
[----:B0-----:R-:W3:Y:S04]  /*149c0*/  LDL.LU R15, [R1+0x384] ;  /* 0x00038400010f7983 */ /* 0x001ee80000300800 */
[----:B------:R4:W-:Y:S04]  /*149d0*/  STS.U16 [R83+UR9+0xa880], R17 ;  /* 0x00a8801153007988 */ /* 0x0009e80008000409 */
[----:B--2---:R-:W2:Y:S04]  /*149e0*/  LDL.LU R14, [R1+0x380] ;  /* 0x00038000010e7983 */ /* 0x004ea80000300800 */
[----:B------:R3:W-:Y:S04]  /*149f0*/  STS.U16 [R83+UR9+0x2c80], R16 ;  /* 0x002c801053007988 */ /* 0x0007e80008000409 */
[----:B------:R-:W2:Y:S04]  /*14a00*/  LDL.LU R13, [R1+0x37c] ;  /* 0x00037c00010d7983 */ /* 0x000ea80000300800 */
[----:B------:R0:W-:Y:S01]  /*14a10*/  STS.U16 [R83+UR9+0xac80], R93 ;  /* 0x00ac805d53007988 */ /* 0x0001e20008000409 */
[----:B----4-:R-:W-:Y:S01]  /*14a20*/  IMAD R17, R7, UR30, RZ ;  /* 0x0000001e07117c24 */ /* 0x010fe2000f8e02ff */
[----:B------:R-:W-:Y:S01]  /*14a30*/  PRMT R43, RZ, 0x7610, R43 ;  /* 0x00007610ff2b7816 */ /* 0x000fe2000000002b */
[----:B---3--:R-:W-:Y:S01]  /*14a40*/  IMAD R16, R10, UR29, RZ ;  /* 0x0000001d0a107c24 */ /* 0x008fe2000f8e02ff */
[----:B------:R-:W3:Y:S01]  /*14a50*/  LDL.LU R80, [R1+0x17cc] ;  /* 0x0017cc0001507983 */ /* 0x000ee20000300800 */
[----:B------:R-:W-:-:S02]  /*14a60*/  PRMT R42, RZ, 0x7610, R42 ;  /* 0x00007610ff2a7816 */ /* 0x000fc4000000002a */
[----:B------:R-:W-:Y:S01]  /*14a70*/  PRMT R41, RZ, 0x7610, R41 ;  /* 0x00007610ff297816 */ /* 0x000fe20000000029 */
[----:B------:R4:W-:Y:S01]  /*14a80*/  STS.U16 [R83+UR9+0x3080], R92 ;  /* 0x0030805c53007988 */ /* 0x0009e20008000409 */
[----:B------:R-:W-:Y:S02]  /*14a90*/  PRMT R40, RZ, 0x7610, R40 ;  /* 0x00007610ff287816 */ /* 0x000fe40000000028 */
[----:B------:R-:W-:Y:S01]  /*14aa0*/  PRMT R39, RZ, 0x7610, R39 ;  /* 0x00007610ff277816 */ /* 0x000fe20000000027 */
[----:B------:R-:W2:Y:S01]  /*14ab0*/  LDL.LU R4, [R1+0x378] ;  /* 0x0003780001047983 */ /* 0x000ea20000300800 */
[----:B0-----:R-:W-:Y:S02]  /*14ac0*/  PRMT R93, RZ, 0x7610, R93 ;  /* 0x00007610ff5d7816 */ /* 0x001fe4000000005d */
[----:B------:R-:W-:Y:S01]  /*14ad0*/  PRMT R38, RZ, 0x7610, R38 ;  /* 0x00007610ff267816 */ /* 0x000fe20000000026 */
[----:B------:R0:W-:Y:S01]  /*14ae0*/  STS.U16 [R83+UR9+0xb080], R89 ;  /* 0x00b0805953007988 */ /* 0x0001e20008000409 */
[----:B------:R-:W-:-:S02]  /*14af0*/  PRMT R67, RZ, 0x7610, R67 ;  /* 0x00007610ff437816 */ /* 0x000fc40000000043 */
[----:B------:R-:W-:Y:S01]  /*14b00*/  PRMT R66, RZ, 0x7610, R66 ;  /* 0x00007610ff427816 */ /* 0x000fe20000000042 */
[----:B------:R-:W2:Y:S01]  /*14b10*/  LDL.LU R81, [R1+0x17c8] ;  /* 0x0017c80001517983 */ /* 0x000ea20000300800 */
[----:B------:R-:W-:Y:S02]  /*14b20*/  PRMT R64, RZ, 0x7610, R64 ;  /* 0x00007610ff407816 */ /* 0x000fe40000000040 */
[----:B------:R-:W-:Y:S01]  /*14b30*/  PRMT R63, RZ, 0x7610, R63 ;  /* 0x00007610ff3f7816 */ /* 0x000fe2000000003f */
[----:B------:R-:W-:Y:S01]  /*14b40*/  STS.U16 [R83+UR9+0x3480], R71 ;  /* 0x0034804753007988 */ /* 0x000fe20008000409 */
[----:B------:R-:W-:Y:S02]  /*14b50*/  PRMT R62, RZ, 0x7610, R62 ;  /* 0x00007610ff3e7816 */ /* 0x000fe4000000003e */
[----:B------:R-:W-:Y:S01]  /*14b60*/  PRMT R61, RZ, 0x7610, R61 ;  /* 0x00007610ff3d7816 */ /* 0x000fe2000000003d */
[----:B------:R-:W2:Y:S01]  /*14b70*/  LDL.LU R6, [R1+0x374] ;  /* 0x0003740001067983 */ /* 0x000ea20000300800 */
[----:B------:R-:W-:-:S02]  /*14b80*/  PRMT R60, RZ, 0x7610, R60 ;  /* 0x00007610ff3c7816 */ /* 0x000fc4000000003c */
[----:B------:R-:W-:Y:S01]  /*14b90*/  PRMT R44, RZ, 0x7610, R44 ;  /* 0x00007610ff2c7816 */ /* 0x000fe2000000002c */
[----:B------:R1:W-:Y:S01]  /*14ba0*/  STS.U16 [R83+UR9+0xb480], R70 ;  /* 0x00b4804653007988 */ /* 0x0003e20008000409 */
[----:B------:R-:W-:Y:S02]  /*14bb0*/  PRMT R37, RZ, 0x7610, R37 ;  /* 0x00007610ff257816 */ /* 0x000fe40000000025 */
[----:B------:R-:W-:Y:S01]  /*14bc0*/  PRMT R36, RZ, 0x7610, R36 ;  /* 0x00007610ff247816 */ /* 0x000fe20000000024 */
[----:B------:R-:W2:Y:S01]  /*14bd0*/  LDL.LU R7, [R1+0x370] ;  /* 0x0003700001077983 */ /* 0x000ea20000300800 */
[----:B------:R-:W-:Y:S01]  /*14be0*/  IMAD R23, R23, UR17, RZ ;  /* 0x0000001117177c24 */ /* 0x000fe2000f8e02ff */
[----:B----4-:R-:W-:Y:S01]  /*14bf0*/  PRMT R92, RZ, 0x7610, R92 ;  /* 0x00007610ff5c7816 */ /* 0x010fe2000000005c */
[----:B------:R-:W-:Y:S01]  /*14c00*/  IMAD R22, R22, UR16, RZ ;  /* 0x0000001016167c24 */ /* 0x000fe2000f8e02ff */
[----:B------:R-:W4:Y:S01]  /*14c10*/  LDL.LU R10, [R1+0x36c] ;  /* 0x00036c00010a7983 */ /* 0x000f220000300800 */
[----:B0-----:R-:W-:Y:S01]  /*14c20*/  PRMT R89, RZ, 0x7610, R89 ;  /* 0x00007610ff597816 */ /* 0x001fe20000000059 */
[----:B------:R-:W-:Y:S01]  /*14c30*/  IMAD R21, R21, UR15, RZ ;  /* 0x0000000f15157c24 */ /* 0x000fe2000f8e02ff */
[----:B-1----:R-:W-:Y:S01]  /*14c40*/  LOP3.LUT R70, R2, 0x20, RZ, 0x3c, !PT ;  /* 0x0000002002467812 */ /* 0x002fe200078e3cff */
[----:B------:R0:W-:Y:S01]  /*14c50*/  STS.U16 [R83+UR9+0x3880], R69 ;  /* 0x0038804553007988 */ /* 0x0001e20008000409 */
[----:B------:R-:W-:Y:S01]  /*14c60*/  IMAD R20, R20, UR13, RZ ;  /* 0x0000000d14147c24 */ /* 0x000fe2000f8e02ff */
[----:B------:R-:W1:Y:S02]  /*14c70*/  LDCU UR30, c[0x0][0x3b0] ;  /* 0x00007600ff1e77ac */ /* 0x000e640008000800 */
[----:B------:R-:W4:Y:S01]  /*14c80*/  LDL.LU R48, [R1+0x364] ;  /* 0x0003640001307983 */ /* 0x000f220000300800 */
[----:B------:R-:W-:Y:S01]  /*14c90*/  IMAD R19, R19, UR19, RZ ;  /* 0x0000001313137c24 */ /* 0x000fe2000f8e02ff */
[----:B------:R-:W1:Y:S02]  /*14ca0*/  LDCU UR29, c[0x0][0x3b0] ;  /* 0x00007600ff1d77ac */ /* 0x000e640008000800 */
[----:B------:R-:W-:Y:S01]  /*14cb0*/  STS.U16 [R83+UR9+0xb880], R68 ;  /* 0x00b8804453007988 */ /* 0x000fe20008000409 */
[----:B0-----:R-:W-:Y:S01]  /*14cc0*/  PRMT R69, RZ, 0x7610, R69 ;  /* 0x00007610ff457816 */ /* 0x001fe20000000045 */
[----:B------:R-:W-:-:S02]  /*14cd0*/  IMAD R18, R18, UR31, RZ ;  /* 0x0000001f12127c24 */ /* 0x000fc4000f8e02ff */
[----:B------:R-:W-:Y:S01]  /*14ce0*/  STL [R1+0x14b8], R2 ;  /* 0x0014b80201007387 */ /* 0x000fe20000100800 */
[----:B---3--:R-:W-:-:S03]  /*14cf0*/  PRMT R80, RZ, 0x7610, R80 ;  /* 0x00007610ff507816 */ /* 0x008fc60000000050 */
[----:B------:R0:W-:Y:S01]  /*14d00*/  STS.U16 [R83+UR9+0x3c80], R82 ;  /* 0x003c805253007988 */ /* 0x0001e20008000409 */
[----:B--2---:R-:W-:-:S03]  /*14d10*/  PRMT R81, RZ, 0x7610, R81 ;  /* 0x00007610ff517816 */ /* 0x004fc60000000051 */
[----:B0-----:R-:W2:Y:S01]  /*14d20*/  LDL.LU R82, [R1+0x17c4] ;  /* 0x0017c40001527983 */ /* 0x001ea20000300800 */
[----:B------:R-:W-:Y:S01]  /*14d30*/  IMAD R4, R4, UR28, RZ ;  /* 0x0000001c04047c24 */ /* 0x000fe2000f8e02ff */
[----:B------:R-:W-:Y:S01]  /*14d40*/  PRMT R68, RZ, 0x7610, R68 ;  /* 0x00007610ff447816 */ /* 0x000fe20000000044 */
[----:B------:R-:W-:Y:S01]  /*14d50*/  IMAD R15, R15, UR24, RZ ;  /* 0x000000180f0f7c24 */ /* 0x000fe2000f8e02ff */
[----:B------:R-:W-:Y:S01]  /*14d60*/  STL [R1+0x1120], R70 ;  /* 0x0011204601007387 */ /* 0x000fe20000100800 */
[----:B------:R-:W-:Y:S01]  /*14d70*/  PRMT R71, RZ, 0x7610, R71 ;  /* 0x00007610ff477816 */ /* 0x000fe20000000047 */
[----:B------:R-:W-:Y:S01]  /*14d80*/  IMAD R14, R14, UR25, RZ ;  /* 0x000000190e0e7c24 */ /* 0x000fe2000f8e02ff */
[----:B------:R-:W0:Y:S01]  /*14d90*/  LDCU UR15, c[0x0][0x3b0] ;  /* 0x00007600ff0f77ac */ /* 0x000e220008000800 */
[----:B------:R3:W-:Y:S01]  /*14da0*/  STS.U16 [R83+UR9+0xbc80], R84 ;  /* 0x00bc805453007988 */ /* 0x0007e20008000409 */
[----:B------:R-:W-:Y:S02]  /*14db0*/  IMAD R6, R6, UR27, RZ ;  /* 0x0000001b06067c24 */ /* 0x000fe4000f8e02ff */
[----:B------:R-:W-:Y:S01]  /*14dc0*/  IMAD R13, R13, UR33, RZ ;  /* 0x000000210d0d7c24 */ /* 0x000fe2000f8e02ff */
[----:B------:R0:W-:Y:S01]  /*14dd0*/  STS.U16 [R70+UR9+0x100], R85 ;  /* 0x0001005546007988 */ /* 0x0001e20008000409 */
[----:B------:R-:W1:Y:S03]  /*14de0*/  LDCU UR13, c[0x0][0x3b0] ;  /* 0x00007600ff0d77ac */ /* 0x000e660008000800 */
[----:B------:R0:W-:Y:S01]  /*14df0*/  STS.U16 [R70+UR9+0x8100], R86 ;  /* 0x0081005646007988 */ /* 0x0001e20008000409 */
[----:B------:R-:W-:Y:S01]  /*14e00*/  IMAD R7, R7, UR26, RZ ;  /* 0x0000001a07077c24 */ /* 0x000fe2000f8e02ff */
[----:B------:R-:W1:Y:S02]  /*14e10*/  LDCU UR17, c[0x0][0x3b0] ;  /* 0x00007600ff1177ac */ /* 0x000e640008000800 */
[----:B---3--:R-:W3:Y:S01]  /*14e20*/  LDL.LU R83, [R1+0x17c0] ;  /* 0x0017c00001537983 */ /* 0x008ee20000300800 */
[----:B----4-:R-:W-:Y:S01]  /*14e30*/  IMAD R10, R10, UR7, RZ ;  /* 0x000000070a0a7c24 */ /* 0x010fe2000f8e02ff */
[----:B------:R-:W4:Y:S02]  /*14e40*/  LDCU UR16, c[0x0][0x3b0] ;  /* 0x00007600ff1077ac */ /* 0x000f240008000800 */
[----:B------:R-:W2:Y:S01]  /*14e50*/  LDL.LU R84, [R1+0x17bc] ;  /* 0x0017bc0001547983 */ /* 0x000ea20000300800 */
[----:B------:R-:W-:-:S03]  /*14e60*/  IMAD R48, R48, UR39, RZ ;  /* 0x0000002730307c24 */ /* 0x000fc6000f8e02ff */
[----:B0-----:R-:W2:Y:S01]  /*14e70*/  LDL.LU R85, [R1+0x17b8] ;  /* 0x0017b80001557983 */ /* 0x001ea20000300800 */
[----:B------:R-:W-:Y:S01]  /*14e80*/  PRMT R2, RZ, 0x7610, R2 ;  /* 0x00007610ff027816 */ /* 0x000fe20000000002 */
[----:B------:R-:W0:Y:S02]  /*14e90*/  LDCU UR24, c[0x0][0x3b0] ;  /* 0x00007600ff1877ac */ /* 0x000e240008000800 */
[----:B------:R-:W2:Y:S01]  /*14ea0*/  LDL.LU R86, [R1+0x17b4] ;  /* 0x0017b40001567983 */ /* 0x000ea20000300800 */
[----:B------:R-:W0:Y:S03]  /*14eb0*/  LDCU UR7, c[0x0][0x3b0] ;  /* 0x00007600ff0777ac */ /* 0x000e260008000800 */
[----:B------:R1:W-:Y:S01]  /*14ec0*/  STS.U16 [R70+UR9+0x500], R87 ;  /* 0x0005005746007988 */ /* 0x0003e20008000409 */
[----:B------:R-:W0:Y:S03]  /*14ed0*/  LDCU UR25, c[0x0][0x3b0] ;  /* 0x00007600ff1977ac */ /* 0x000e260008000800 */
[----:B------:R4:W-:Y:S01]  /*14ee0*/  STS.U16 [R70+UR9+0x8500], R12 ;  /* 0x0085000c46007988 */ /* 0x0009e20008000409 */
[----:B------:R-:W0:Y:S03]  /*14ef0*/  LDCU UR39, c[0x0][0x3b0] ;  /* 0x00007600ff2777ac */ /* 0x000e260008000800 */
[----:B------:R4:W-:Y:S01]  /*14f00*/  STS.U16 [R70+UR9+0x900], R11 ;  /* 0x0009000b46007988 */ /* 0x0009e20008000409 */
[----:B------:R-:W0:Y:S03]  /*14f10*/  LDCU UR19, c[0x0][0x3b0] ;  /* 0x00007600ff1377ac */ /* 0x000e260008000800 */
[----:B-1----:R-:W2:Y:S01]  /*14f20*/  LDL.LU R87, [R1+0x17b0] ;  /* 0x0017b00001577983 */ /* 0x002ea20000300800 */
[----:B------:R-:W1:Y:S03]  /*14f30*/  LDCU UR33, c[0x0][0x3b0] ;  /* 0x00007600ff2177ac */ /* 0x000e660008000800 */
[----:B----4-:R-:W4:Y:S01]  /*14f40*/  LDL.LU R12, [R1+0x17ac] ;  /* 0x0017ac00010c7983 */ /* 0x010f220000300800 */
[----:B------:R-:W0:Y:S03]  /*14f50*/  LDCU UR28, c[0x0][0x3b0] ;  /* 0x00007600ff1c77ac */ /* 0x000e260008000800 */
[----:B------:R-:W2:Y:S01]  /*14f60*/  LDL.LU R11, [R1+0x17a8] ;  /* 0x0017a800010b7983 */ /* 0x000ea20000300800 */
[----:B------:R-:W0:Y:S03]  /*14f70*/  LDCU UR27, c[0x0][0x3b0] ;  /* 0x00007600ff1b77ac */ /* 0x000e260008000800 */
[----:B------:R1:W-:Y:S01]  /*14f80*/  STS.U16 [R70+UR9+0x8900], R88 ;  /* 0x0089005846007988 */ /* 0x0003e20008000409 */
[----:B------:R-:W0:Y:S03]  /*14f90*/  LDCU UR31, c[0x0][0x3b0] ;  /* 0x00007600ff1f77ac */ /* 0x000e260008000800 */
[----:B------:R1:W-:Y:S01]  /*14fa0*/  STS.U16 [R70+UR9+0xd00], R0 ;  /* 0x000d000046007988 */ /* 0x0003e20008000409 */
[----:B------:R-:W0:Y:S03]  /*14fb0*/  LDCU UR26, c[0x0][0x3b0] ;  /* 0x00007600ff1a77ac */ /* 0x000e260008000800 */
[----:B-1----:R-:W2:Y:S04]  /*14fc0*/  LDL.LU R88, [R1+0x17a4] ;  /* 0x0017a40001587983 */ /* 0x002ea80000300800 */
[----:B------:R-:W2:Y:S04]  /*14fd0*/  LDL.LU R0, [R1+0x17a0] ;  /* 0x0017a00001007983 */ /* 0x000ea80000300800 */
[----:B------:R-:W-:Y:S01]  /*14fe0*/  STL [R1+0x14bc], R70 ;  /* 0x0014bc4601007387 */ /* 0x000fe20000100800 */
[----:B--2---:R-:W-:-:S05]  /*14ff0*/  PRMT R0, RZ, 0x7610, R0 ;  /* 0x00007610ff007816 */ /* 0x004fca0000000000 */
[----:B------:R1:W-:Y:S04]  /*15000*/  STL.S16 [R1+0x874], R0 ;  /* 0x0008740001007387 */ /* 0x0003e80000100600 */
[----:B-1----:R-:W2:Y:S02]  /*15010*/  LDL.LU R0, [R1+0x179c] ;  /* 0x00179c0001007983 */ /* 0x002ea40000300800 */
        /* <DEDUP_REMOVED lines=107> */
[----:B-1----:R-:W2:Y:S01]  /*156d0*/  LDL.LU R0, [R1+0x170c] ;  /* 0x00170c0001007983 */ /* 0x002ea20000300800 */
[----:B------:R-:W-:Y:S02]  /*156e0*/  PRMT R87, RZ, 0x7610, R87 ;  /* 0x00007610ff577816 */ /* 0x000fe40000000057 */
[----:B------:R-:W-:Y:S02]  /*156f0*/  PRMT R86, RZ, 0x7610, R86 ;  /* 0x00007610ff567816 */ /* 0x000fe40000000056 */
[----:B------:R-:W-:Y:S02]  /*15700*/  PRMT R85, RZ, 0x7610, R85 ;  /* 0x00007610ff557816 */ /* 0x000fe40000000055 */
[----:B------:R-:W-:-:S02]  /*15710*/  PRMT R84, RZ, 0x7610, R84 ;  /* 0x00007610ff547816 */ /* 0x000fc40000000054 */
[----:B---3--:R-:W-:Y:S02]  /*15720*/  PRMT R83, RZ, 0x7610, R83 ;  /* 0x00007610ff537816 */ /* 0x008fe40000000053 */
[----:B------:R-:W-:Y:S02]  /*15730*/  PRMT R82, RZ, 0x7610, R82 ;  /* 0x00007610ff527816 */ /* 0x000fe40000000052 */
[----:B--2---:R-:W-:-:S05]  /*15740*/  PRMT R0, RZ, 0x7610, R0 ;  /* 0x00007610ff007816 */ /* 0x004fca0000000000 */
[----:B------:R1:W-:Y:S04]  /*15750*/  STL.S16 [R1+0x900], R0 ;  /* 0x0009000001007387 */ /* 0x0003e80000100600 */
[----:B-1----:R-:W2:Y:S04]  /*15760*/  LDL.LU R0, [R1+0x1708] ;  /* 0x0017080001007983 */ /* 0x002ea80000300800 */
[----:B------:R-:W-:Y:S04]  /*15770*/  STL.S16 [R1+0x93c], R93 ;  /* 0x00093c5d01007387 */ /* 0x000fe80000100600 */
        /* <DEDUP_REMOVED lines=13> */
[----:B------:R1:W-:Y:S04]  /*15850*/  STL.S16 [R1+0x884], R56 ;  /* 0x0008843801007387 */ /* 0x0003e80000100600 */
        /* <DEDUP_REMOVED lines=9> */
[----:B------:R-:W-:Y:S01]  /*158f0*/  STL.S16 [R1+0x878], R45 ;  /* 0x0008782d01007387 */ /* 0x000fe20000100600 */
[----:B-1----:R-:W-:-:S03]  /*15900*/  IMAD.WIDE R56, R4, 0x2, R8 ;  /* 0x0000000204387825 */ /* 0x002fc600078e0208 */
[----:B------:R-:W-:Y:S04]  /*15910*/  STL.S16 [R1+0x8b4], R43 ;  /* 0x0008b42b01007387 */ /* 0x000fe80000100600 */
[----:B------:R-:W-:Y:S01]  /*15920*/  STL.S16 [R1+0x8b0], R42 ;  /* 0x0008b02a01007387 */ /* 0x000fe20000100600 */
[----:B---3--:R-:W-:-:S03]  /*15930*/  IMAD.WIDE R46, R5, 0x2, R90 ;  /* 0x00000002052e7825 */ /* 0x008fc600078e025a */
[----:B------:R-:W-:Y:S04]  /*15940*/  STL.S16 [R1+0x8ec], R41 ;  /* 0x0008ec2901007387 */ /* 0x000fe80000100600 */
[----:B------:R1:W-:Y:S01]  /*15950*/  STL.S16 [R1+0x8e8], R40 ;  /* 0x0008e82801007387 */ /* 0x0003e20000100600 */
[----:B------:R-:W-:-:S03]  /*15960*/  IMAD.WIDE R54, R4, 0x2, R90 ;  /* 0x0000000204367825 */ /* 0x000fc600078e025a */
[----:B------:R-:W-:Y:S01]  /*15970*/  STL [R1+0x1568], R73 ;  /* 0x0015684901007387 */ /* 0x000fe20000100800 */
[----:B------:R-:W-:-:S03]  /*15980*/  IMAD.WIDE R50, R7, 0x2, R8 ;  /* 0x0000000207327825 */ /* 0x000fc600078e0208 */
[----:B------:R-:W-:Y:S01]  /*15990*/  STL.S16 [R1+0x83c], R39 ;  /* 0x00083c2701007387 */ /* 0x000fe20000100600 */
[----:B-1----:R-:W-:-:S03]  /*159a0*/  IMAD.WIDE R40, R6, 0x2, R8 ;  /* 0x0000000206287825 */ /* 0x002fc600078e0208 */
[----:B------:R1:W-:Y:S01]  /*159b0*/  STL.S16 [R1+0x838], R38 ;  /* 0x0008382601007387 */ /* 0x0003e20000100600 */
[----:B------:R-:W-:-:S03]  /*159c0*/  IMAD.WIDE R52, R6, 0x2, R90 ;  /* 0x0000000206347825 */ /* 0x000fc600078e025a */
[----:B------:R-:W-:Y:S04]  /*159d0*/  STL.64 [R1+0x480], R56 ;  /* 0x0004803801007387 */ /* 0x000fe80000100a00 */
[----:B------:R-:W-:Y:S01]  /*159e0*/  STL.64 [R1+0x400], R40 ;  /* 0x0004002801007387 */ /* 0x000fe20000100a00 */
[----:B------:R-:W-:-:S03]  /*159f0*/  IMAD.WIDE R42, R10, 0x2, R8 ;  /* 0x000000020a2a7825 */ /* 0x000fc600078e0208 */
[----:B------:R3:W-:Y:S04]  /*15a00*/  STL.64 [R1+0x4f8], R46 ;  /* 0x0004f82e01007387 */ /* 0x0007e80000100a00 */
[----:B------:R3:W2:Y:S04]  /*15a10*/  @P1 LDG.E.U16 R69, desc[UR10][R46.64] ;  /* 0x0000000a2e451981 */ /* 0x0006a8000c1e1500 */
[----:B------:R-:W2:Y:S01]  /*15a20*/  @P0 LDG.E.U16 R68, desc[UR10][R56.64] ;  /* 0x0000000a38440981 */ /* 0x000ea2000c1e1500 */
[----:B-1----:R-:W-:-:S03]  /*15a30*/  IMAD.WIDE R38, R48, 0x2, R8 ;  /* 0x0000000230267825 */ /* 0x002fc600078e0208 */
[----:B------:R-:W2:Y:S01]  /*15a40*/  @P1 LDG.E.U16 R67, desc[UR10][R54.64] ;  /* 0x0000000a36431981 */ /* 0x000ea2000c1e1500 */
[----:B---3--:R-:W-:-:S03]  /*15a50*/  IMAD.WIDE R46, R7, 0x2, R90 ;  /* 0x00000002072e7825 */ /* 0x008fc600078e025a */
[----:B------:R1:W3:Y:S04]  /*15a60*/  @P0 LDG.E.U16 R66, desc[UR10][R40.64] ;  /* 0x0000000a28420981 */ /* 0x0002e8000c1e1500 */
[----:B------:R-:W3:Y:S04]  /*15a70*/  @P1 LDG.E.U16 R65, desc[UR10][R52.64] ;  /* 0x0000000a34411981 */ /* 0x000ee8000c1e1500 */
[----:B------:R-:W3:Y:S01]  /*15a80*/  @P0 LDG.E.U16 R64, desc[UR10][R50.64] ;  /* 0x0000000a32400981 */ /* 0x000ee2000c1e1500 */
[----:B-1----:R-:W-:-:S03]  /*15a90*/  IMAD.WIDE R40, R10, 0x2, R90 ;  /* 0x000000020a287825 */ /* 0x002fc600078e025a */
[----:B------:R-:W3:Y:S04]  /*15aa0*/  @P1 LDG.E.U16 R63, desc[UR10][R46.64] ;  /* 0x0000000a2e3f1981 */ /* 0x000ee8000c1e1500 */
[----:B------:R-:W3:Y:S04]  /*15ab0*/  @P0 LDG.E.U16 R62, desc[UR10][R42.64] ;  /* 0x0000000a2a3e0981 */ /* 0x000ee8000c1e1500 */
[----:B------:R-:W3:Y:S04]  /*15ac0*/  @P1 LDG.E.U16 R61, desc[UR10][R40.64] ;  /* 0x0000000a283d1981 */ /* 0x000ee8000c1e1500 */
[----:B------:R-:W3:Y:S04]  /*15ad0*/  @P0 LDG.E.U16 R60, desc[UR10][R38.64] ;  /* 0x0000000a263c0981 */ /* 0x000ee8000c1e1500 */
[----:B------:R-:W-:Y:S04]  /*15ae0*/  STL.64 [R1+0x380], R50 ;  /* 0x0003803201007387 */ /* 0x000fe80000100a00 */
[----:B------:R-:W-:Y:S04]  /*15af0*/  STL.64 [R1+0x300], R42 ;  /* 0x0003002a01007387 */ /* 0x000fe80000100a00 */
[----:B------:R-:W-:Y:S04]  /*15b00*/  STL.64 [R1+0x478], R54 ;  /* 0x0004783601007387 */ /* 0x000fe80000100a00 */
[----:B------:R-:W-:Y:S04]  /*15b10*/  STL.64 [R1+0x280], R38 ;  /* 0x0002802601007387 */ /* 0x000fe80000100a00 */
[----:B------:R-:W-:Y:S01]  /*15b20*/  STL.64 [R1+0x3f8], R52 ;  /* 0x0003f83401007387 */ /* 0x000fe20000100a00 */
[----:B----4-:R-:W-:-:S02]  /*15b30*/  PRMT R12, RZ, 0x7610, R12 ;  /* 0x00007610ff0c7816 */ /* 0x010fc4000000000c */
[----:B------:R-:W-:Y:S01]  /*15b40*/  PRMT R11, RZ, 0x7610, R11 ;  /* 0x00007610ff0b7816 */ /* 0x000fe2000000000b */
[----:B--2---:R-:W-:Y:S04]  /*15b50*/  STL.64 [R1+0x14c0], R68 ;  /* 0x0014c04401007387 */ /* 0x004fe80000100a00 */
[----:B------:R-:W-:Y:S04]  /*15b60*/  STL.64 [R1+0x378], R46 ;  /* 0x0003782e01007387 */ /* 0x000fe80000100a00 */
[----:B---3--:R-:W-:Y:S04]  /*15b70*/  STL.64 [R1+0x14c8], R66 ;  /* 0x0014c84201007387 */ /* 0x008fe80000100a00 */
[----:B------:R-:W-:Y:S04]  /*15b80*/  STL.64 [R1+0x14d0], R64 ;  /* 0x0014d04001007387 */ /* 0x000fe80000100a00 */
[----:B------:R-:W-:Y:S04]  /*15b90*/  STL.64 [R1+0x2f8], R40 ;  /* 0x0002f82801007387 */ /* 0x000fe80000100a00 */
[----:B------:R1:W-:Y:S04]  /*15ba0*/  STL [R1+0x14d8], R63 ;  /* 0x0014d83f01007387 */ /* 0x0003e80000100800 */
[----:B------:R2:W-:Y:S04]  /*15bb0*/  STL [R1+0x14e8], R62 ;  /* 0x0014e83e01007387 */ /* 0x0005e80000100800 */
[----:B------:R-:W-:Y:S01]  /*15bc0*/  STL.S16 [R1+0x7ec], R44 ;  /* 0x0007ec2c01007387 */ /* 0x000fe20000100600 */
[----:B-1----:R-:W-:-:S03]  /*15bd0*/  PRMT R63, RZ, 0x7610, R63 ;  /* 0x00007610ff3f7816 */ /* 0x002fc6000000003f */
[----:B------:R-:W-:Y:S01]  /*15be0*/  STL.64 [R1+0x14e0], R60 ;  /* 0x0014e03c01007387 */ /* 0x000fe20000100a00 */
[----:B--2---:R-:W-:-:S03]  /*15bf0*/  PRMT R62, RZ, 0x7610, R62 ;  /* 0x00007610ff3e7816 */ /* 0x004fc6000000003e */
[----:B------:R-:W-:Y:S04]  /*15c00*/  STL.S16 [R1+0x7e8], R37 ;  /* 0x0007e82501007387 */ /* 0x000fe80000100600 */
[----:B------:R-:W-:Y:S04]  /*15c10*/  STL.S16 [R1+0x804], R36 ;  /* 0x0008042401007387 */ /* 0x000fe80000100600 */
[----:B------:R-:W-:Y:S04]  /*15c20*/  STL.64 [R1+0x1518], R62 ;  /* 0x0015183e01007387 */ /* 0x000fe80000100a00 */
[----:B------:R-:W-:Y:S04]  /*15c30*/  STL.S16 [R1+0x81c], R35 ;  /* 0x00081c2301007387 */ /* 0x000fe80000100600 */
[----:B------:R-:W-:Y:S04]  /*15c40*/  STL [R1+0x1640], R74 ;  /* 0x0016404a01007387 */ /* 0x000fe80000100800 */
[----:B------:R1:W-:Y:S02]  /*15c50*/  STL [R1+0x1578], R75 ;  /* 0x0015784b01007387 */ /* 0x0003e40000100800 */
[----:B-1----:R-:W-:-:S05]  /*15c60*/  PRMT R75, RZ, 0x7610, R75 ;  /* 0x00007610ff4b7816 */ /* 0x002fca000000004b */
[----:B------:R-:W-:Y:S04]  /*15c70*/  STL [R1+0x162c], R75 ;  /* 0x00162c4b01007387 */ /* 0x000fe80000100800 */
[----:B------:R-:W-:Y:S04]  /*15c80*/  STL.S16 [R1+0x7d0], R34 ;  /* 0x0007d02201007387 */ /* 0x000fe80000100600 */
[----:B------:R-:W-:Y:S04]  /*15c90*/  STL.64 [R1+0x1558], R2 ;  /* 0x0015580201007387 */ /* 0x000fe80000100a00 */
[----:B------:R-:W-:Y:S04]  /*15ca0*/  STL.S16 [R1+0x7e4], R33 ;  /* 0x0007e42101007387 */ /* 0x000fe80000100600 */
[----:B------:R-:W-:Y:S04]  /*15cb0*/  STL.S16 [R1+0x7fc], R32 ;  /* 0x0007fc2001007387 */ /* 0x000fe80000100600 */
[----:B------:R-:W2:Y:S04]  /*15cc0*/  LDL.LU R85, [R1+0x4d0] ;  /* 0x0004d00001557983 */ /* 0x000ea80000300800 */
[----:B------:R1:W-:Y:S04]  /*15cd0*/  STL.S16 [R1+0x7f8], R12 ;  /* 0x0007f80c01007387 */ /* 0x0003e80000100600 */
[----:B------:R-:W3:Y:S04]  /*15ce0*/  LDL.LU R86, [R1+0x4cc] ;  /* 0x0004cc0001567983 */ /* 0x000ee80000300800 */
[----:B------:R4:W-:Y:S04]  /*15cf0*/  STL.S16 [R1+0x814], R11 ;  /* 0x0008140b01007387 */ /* 0x0009e80000100600 */
[----:B------:R-:W2:Y:S04]  /*15d00*/  LDL.LU R87, [R1+0x4c8] ;  /* 0x0004c80001577983 */ /* 0x000ea80000300800 */
[----:B-1----:R-:W2:Y:S04]  /*15d10*/  LDL.LU R12, [R1+0x4c4] ;  /* 0x0004c400010c7983 */ /* 0x002ea80000300800 */
[----:B----4-:R-:W4:Y:S01]  /*15d20*/  LDL.LU R11, [R1+0x4c0] ;  /* 0x0004c000010b7983 */ /* 0x010f220000300800 */
[----:B------:R-:W-:-:S02]  /*15d30*/  PRMT R73, RZ, 0x7610, R73 ;  /* 0x00007610ff497816 */ /* 0x000fc40000000049 */
[----:B------:R-:W-:Y:S01]  /*15d40*/  PRMT R0, RZ, 0x7610, R0 ;  /* 0x00007610ff007816 */ /* 0x000fe20000000000 */
[----:B------:R-:W-:Y:S01]  /*15d50*/  STL [R1+0x1650], R76 ;  /* 0x0016504c01007387 */ /* 0x000fe20000100800 */
[----:B------:R-:W-:Y:S02]  /*15d60*/  PRMT R10, RZ, 0x7610, R10 ;  /* 0x00007610ff0a7816 */ /* 0x000fe4000000000a */
[----:B------:R-:W-:Y:S01]  /*15d70*/  PRMT R7, RZ, 0x7610, R7 ;  /* 0x00007610ff077816 */ /* 0x000fe20000000007 */
[----:B------:R-:W-:Y:S01]  /*15d80*/  STL [R1+0x1590], R77 ;  /* 0x0015904d01007387 */ /* 0x000fe20000100800 */
[----:B------:R-:W-:Y:S02]  /*15d90*/  PRMT R6, RZ, 0x7610, R6 ;  /* 0x00007610ff067816 */ /* 0x000fe40000000006 */
[----:B------:R-:W-:Y:S01]  /*15da0*/  PRMT R5, RZ, 0x7610, R5 ;  /* 0x00007610ff057816 */ /* 0x000fe20000000005 */
[----:B------:R1:W-:Y:S01]  /*15db0*/  STL [R1+0x1628], R73 ;  /* 0x0016284901007387 */ /* 0x0003e20000100800 */
[----:B------:R-:W-:-:S03]  /*15dc0*/  PRMT R75, RZ, 0x7610, R75 ;  /* 0x00007610ff4b7816 */ /* 0x000fc6000000004b */
[----:B------:R-:W-:Y:S01]  /*15dd0*/  STL.S16 [R1+0x7b4], R31 ;  /* 0x0007b41f01007387 */ /* 0x000fe20000100600 */
[----:B------:R-:W-:-:S03]  /*15de0*/  PRMT R4, RZ, 0x7610, R4 ;  /* 0x00007610ff047816 */ /* 0x000fc60000000004 */
[----:B------:R0:W-:Y:S01]  /*15df0*/  STL [R1+0x15a4], R0 ;  /* 0x0015a40001007387 */ /* 0x0001e20000100800 */
[----:B------:R-:W-:-:S03]  /*15e00*/  PRMT R70, RZ, 0x7610, R70 ;  /* 0x00007610ff467816 */ /* 0x000fc60000000046 */
[----:B------:R-:W-:Y:S01]  /*15e10*/  STL.S16 [R1+0x7c8], R10 ;  /* 0x0007c80a01007387 */ /* 0x000fe20000100600 */
[----:B-1----:R-:W-:-:S03]  /*15e20*/  PRMT R73, RZ, 0x7610, R73 ;  /* 0x00007610ff497816 */ /* 0x002fc60000000049 */
[----:B------:R-:W-:Y:S04]  /*15e30*/  STL.S16 [R1+0x7dc], R7 ;  /* 0x0007dc0701007387 */ /* 0x000fe80000100600 */
[----:B------:R-:W-:Y:S01]  /*15e40*/  STL.S16 [R1+0x7d8], R6 ;  /* 0x0007d80601007387 */ /* 0x000fe20000100600 */
[----:B0-----:R-:W-:-:S03]  /*15e50*/  PRMT R0, RZ, 0x7610, R0 ;  /* 0x00007610ff007816 */ /* 0x001fc60000000000 */
[----:B------:R-:W-:Y:S04]  /*15e60*/  STL.S16 [R1+0x7f4], R5 ;  /* 0x0007f40501007387 */ /* 0x000fe80000100600 */
[----:B------:R-:W-:Y:S04]  /*15e70*/  STL [R1+0x1660], R75 ;  /* 0x0016604b01007387 */ /* 0x000fe80000100800 */
[----:B------:R-:W-:Y:S01]  /*15e80*/  STL.S16 [R1+0x7f0], R4 ;  /* 0x0007f00401007387 */ /* 0x000fe20000100600 */
[----:B------:R-:W-:-:S03]  /*15e90*/  PRMT R3, RZ, 0x7610, R3 ;  /* 0x00007610ff037816 */ /* 0x000fc60000000003 */
[----:B------:R-:W-:Y:S01]  /*15ea0*/  STL.64 [R1+0x14f0], R70 ;  /* 0x0014f04601007387 */ /* 0x000fe20000100a00 */
[----:B------:R-:W-:-:S03]  /*15eb0*/  PRMT R2, RZ, 0x7610, R2 ;  /* 0x00007610ff027816 */ /* 0x000fc60000000002 */
[----:B------:R-:W-:Y:S04]  /*15ec0*/  STL [R1+0x1670], R78 ;  /* 0x0016704e01007387 */ /* 0x000fe80000100800 */
[----:B------:R-:W-:Y:S04]  /*15ed0*/  STL [R1+0x15b0], R79 ;  /* 0x0015b04f01007387 */ /* 0x000fe80000100800 */
[----:B------:R-:W-:Y:S04]  /*15ee0*/  STL.64 [R1+0x1680], R72 ;  /* 0x0016804801007387 */ /* 0x000fe80000100a00 */
[----:B------:R0:W-:Y:S04]  /*15ef0*/  STL [R1+0x1688], R0 ;  /* 0x0016880001007387 */ /* 0x0001e80000100800 */
[----:B------:R-:W-:Y:S01]  /*15f00*/  STL.S16 [R1+0x7c0], R3 ;  /* 0x0007c00301007387 */ /* 0x000fe20000100600 */
[----:B0-----:R-:W-:-:S03]  /*15f10*/  PRMT R0, RZ, 0x7610, R0 ;  /* 0x00007610ff007816 */ /* 0x001fc60000000000 */
[----:B------:R0:W-:Y:S04]  /*15f20*/  STL.S16 [R1+0x7bc], R2 ;  /* 0x0007bc0201007387 */ /* 0x0001e80000100600 */
[----:B------:R-:W-:Y:S01]  /*15f30*/  STL.S16 [R1+0x7d4], R0 ;  /* 0x0007d40001007387 */ /* 0x000fe20000100600 */
[----:B--2---:R-:W-:Y:S02]  /*15f40*/  IMAD R7, R12, UR72, RZ ;  /* 0x000000480c077c24 */ /* 0x004fe4000f8e02ff */
[----:B----4-:R-:W-:Y:S02]  /*15f50*/  IMAD R10, R11, UR71, RZ ;  /* 0x000000470b0a7c24 */ /* 0x010fe4000f8e02ff */
[----:B------:R-:W2:Y:S04]  /*15f60*/  LDL.LU R11, [R1+0x4bc] ;  /* 0x0004bc00010b7983 */ /* 0x000ea80000300800 */
        /* <DEDUP_REMOVED lines=24> */
[----:B------:R-:W4:Y:S01]  /*160f0*/  LDL.LU R82, [R1+0x428] ;  /* 0x0004280001527983 */ /* 0x000f220000300800 */
[----:B------:R-:W-:Y:S01]  /*16100*/  IMAD R4, R85, UR32, RZ ;  /* 0x0000002055047c24 */ /* 0x000fe2000f8e02ff */
[----:B------:R-:W-:Y:S01]  /*16110*/  PRMT R88, RZ, 0x7610, R88 ;  /* 0x00007610ff587816 */ /* 0x000fe20000000058 */
[----:B---3--:R-:W-:Y:S01]  /*16120*/  IMAD R5, R86, UR74, RZ ;  /* 0x0000004a56057c24 */ /* 0x008fe2000f8e02ff */
[----:B------:R-:W3:Y:S01]  /*16130*/  LDL.LU R83, [R1+0x3f4] ;  /* 0x0003f40001537983 */ /* 0x000ee20000300800 */
[----:B------:R-:W-:Y:S01]  /*16140*/  IMAD R6, R87, UR73, RZ ;  /* 0x0000004957067c24 */ /* 0x000fe2000f8e02ff */
[----:B------:R-:W1:Y:S02]  /*16150*/  LDCU UR32, c[0x0][0x3b0] ;  /* 0x00007600ff2077ac */ /* 0x000e640008000800 */
[----:B------:R-:W3:Y:S04]  /*16160*/  LDL.LU R84, [R1+0x3f0] ;  /* 0x0003f00001547983 */ /* 0x000ee80000300800 */
[----:B------:R-:W3:Y:S04]  /*16170*/  LDL.LU R85, [R1+0x3ec] ;  /* 0x0003ec0001557983 */ /* 0x000ee80000300800 */
[----:B------:R-:W3:Y:S04]  /*16180*/  LDL.LU R86, [R1+0x3e8] ;  /* 0x0003e80001567983 */ /* 0x000ee80000300800 */
[----:B------:R-:W3:Y:S01]  /*16190*/  LDL.LU R87, [R1+0x3e4] ;  /* 0x0003e40001577983 */ /* 0x000ee20000300800 */
[----:B------:R-:W-:-:S04]  /*161a0*/  IMAD.WIDE R60, R30, 0x2, R8 ;  /* 0x000000021e3c7825 */ /* 0x000fc800078e0208 */
[--C-:B0-----:R-:W-:Y:S01]  /*161b0*/  IMAD.WIDE R2, R29, 0x2, R8.reuse ;  /* 0x000000021d027825 */ /* 0x101fe200078e0208 */
[----:B------:R0:W-:Y:S03]  /*161c0*/  STL.64 [R1+0x670], R60 ;  /* 0x0006703c01007387 */ /* 0x0001e60000100a00 */
[--C-:B------:R-:W-:Y:S01]  /*161d0*/  IMAD.WIDE R62, R28, 0x2, R8.reuse ;  /* 0x000000021c3e7825 */ /* 0x100fe200078e0208 */
[----:B------:R1:W-:Y:S04]  /*161e0*/  STL.64 [R1+0x660], R2 ;  /* 0x0006600201007387 */ /* 0x0003e80000100a00 */
[----:B------:R1:W-:Y:S01]  /*161f0*/  STL.64 [R1+0x650], R62 ;  /* 0x0006503e01007387 */ /* 0x0003e20000100a00 */
[----:B0-----:R-:W-:-:S04]  /*16200*/  IMAD.WIDE R60, R27, 0x2, R8 ;  /* 0x000000021b3c7825 */ /* 0x001fc800078e0208 */
[--C-:B-1----:R-:W-:Y:S01]  /*16210*/  IMAD.WIDE R2, R26, 0x2, R8.reuse ;  /* 0x000000021a027825 */ /* 0x102fe200078e0208 */
        /* <DEDUP_REMOVED lines=35> */
[----:B-1----:R-:W-:Y:S01]  /*16450*/  IMAD.WIDE R2, R10, 0x2, R8 ;  /* 0x000000020a027825 */ /* 0x002fe200078e0208 */
[----:B------:R0:W-:Y:S04]  /*16460*/  STL.64 [R1+0x460], R60 ;  /* 0x0004603c01007387 */ /* 0x0001e80000100a00 */
[----:B------:R1:W-:Y:S01]  /*16470*/  STL.64 [R1+0x450], R2 ;  /* 0x0004500201007387 */ /* 0x0003e20000100a00 */
[----:B--2---:R-:W-:Y:S02]  /*16480*/  IMAD R11, R11, UR70, RZ ;  /* 0x000000460b0b7c24 */ /* 0x004fe4000f8e02ff */
[----:B----4-:R-:W-:Y:S02]  /*16490*/  IMAD R12, R12, UR69, RZ ;  /* 0x000000450c0c7c24 */ /* 0x010fe4000f8e02ff */
[----:B------:R-:W-:-:S02]  /*164a0*/  IMAD R31, R31, UR68, RZ ;  /* 0x000000441f1f7c24 */ /* 0x000fc4000f8e02ff */
[----:B------:R-:W-:-:S04]  /*164b0*/  IMAD.WIDE R62, R12, 0x2, R8 ;  /* 0x000000020c3e7825 */ /* 0x000fc800078e0208 */
[----:B------:R-:W-:Y:S02]  /*164c0*/  IMAD R32, R32, UR67, RZ ;  /* 0x0000004320207c24 */ /* 0x000fe4000f8e02ff */
[--C-:B------:R-:W-:Y:S01]  /*164d0*/  IMAD.WIDE R72, R11, 0x2, R8.reuse ;  /* 0x000000020b487825 */ /* 0x100fe200078e0208 */
[----:B------:R2:W-:Y:S03]  /*164e0*/  STL.64 [R1+0x430], R62 ;  /* 0x0004303e01007387 */ /* 0x0005e60000100a00 */
[----:B0-----:R-:W-:Y:S01]  /*164f0*/  IMAD.WIDE R60, R31, 0x2, R8 ;  /* 0x000000021f3c7825 */ /* 0x001fe200078e0208 */
[----:B------:R-:W-:Y:S03]  /*16500*/  STL.64 [R1+0x440], R72 ;  /* 0x0004404801007387 */ /* 0x000fe60000100a00 */
[----:B------:R-:W-:-:S02]  /*16510*/  IMAD R33, R33, UR66, RZ ;  /* 0x0000004221217c24 */ /* 0x000fc4000f8e02ff */
[----:B------:R-:W-:Y:S02]  /*16520*/  IMAD R34, R34, UR65, RZ ;  /* 0x0000004122227c24 */ /* 0x000fe4000f8e02ff */
[--C-:B-1----:R-:W-:Y:S01]  /*16530*/  IMAD.WIDE R2, R32, 0x2, R8.reuse ;  /* 0x0000000220027825 */ /* 0x102fe200078e0208 */
[----:B------:R0:W-:Y:S03]  /*16540*/  STL.64 [R1+0x3f0], R60 ;  /* 0x0003f03c01007387 */ /* 0x0001e60000100a00 */
[----:B------:R-:W-:Y:S01]  /*16550*/  IMAD R35, R35, UR64, RZ ;  /* 0x0000004023237c24 */ /* 0x000fe2000f8e02ff */
[----:B------:R-:W-:Y:S01]  /*16560*/  STL.64 [R1+0x1690], R72 ;  /* 0x0016904801007387 */ /* 0x000fe20000100a00 */
[----:B--2---:R-:W-:-:S03]  /*16570*/  IMAD.WIDE R62, R33, 0x2, R8 ;  /* 0x00000002213e7825 */ /* 0x004fc600078e0208 */
[----:B------:R1:W-:Y:S01]  /*16580*/  STL.64 [R1+0x3e0], R2 ;  /* 0x0003e00201007387 */ /* 0x0003e20000100a00 */
[----:B------:R-:W-:Y:S02]  /*16590*/  IMAD R36, R43, UR63, RZ ;  /* 0x0000003f2b247c24 */ /* 0x000fe4000f8e02ff */
[--C-:B0-----:R-:W-:Y:S01]  /*165a0*/  IMAD.WIDE R60, R34, 0x2, R8.reuse ;  /* 0x00000002223c7825 */ /* 0x101fe200078e0208 */
[----:B------:R0:W-:Y:S03]  /*165b0*/  STL.64 [R1+0x3d0], R62 ;  /* 0x0003d03e01007387 */ /* 0x0001e60000100a00 */
[----:B------:R-:W-:Y:S01]  /*165c0*/  IMAD R37, R44, UR62, RZ ;  /* 0x0000003e2c257c24 */ /* 0x000fe2000f8e02ff */
[----:B------:R2:W-:Y:S01]  /*165d0*/  STL.64 [R1+0x3c0], R60 ;  /* 0x0003c03c01007387 */ /* 0x0005e20000100a00 */
[----:B------:R-:W-:Y:S02]  /*165e0*/  IMAD R38, R45, UR61, RZ ;  /* 0x0000003d2d267c24 */ /* 0x000fe4000f8e02ff */
[----:B-1----:R-:W-:-:S04]  /*165f0*/  IMAD.WIDE R2, R35, 0x2, R8 ;  /* 0x0000000223027825 */ /* 0x002fc800078e0208 */
[--C-:B0-----:R-:W-:Y:S01]  /*16600*/  IMAD.WIDE R62, R36, 0x2, R8.reuse ;  /* 0x00000002243e7825 */ /* 0x101fe200078e0208 */
[----:B------:R0:W-:Y:S03]  /*16610*/  STL.64 [R1+0x3b0], R2 ;  /* 0x0003b00201007387 */ /* 0x0001e60000100a00 */
[----:B--2---:R-:W-:Y:S01]  /*16620*/  IMAD.WIDE R60, R37, 0x2, R8 ;  /* 0x00000002253c7825 */ /* 0x004fe200078e0208 */
[----:B------:R-:W-:Y:S03]  /*16630*/  STL.64 [R1+0x370], R62 ;  /* 0x0003703e01007387 */ /* 0x000fe60000100a00 */
[----:B------:R-:W-:Y:S02]  /*16640*/  IMAD R39, R46, UR60, RZ ;  /* 0x0000003c2e277c24 */ /* 0x000fe4000f8e02ff */
[----:B------:R-:W-:-:S02]  /*16650*/  IMAD R41, R49, UR58, RZ ;  /* 0x0000003a31297c24 */ /* 0x000fc4000f8e02ff */
[--C-:B0-----:R-:W-:Y:S01]  /*16660*/  IMAD.WIDE R2, R38, 0x2, R8.reuse ;  /* 0x0000000226027825 */ /* 0x101fe200078e0208 */
[----:B------:R0:W-:Y:S03]  /*16670*/  STL.64 [R1+0x360], R60 ;  /* 0x0003603c01007387 */ /* 0x0001e60000100a00 */
[----:B------:R-:W-:Y:S02]  /*16680*/  IMAD R42, R50, UR57, RZ ;  /* 0x00000039322a7c24 */ /* 0x000fe4000f8e02ff */
[----:B------:R-:W-:Y:S01]  /*16690*/  IMAD.WIDE R78, R39, 0x2, R8 ;  /* 0x00000002274e7825 */ /* 0x000fe200078e0208 */
[----:B------:R1:W-:Y:S03]  /*166a0*/  STL.64 [R1+0x350], R2 ;  /* 0x0003500201007387 */ /* 0x0003e60000100a00 */
[----:B------:R-:W-:-:S02]  /*166b0*/  IMAD R40, R47, UR59, RZ ;  /* 0x0000003b2f287c24 */ /* 0x000fc4000f8e02ff */
[--C-:B0-----:R-:W-:Y:S01]  /*166c0*/  IMAD.WIDE R60, R41, 0x2, R8.reuse ;  /* 0x00000002293c7825 */ /* 0x101fe200078e0208 */
[----:B------:R-:W-:Y:S03]  /*166d0*/  STL.64 [R1+0x340], R78 ;  /* 0x0003404e01007387 */ /* 0x000fe60000100a00 */
[----:B------:R-:W-:Y:S02]  /*166e0*/  IMAD R43, R51, UR56, RZ ;  /* 0x00000038332b7c24 */ /* 0x000fe4000f8e02ff */
[--C-:B-1----:R-:W-:Y:S01]  /*166f0*/  IMAD.WIDE R2, R42, 0x2, R8.reuse ;  /* 0x000000022a027825 */ /* 0x102fe200078e0208 */
[----:B------:R-:W-:Y:S03]  /*16700*/  STL.64 [R1+0x2f0], R60 ;  /* 0x0002f03c01007387 */ /* 0x000fe60000100a00 */
[----:B------:R-:W-:Y:S01]  /*16710*/  IMAD.WIDE R74, R40, 0x2, R8 ;  /* 0x00000002284a7825 */ /* 0x000fe200078e0208 */
[----:B------:R-:W-:Y:S04]  /*16720*/  STL [R1+0x16a8], R78 ;  /* 0x0016a84e01007387 */ /* 0x000fe80000100800 */
[----:B------:R0:W-:Y:S01]  /*16730*/  STL.64 [R1+0x2e0], R2 ;  /* 0x0002e00201007387 */ /* 0x0001e20000100a00 */
[----:B------:R-:W-:-:S03]  /*16740*/  IMAD R44, R52, UR55, RZ ;  /* 0x00000037342c7c24 */ /* 0x000fc6000f8e02ff */
[----:B------:R-:W-:Y:S01]  /*16750*/  STL [R1+0x1698], R79 ;  /* 0x0016984f01007387 */ /* 0x000fe20000100800 */
[----:B------:R-:W-:-:S03]  /*16760*/  IMAD R45, R53, UR54, RZ ;  /* 0x00000036352d7c24 */ /* 0x000fc6000f8e02ff */
[----:B------:R-:W-:Y:S01]  /*16770*/  STL.64 [R1+0x330], R74 ;  /* 0x0003304a01007387 */ /* 0x000fe20000100a00 */
[----:B0-----:R-:W-:-:S03]  /*16780*/  IMAD.WIDE R2, R43, 0x2, R8 ;  /* 0x000000022b027825 */ /* 0x001fc600078e0208 */
[----:B------:R-:W-:Y:S01]  /*16790*/  STL.64 [R1+0x16a0], R74 ;  /* 0x0016a04a01007387 */ /* 0x000fe20000100a00 */
[----:B------:R-:W-:-:S03]  /*167a0*/  IMAD R46, R54, UR53, RZ ;  /* 0x00000035362e7c24 */ /* 0x000fc6000f8e02ff */
[----:B------:R0:W-:Y:S01]  /*167b0*/  STL.64 [R1+0x2d0], R2 ;  /* 0x0002d00201007387 */ /* 0x0001e20000100a00 */
[----:B------:R-:W-:Y:S02]  /*167c0*/  IMAD R47, R55, UR52, RZ ;  /* 0x00000034372f7c24 */ /* 0x000fe4000f8e02ff */
[----:B------:R-:W-:-:S04]  /*167d0*/  IMAD.WIDE R62, R45, 0x2, R8 ;  /* 0x000000022d3e7825 */ /* 0x000fc800078e0208 */
[----:B------:R-:W-:Y:S02]  /*167e0*/  IMAD R49, R56, UR51, RZ ;  /* 0x0000003338317c24 */ /* 0x000fe4000f8e02ff */
[----:B0-----:R-:W-:-:S04]  /*167f0*/  IMAD.WIDE R2, R44, 0x2, R8 ;  /* 0x000000022c027825 */ /* 0x001fc800078e0208 */
[--C-:B------:R-:W-:Y:S01]  /*16800*/  IMAD.WIDE R60, R46, 0x2, R8.reuse ;  /* 0x000000022e3c7825 */ /* 0x100fe200078e0208 */
[----:B------:R0:W-:Y:S03]  /*16810*/  STL.64 [R1+0x2c0], R2 ;  /* 0x0002c00201007387 */ /* 0x0001e60000100a00 */
[----:B------:R-:W-:Y:S01]  /*16820*/  IMAD R50, R57, UR50, RZ ;  /* 0x0000003239327c24 */ /* 0x000fe2000f8e02ff */
[----:B------:R1:W-:Y:S01]  /*16830*/  STL.64 [R1+0x2b0], R62 ;  /* 0x0002b03e01007387 */ /* 0x0003e20000100a00 */
[----:B------:R-:W-:Y:S02]  /*16840*/  IMAD R51, R58, UR49, RZ ;  /* 0x000000313a337c24 */ /* 0x000fe4000f8e02ff */
[----:B------:R-:W-:Y:S01]  /*16850*/  IMAD R52, R59, UR48, RZ ;  /* 0x000000303b347c24 */ /* 0x000fe2000f8e02ff */
[----:B------:R2:W-:Y:S01]  /*16860*/  STL.64 [R1+0x270], R60 ;  /* 0x0002703c01007387 */ /* 0x0005e20000100a00 */
[----:B0-----:R-:W-:-:S04]  /*16870*/  IMAD.WIDE R2, R47, 0x2, R8 ;  /* 0x000000022f027825 */ /* 0x001fc800078e0208 */
[--C-:B-1----:R-:W-:Y:S01]  /*16880*/  IMAD.WIDE R62, R49, 0x2, R8.reuse ;  /* 0x00000002313e7825 */ /* 0x102fe200078e0208 */
[----:B------:R0:W-:Y:S03]  /*16890*/  STL.64 [R1+0x260], R2 ;  /* 0x0002600201007387 */ /* 0x0001e60000100a00 */
[----:B--2---:R-:W-:Y:S01]  /*168a0*/  IMAD.WIDE R60, R50, 0x2, R8 ;  /* 0x00000002323c7825 */ /* 0x004fe200078e0208 */
[----:B------:R1:W-:Y:S03]  /*168b0*/  STL.64 [R1+0x250], R62 ;  /* 0x0002503e01007387 */ /* 0x0003e60000100a00 */
[----:B------:R-:W-:Y:S01]  /*168c0*/  IMAD R53, R80, UR47, RZ ;  /* 0x0000002f50357c24 */ /* 0x000fe2000f8e02ff */
[----:B------:R2:W-:Y:S01]  /*168d0*/  STL.64 [R1+0x240], R60 ;  /* 0x0002403c01007387 */ /* 0x0005e20000100a00 */
[----:B------:R-:W-:-:S02]  /*168e0*/  IMAD R54, R81, UR46, RZ ;  /* 0x0000002e51367c24 */ /* 0x000fc4000f8e02ff */
[----:B0-----:R-:W-:-:S04]  /*168f0*/  IMAD.WIDE R2, R51, 0x2, R8 ;  /* 0x0000000233027825 */ /* 0x001fc800078e0208 */
[--C-:B-1----:R-:W-:Y:S01]  /*16900*/  IMAD.WIDE R62, R52, 0x2, R8.reuse ;  /* 0x00000002343e7825 */ /* 0x102fe200078e0208 */
[----:B------:R0:W-:Y:S03]  /*16910*/  STL.64 [R1+0x230], R2 ;  /* 0x0002300201007387 */ /* 0x0001e60000100a00 */
[----:B------:R-:W-:Y:S02]  /*16920*/  IMAD R55, R82, UR45, RZ ;  /* 0x0000002d52377c24 */ /* 0x000fe4000f8e02ff */
[----:B--2---:R-:W-:Y:S01]  /*16930*/  IMAD.WIDE R60, R53, 0x2, R8 ;  /* 0x00000002353c7825 */ /* 0x004fe200078e0208 */
[----:B------:R1:W-:Y:S03]  /*16940*/  STL.64 [R1+0x200], R62 ;  /* 0x0002003e01007387 */ /* 0x0003e60000100a00 */
[----:B---3--:R-:W-:-:S02]  /*16950*/  IMAD R56, R83, UR44, RZ ;  /* 0x0000002c53387c24 */ /* 0x008fc4000f8e02ff */
[--C-:B0-----:R-:W-:Y:S01]  /*16960*/  IMAD.WIDE R2, R54, 0x2, R8.reuse ;  /* 0x0000000236027825 */ /* 0x101fe200078e0208 */
[----:B------:R0:W-:Y:S03]  /*16970*/  STL.64 [R1+0x1f0], R60 ;  /* 0x0001f03c01007387 */ /* 0x0001e60000100a00 */
[----:B------:R-:W-:Y:S02]  /*16980*/  IMAD R57, R84, UR43, RZ ;  /* 0x0000002b54397c24 */ /* 0x000fe4000f8e02ff */
[----:B-1----:R-:W-:Y:S01]  /*16990*/  IMAD.WIDE R62, R55, 0x2, R8 ;  /* 0x00000002373e7825 */ /* 0x002fe200078e0208 */
[----:B------:R1:W-:Y:S03]  /*169a0*/  STL.64 [R1+0x1e0], R2 ;  /* 0x0001e00201007387 */ /* 0x0003e60000100a00 */
[----:B------:R-:W-:-:S02]  /*169b0*/  IMAD R58, R85, UR42, RZ ;  /* 0x0000002a553a7c24 */ /* 0x000fc4000f8e02ff */
[--C-:B0-----:R-:W-:Y:S01]  /*169c0*/  IMAD.WIDE R60, R56, 0x2, R8.reuse ;  /* 0x00000002383c7825 */ /* 0x101fe200078e0208 */
[----:B------:R0:W-:Y:S01]  /*169d0*/  STL.64 [R1+0x1d0], R62 ;  /* 0x0001d03e01007387 */ /* 0x0001e20000100a00 */
[----:B------:R-:W2:Y:S02]  /*169e0*/  LDCU UR42, c[0x0][0x3b0] ;  /* 0x00007600ff2a77ac */ /* 0x000ea40008000800 */
[----:B------:R-:W-:Y:S02]  /*169f0*/  IMAD R59, R86, UR41, RZ ;  /* 0x00000029563b7c24 */ /* 0x000fe4000f8e02ff */
[----:B-1----:R-:W-:Y:S01]  /*16a00*/  IMAD.WIDE R2, R57, 0x2, R8 ;  /* 0x0000000239027825 */ /* 0x002fe200078e0208 */
[----:B------:R1:W-:Y:S01]  /*16a10*/  STL.64 [R1+0x1c0], R60 ;  /* 0x0001c03c01007387 */ /* 0x0003e20000100a00 */
[----:B------:R-:W3:Y:S02]  /*16a20*/  LDCU UR41, c[0x0][0x3b0] ;  /* 0x00007600ff2977ac */ /* 0x000ee40008000800 */
[----:B------:R-:W-:-:S02]  /*16a30*/  IMAD R89, R87, UR40, RZ ;  /* 0x0000002857597c24 */ /* 0x000fc4000f8e02ff */
[--C-:B0-----:R-:W-:Y:S01]  /*16a40*/  IMAD.WIDE R62, R58, 0x2, R8.reuse ;  /* 0x000000023a3e7825 */ /* 0x101fe200078e0208 */
[----:B------:R0:W-:Y:S01]  /*16a50*/  STL.64 [R1+0x1b0], R2 ;  /* 0x0001b00201007387 */ /* 0x0001e20000100a00 */
[----:B------:R-:W4:Y:S02]  /*16a60*/  LDCU UR40, c[0x0][0x3b0] ;  /* 0x00007600ff2877ac */ /* 0x000f240008000800 */
[--C-:B-1----:R-:W-:Y:S01]  /*16a70*/  IMAD.WIDE R60, R59, 0x2, R8.reuse ;  /* 0x000000023b3c7825 */ /* 0x102fe200078e0208 */
[----:B------:R-:W-:Y:S04]  /*16a80*/  STL.64 [R1+0x180], R62 ;  /* 0x0001803e01007387 */ /* 0x000fe80000100a00 */
[----:B------:R-:W-:Y:S01]  /*16a90*/  STL.64 [R1+0x1500], R88 ;  /* 0x0015005801007387 */ /* 0x000fe20000100a00 */
[----:B0-----:R-:W-:-:S03]  /*16aa0*/  IMAD.WIDE R2, R89, 0x2, R8 ;  /* 0x0000000259027825 */ /* 0x001fc600078e0208 */
[----:B------:R0:W-:Y:S04]  /*16ab0*/  STL.64 [R1+0x170], R60 ;  /* 0x0001703c01007387 */ /* 0x0001e80000100a00 */
[----:B------:R1:W-:Y:S04]  /*16ac0*/  STL.64 [R1+0x14f8], R8 ;  /* 0x0014f80801007387 */ /* 0x0003e80000100a00 */
[----:B------:R2:W-:Y:S01]  /*16ad0*/  STL.64 [R1+0x160], R2 ;  /* 0x0001600201007387 */ /* 0x0005e20000100a00 */
[----:B0-----:R-:W-:-:S04]  /*16ae0*/  IMAD.WIDE R60, R30, 0x2, R90 ;  /* 0x000000021e3c7825 */ /* 0x001fc800078e025a */
[--C-:B-1----:R-:W-:Y:S01]  /*16af0*/  IMAD.WIDE R8, R28, 0x2, R90.reuse ;  /* 0x000000021c087825 */ /* 0x102fe200078e025a */
[----:B------:R-:W-:Y:S03]  /*16b00*/  STL.64 [R1+0x668], R60 ;  /* 0x0006683c01007387 */ /* 0x000fe60000100a00 */
[--C-:B--2---:R-:W-:Y:S01]  /*16b10*/  IMAD.WIDE R2, R29, 0x2, R90.reuse ;  /* 0x000000021d027825 */ /* 0x104fe200078e025a */
[----:B------:R-:W-:Y:S04]  /*16b20*/  STL.64 [R1+0x1508], R28 ;  /* 0x0015081c01007387 */ /* 0x000fe80000100a00 */
[----:B------:R0:W-:Y:S04]  /*16b30*/  STL.64 [R1+0x658], R2 ;  /* 0x0006580201007387 */ /* 0x0001e80000100a00 */
[----:B------:R1:W-:Y:S04]  /*16b40*/  STL.64 [R1+0x648], R8 ;  /* 0x0006480801007387 */ /* 0x0003e80000100a00 */
[----:B------:R-:W-:Y:S01]  /*16b50*/  STL.64 [R1+0x1510], R26 ;  /* 0x0015101a01007387 */ /* 0x000fe20000100a00 */
[----:B0-----:R-:W-:-:S04]  /*16b60*/  IMAD.WIDE R2, R27, 0x2, R90 ;  /* 0x000000021b027825 */ /* 0x001fc800078e025a */
[--C-:B-1----:R-:W-:Y:S01]  /*16b70*/  IMAD.WIDE R8, R26, 0x2, R90.reuse ;  /* 0x000000021a087825 */ /* 0x102fe200078e025a */
        /* <DEDUP_REMOVED lines=11> */
[----:B------:R1:W-:Y:S01]  /*16c30*/  STL.64 [R1+0x5b8], R8 ;  /* 0x0005b80801007387 */ /* 0x0003e20000100a00 */
[----:B0-----:R-:W-:-:S04]  /*16c40*/  IMAD.WIDE R2, R21, 0x2, R90 ;  /* 0x0000000215027825 */ /* 0x001fc800078e025a */
[--C-:B------:R-:W-:Y:S01]  /*16c50*/  IMAD.WIDE R20, R20, 0x2, R90.reuse ;  /* 0x0000000214147825 */ /* 0x100fe200078e025a */
[----:B------:R0:W-:Y:S03]  /*16c60*/  STL.64 [R1+0x5a8], R2 ;  /* 0x0005a80201007387 */ /* 0x0001e60000100a00 */
[--C-:B-1----:R-:W-:Y:S01]  /*16c70*/  IMAD.WIDE R8, R19, 0x2, R90.reuse ;  /* 0x0000000213087825 */ /* 0x102fe200078e025a */
[----:B------:R-:W-:Y:S04]  /*16c80*/  STL.64 [R1+0x568], R20 ;  /* 0x0005681401007387 */ /* 0x000fe80000100a00 */
[----:B------:R-:W-:Y:S01]  /*16c90*/  STL [R1+0x15c0], R18 ;  /* 0x0015c01201007387 */ /* 0x000fe20000100800 */
[----:B0-----:R-:W-:-:S03]  /*16ca0*/  IMAD.WIDE R2, R18, 0x2, R90 ;  /* 0x0000000212027825 */ /* 0x001fc600078e025a */
[----:B------:R0:W-:Y:S04]  /*16cb0*/  STL.64 [R1+0x558], R8 ;  /* 0x0005580801007387 */ /* 0x0001e80000100a00 */
[----:B------:R1:W-:Y:S04]  /*16cc0*/  STL.64 [R1+0x548], R2 ;  /* 0x0005480201007387 */ /* 0x0003e80000100a00 */
[----:B------:R-:W-:Y:S01]  /*16cd0*/  STL.64 [R1+0x1530], R16 ;  /* 0x0015301001007387 */ /* 0x000fe20000100a00 */
[----:B0-----:R-:W-:-:S04]  /*16ce0*/  IMAD.WIDE R8, R17, 0x2, R90 ;  /* 0x0000000211087825 */ /* 0x001fc800078e025a */
[--C-:B-1----:R-:W-:Y:S01]  /*16cf0*/  IMAD.WIDE R2, R16, 0x2, R90.reuse ;  /* 0x0000000210027825 */ /* 0x102fe200078e025a */
[----:B------:R0:W-:Y:S04]  /*16d00*/  STL.64 [R1+0x538], R8 ;  /* 0x0005380801007387 */ /* 0x0001e80000100a00 */
[----:B------:R1:W-:Y:S04]  /*16d10*/  STL.64 [R1+0x528], R2 ;  /* 0x0005280201007387 */ /* 0x0003e80000100a00 */
[----:B------:R2:W-:Y:S01]  /*16d20*/  STL.64 [R1+0x1538], R14 ;  /* 0x0015380e01007387 */ /* 0x0005e20000100a00 */
[----:B0-----:R-:W-:-:S04]  /*16d30*/  IMAD.WIDE R8, R15, 0x2, R90 ;  /* 0x000000020f087825 */ /* 0x001fc800078e025a */
[--C-:B-1----:R-:W-:Y:S01]  /*16d40*/  IMAD.WIDE R2, R14, 0x2, R90.reuse ;  /* 0x000000020e027825 */ /* 0x102fe200078e025a */
[----:B------:R0:W-:Y:S03]  /*16d50*/  STL.64 [R1+0x4e8], R8 ;  /* 0x0004e80801007387 */ /* 0x0001e60000100a00 */
[--C-:B--2---:R-:W-:Y:S01]  /*16d60*/  IMAD.WIDE R14, R13, 0x2, R90.reuse ;  /* 0x000000020d0e7825 */ /* 0x104fe200078e025a */
[----:B------:R1:W-:Y:S04]  /*16d70*/  STL.64 [R1+0x4d8], R2 ;  /* 0x0004d80201007387 */ /* 0x0003e80000100a00 */
[----:B------:R-:W-:Y:S01]  /*16d80*/  STL.64 [R1+0x4c8], R14 ;  /* 0x0004c80e01007387 */ /* 0x000fe20000100a00 */
[----:B0-----:R-:W-:-:S03]  /*16d90*/  IMAD.WIDE R8, R4, 0x2, R90 ;  /* 0x0000000204087825 */ /* 0x001fc600078e025a */
[----:B------:R0:W-:Y:S01]  /*16da0*/  STL.64 [R1+0x1540], R4 ;  /* 0x0015400401007387 */ /* 0x0001e20000100a00 */
[----:B-1----:R-:W-:-:S03]  /*16db0*/  IMAD.WIDE R2, R5, 0x2, R90 ;  /* 0x0000000205027825 */ /* 0x002fc600078e025a */
[----:B------:R-:W-:Y:S04]  /*16dc0*/  STL.64 [R1+0x4b8], R8 ;  /* 0x0004b80801007387 */ /* 0x000fe80000100a00 */
[----:B------:R1:W-:Y:S01]  /*16dd0*/  STL.64 [R1+0x4a8], R2 ;  /* 0x0004a80201007387 */ /* 0x0003e20000100a00 */
[----:B0-----:R-:W-:-:S03]  /*16de0*/  IMAD.WIDE R4, R6, 0x2, R90 ;  /* 0x0000000206047825 */ /* 0x001fc600078e025a */
[----:B------:R-:W-:Y:S04]  /*16df0*/  STL.64 [R1+0x1548], R6 ;  /* 0x0015480601007387 */ /* 0x000fe80000100a00 */
[----:B------:R0:W-:Y:S01]  /*16e00*/  STL.64 [R1+0x468], R4 ;  /* 0x0004680401007387 */ /* 0x0001e20000100a00 */
[----:B-1----:R-:W-:-:S05]  /*16e10*/  IMAD.WIDE R2, R7, 0x2, R90 ;  /* 0x0000000207027825 */ /* 0x002fca00078e025a */
[----:B------:R1:W-:Y:S01]  /*16e20*/  STL.64 [R1+0x458], R2 ;  /* 0x0004580201007387 */ /* 0x0003e20000100a00 */
[----:B0-----:R-:W-:-:S03]  /*16e30*/  IMAD.WIDE R4, R10, 0x2, R90 ;  /* 0x000000020a047825 */ /* 0x001fc600078e025a */
[----:B------:R-:W2:Y:S04]  /*16e40*/  LDL.64 R74, [R1+0x670] ;  /* 0x00067000014a7983 */ /* 0x000ea80000100a00 */
[----:B------:R-:W-:Y:S01]  /*16e50*/  STL.64 [R1+0x448], R4 ;  /* 0x0004480401007387 */ /* 0x000fe20000100a00 */
[----:B-1----:R-:W-:-:S03]  /*16e60*/  IMAD.WIDE R2, R11, 0x2, R90 ;  /* 0x000000020b027825 */ /* 0x002fc600078e025a */
[----:B------:R-:W2:Y:S04]  /*16e70*/  LDL R0, [R1+0x874] ;  /* 0x0008740001007983 */ /* 0x000ea80000100800 */
[----:B------:R0:W-:Y:S04]  /*16e80*/  STL.64 [R1+0x438], R2 ;  /* 0x0004380201007387 */ /* 0x0001e80000100a00 */
[----:B------:R-:W2:Y:S04]  /*16e90*/  LDL.64 R78, [R1+0x660] ;  /* 0x00066000014e7983 */ /* 0x000ea80000100a00 */
[----:B------:R-:W2:Y:S04]  /*16ea0*/  LDL R77, [R1+0x8ac] ;  /* 0x0008ac00014d7983 */ /* 0x000ea80000100800 */
[----:B------:R-:W2:Y:S01]  /*16eb0*/  LDL.64 R72, [R1+0x650] ;  /* 0x0006500001487983 */ /* 0x000ea20000100a00 */
[----:B0-----:R-:W-:-:S03]  /*16ec0*/  IMAD.WIDE R2, R12, 0x2, R90 ;  /* 0x000000020c027825 */ /* 0x001fc600078e025a */
[----:B------:R-:W2:Y:S04]  /*16ed0*/  LDL R76, [R1+0x8e4] ;  /* 0x0008e400014c7983 */ /* 0x000ea80000100800 */
[----:B------:R0:W-:Y:S01]  /*16ee0*/  STL.64 [R1+0x1550], R10 ;  /* 0x0015500a01007387 */ /* 0x0001e20000100a00 */
[----:B------:R-:W-:-:S03]  /*16ef0*/  IMAD.WIDE R6, R32, 0x2, R90 ;  /* 0x0000000220067825 */ /* 0x000fc600078e025a */
[----:B------:R-:W-:Y:S04]  /*16f00*/  STL.64 [R1+0x1560], R12 ;  /* 0x0015600c01007387 */ /* 0x000fe80000100a00 */
[----:B------:R-:W-:Y:S01]  /*16f10*/  STL.64 [R1+0x1570], R30 ;  /* 0x0015701e01007387 */ /* 0x000fe20000100a00 */
[----:B0-----:R-:W-:-:S03]  /*16f20*/  IMAD.WIDE R10, R31, 0x2, R90 ;  /* 0x000000021f0a7825 */ /* 0x001fc600078e025a */
[----:B------:R-:W-:Y:S04]  /*16f30*/  STL [R1+0x15d0], R32 ;  /* 0x0015d02001007387 */ /* 0x000fe80000100800 */
[----:B------:R-:W-:Y:S01]  /*16f40*/  STL.64 [R1+0x428], R2 ;  /* 0x0004280201007387 */ /* 0x000fe20000100a00 */
[----:B------:R-:W-:-:S03]  /*16f50*/  IMAD.WIDE R4, R33, 0x2, R90 ;  /* 0x0000000221047825 */ /* 0x000fc600078e025a */
[----:B------:R-:W-:Y:S01]  /*16f60*/  STL.64 [R1+0x1580], R2 ;  /* 0x0015800201007387 */ /* 0x000fe20000100a00 */
[----:B------:R-:W-:-:S03]  /*16f70*/  IMAD.WIDE R14, R34, 0x2, R90 ;  /* 0x00000002220e7825 */ /* 0x000fc600078e025a */
[----:B------:R-:W-:Y:S01]  /*16f80*/  STL.64 [R1+0x3e8], R10 ;  /* 0x0003e80a01007387 */ /* 0x000fe20000100a00 */
[----:B------:R-:W-:-:S03]  /*16f90*/  IMAD.WIDE R16, R35, 0x2, R90 ;  /* 0x0000000223107825 */ /* 0x000fc600078e025a */
[----:B------:R-:W-:Y:S04]  /*16fa0*/  STL.64 [R1+0x1588], R10 ;  /* 0x0015880a01007387 */ /* 0x000fe80000100a00 */
[----:B------:R-:W-:Y:S01]  /*16fb0*/  STL [R1+0x15a0], R35 ;  /* 0x0015a02301007387 */ /* 0x000fe20000100800 */
[----:B------:R-:W-:-:S03]  /*16fc0*/  IMAD.WIDE R22, R36, 0x2, R90 ;  /* 0x0000000224167825 */ /* 0x000fc600078e025a */
[----:B------:R-:W-:Y:S04]  /*16fd0*/  STL.64 [R1+0x3d8], R6 ;  /* 0x0003d80601007387 */ /* 0x000fe80000100a00 */
[----:B------:R-:W-:Y:S01]  /*16fe0*/  STL.64 [R1+0x1598], R6 ;  /* 0x0015980601007387 */ /* 0x000fe20000100a00 */
        /* <DEDUP_REMOVED lines=22> */
[----:B------:R-:W-:Y:S01]  /*17150*/  STL [R1+0x1608], R28 ;  /* 0x0016081c01007387 */ /* 0x000fe20000100800 */
[----:B------:R-:W-:-:S03]  /*17160*/  IMAD.WIDE R60, R44, 0x2, R90 ;  /* 0x000000022c3c7825 */ /* 0x000fc600078e025a */
[----:B------:R-:W-:Y:S04]  /*17170*/  STL [R1+0x15f8], R29 ;  /* 0x0015f81d01007387 */ /* 0x000fe80000100800 */
        /* <DEDUP_REMOVED lines=8> */
[----:B------:R-:W-:Y:S04]  /*17200*/  STL [R1+0x16b8], R70 ;  /* 0x0016b84601007387 */ /* 0x000fe80000100800 */
        /* <DEDUP_REMOVED lines=36> */
[----:B------:R-:W-:Y:S04]  /*17450*/  STL.64 [R1+0x16e0], R92 ;  /* 0x0016e05c01007387 */ /* 0x000fe80000100a00 */
[----:B------:R0:W-:Y:S04]  /*17460*/  STL [R1+0x16f8], R90 ;  /* 0x0016f85a01007387 */ /* 0x0001e80000100800 */
[----:B------:R-:W-:Y:S04]  /*17470*/  STL [R1+0x16e8], R91 ;  /* 0x0016e85b01007387 */ /* 0x000fe80000100800 */
[----:B------:R-:W-:Y:S01]  /*17480*/  STL.64 [R1+0x1b8], R86 ;  /* 0x0001b85601007387 */ /* 0x000fe20000100a00 */
[----:B------:R-:W-:-:S03]  /*17490*/  IMAD.WIDE R80, R59, 0x2, R90 ;  /* 0x000000023b507825 */ /* 0x000fc600078e025a */
[----:B------:R-:W-:Y:S04]  /*174a0*/  STL.64 [R1+0x16f0], R86 ;  /* 0x0016f05601007387 */ /* 0x000fe80000100a00 */
[----:B------:R-:W-:Y:S04]  /*174b0*/  STL.64 [R1+0x1a8], R84 ;  /* 0x0001a85401007387 */ /* 0x000fe80000100a00 */
[----:B------:R1:W-:Y:S04]  /*174c0*/  STL.64 [R1+0x1700], R84 ;  /* 0x0017005401007387 */ /* 0x0003e80000100a00 */
[----:B------:R-:W-:Y:S04]  /*174d0*/  STL.64 [R1+0x178], R82 ;  /* 0x0001785201007387 */ /* 0x000fe80000100a00 */
[----:B0-----:R-:W3:Y:S04]  /*174e0*/  LDL R90, [R1+0x91c] ;  /* 0x00091c00015a7983 */ /* 0x001ee80000100800 */
[----:B-1----:R-:W3:Y:S04]  /*174f0*/  LDL.64 R84, [R1+0x640] ;  /* 0x0006400001547983 */ /* 0x002ee80000100a00 */
[----:B------:R-:W4:Y:S04]  /*17500*/  LDL.64 R86, [R1+0x630] ;  /* 0x0006300001567983 */ /* 0x000f280000100a00 */
[----:B------:R-:W4:Y:S04]  /*17510*/  LDL R91, [R1+0x954] ;  /* 0x00095400015b7983 */ /* 0x000f280000100800 */
[----:B------:R-:W4:Y:S04]  /*17520*/  LDL.64 R92, [R1+0x5f0] ;  /* 0x0005f000015c7983 */ /* 0x000f280000100a00 */
[----:B------:R-:W4:Y:S04]  /*17530*/  LDL R38, [R1+0x86c] ;  /* 0x00086c0001267983 */ /* 0x000f280000100800 */
[----:B------:R-:W4:Y:S04]  /*17540*/  LDL.64 R36, [R1+0x5e0] ;  /* 0x0005e00001247983 */ /* 0x000f280000100a00 */
[----:B------:R-:W4:Y:S04]  /*17550*/  LDL R39, [R1+0x8a4] ;  /* 0x0008a40001277983 */ /* 0x000f280000100800 */
[----:B------:R-:W4:Y:S04]  /*17560*/  LDL.64 R40, [R1+0x5d0] ;  /* 0x0005d00001287983 */ /* 0x000f280000100a00 */
[----:B------:R-:W4:Y:S04]  /*17570*/  LDL R70, [R1+0x8dc] ;  /* 0x0008dc0001467983 */ /* 0x000f280000100800 */
[----:B--2---:R-:W2:Y:S04]  /*17580*/  @P0 LDG.E.U16 R77, desc[UR10][R78.64] ;  /* 0x0000000a4e4d0981 */ /* 0x004ea8000c1e1500 */
[----:B------:R-:W2:Y:S04]  /*17590*/  LDL.64 R42, [R1+0x5c0] ;  /* 0x0005c000012a7983 */ /* 0x000ea80000100a00 */
[----:B------:R-:W2:Y:S04]  /*175a0*/  @P0 LDG.E.U16 R0, desc[UR10][R74.64] ;  /* 0x0000000a4a000981 */ /* 0x000ea8000c1e1500 */
[----:B------:R-:W2:Y:S04]  /*175b0*/  LDL R78, [R1+0x914] ;  /* 0x00091400014e7983 */ /* 0x000ea80000100800 */
[----:B------:R-:W2:Y:S04]  /*175c0*/  LDL R79, [R1+0x94c] ;  /* 0x00094c00014f7983 */ /* 0x000ea80000100800 */
[----:B------:R-:W2:Y:S04]  /*175d0*/  LDL.64 R74, [R1+0x5b0] ;  /* 0x0005b000014a7983 */ /* 0x000ea80000100a00 */
[----:B------:R-:W2:Y:S04]  /*175e0*/  @P0 LDG.E.U16 R76, desc[UR10][R72.64] ;  /* 0x0000000a484c0981 */ /* 0x000ea8000c1e1500 */
[----:B------:R-:W2:Y:S04]  /*175f0*/  LDL.64 R72, [R1+0x570] ;  /* 0x0005700001487983 */ /* 0x000ea80000100a00 */
[----:B---3--:R-:W3:Y:S04]  /*17600*/  @P0 LDG.E.U16 R90, desc[UR10][R84.64] ;  /* 0x0000000a545a0981 */ /* 0x008ee8000c1e1500 */
[----:B----4-:R-:W4:Y:S04]  /*17610*/  @P0 LDG.E.U16 R91, desc[UR10][R86.64] ;  /* 0x0000000a565b0981 */ /* 0x010f28000c1e1500 */
[----:B------:R-:W4:Y:S04]  /*17620*/  @P0 LDG.E.U16 R38, desc[UR10][R92.64] ;  /* 0x0000000a5c260981 */ /* 0x000f28000c1e1500 */
[----:B------:R-:W4:Y:S04]  /*17630*/  @P0 LDG.E.U16 R39, desc[UR10][R36.64] ;  /* 0x0000000a24270981 */ /* 0x000f28000c1e1500 */
[----:B------:R-:W4:Y:S04]  /*17640*/  @P0 LDG.E.U16 R70, desc[UR10][R40.64] ;  /* 0x0000000a28460981 */ /* 0x000f28000c1e1500 */
[----:B--2---:R0:W-:Y:S04]  /*17650*/  @P0 STL [R1+0x874], R0 ;  /* 0x0008740001000387 */ /* 0x0041e80000100800 */
[----:B------:R-:W2:Y:S04]  /*17660*/  @P0 LDG.E.U16 R78, desc[UR10][R42.64] ;  /* 0x0000000a2a4e0981 */ /* 0x000ea8000c1e1500 */
[----:B------:R-:W2:Y:S04]  /*17670*/  LDL.64 R58, [R1+0x560] ;  /* 0x00056000013a7983 */ /* 0x000ea80000100a00 */
[----:B------:R-:W2:Y:S04]  /*17680*/  @P0 LDG.E.U16 R79, desc[UR10][R74.64] ;  /* 0x0000000a4a4f0981 */ /* 0x000ea8000c1e1500 */
[----:B0-----:R-:W2:Y:S04]  /*17690*/  LDL R0, [R1+0x864] ;  /* 0x0008640001007983 */ /* 0x001ea80000100800 */
[----:B------:R-:W2:Y:S04]  /*176a0*/  LDL R55, [R1+0x89c] ;  /* 0x00089c0001377983 */ /* 0x000ea80000100800 */
[----:B------:R-:W2:Y:S04]  /*176b0*/  LDL.64 R56, [R1+0x550] ;  /* 0x0005500001387983 */ /* 0x000ea80000100a00 */
        /* <DEDUP_REMOVED lines=10> */
[----:B------:R0:W-:Y:S04]  /*17760*/  @P0 STL [R1+0x8ac], R77 ;  /* 0x0008ac4d01000387 */ /* 0x0001e80000100800 */
[----:B------:R-:W2:Y:S04]  /*17770*/  LDL R71, [R1+0x8cc] ;  /* 0x0008cc0001477983 */ /* 0x000ea80000100800 */
[----:B------:R-:W2:Y:S04]  /*17780*/  LDL.64 R64, [R1+0x4c0] ;  /* 0x0004c00001407983 */ /* 0x000ea80000100a00 */
[----:B------:R1:W-:Y:S04]  /*17790*/  @P0 STL [R1+0x8e4], R76 ;  /* 0x0008e44c01000387 */ /* 0x0003e80000100800 */
        /* <DEDUP_REMOVED lines=27> */
[----:B0-----:R-:W2:Y:S04]  /*17950*/  LDL R77, [R1+0x8b4] ;  /* 0x0008b400014d7983 */ /* 0x001ea80000100800 */
[----:B-1----:R-:W2:Y:S04]  /*17960*/  LDL R76, [R1+0x8ec] ;  /* 0x0008ec00014c7983 */ /* 0x002ea80000100800 */
[----:B------:R-:W-:Y:S04]  /*17970*/  STL.64 [R1+0x168], R80 ;  /* 0x0001685001007387 */ /* 0x000fe80000100a00 */
[----:B------:R-:W2:Y:S04]  /*17980*/  LDL.LU.64 R84, [R1+0x1700] ;  /* 0x0017000001547983 */ /* 0x000ea80000300a00 */
[----:B---3--:R0:W-:Y:S04]  /*17990*/  @P0 STL [R1+0x91c], R90 ;  /* 0x00091c5a01000387 */ /* 0x0081e80000100800 */
[----:B0-----:R-:W3:Y:S04]  /*179a0*/  LDL.LU R90, [R1+0x16f8] ;  /* 0x0016f800015a7983 */ /* 0x001ee80000300800 */
[----:B------:R-:W3:Y:S04]  /*179b0*/  LDL.LU.64 R86, [R1+0x16f0] ;  /* 0x0016f00001567983 */ /* 0x000ee80000300a00 */
[----:B----4-:R0:W-:Y:S04]  /*179c0*/  @P0 STL [R1+0x954], R91 ;  /* 0x0009545b01000387 */ /* 0x0101e80000100800 */
[----:B0-----:R-:W4:Y:S04]  /*179d0*/  LDL.LU R91, [R1+0x16e8] ;  /* 0x0016e800015b7983 */ /* 0x001f280000300800 */
[----:B------:R-:W3:Y:S04]  /*179e0*/  LDL.LU.64 R92, [R1+0x16e0] ;  /* 0x0016e000015c7983 */ /* 0x000ee80000300a00 */
[----:B------:R0:W-:Y:S04]  /*179f0*/  @P0 STL [R1+0x86c], R38 ;  /* 0x00086c2601000387 */ /* 0x0001e80000100800 */
[----:B0-----:R-:W3:Y:S04]  /*17a00*/  LDL.LU R38, [R1+0x16d8] ;  /* 0x0016d80001267983 */ /* 0x001ee80000300800 */
[----:B------:R-:W3:Y:S04]  /*17a10*/  LDL.LU.64 R36, [R1+0x16d0] ;  /* 0x0016d00001247983 */ /* 0x000ee80000300a00 */
[----:B------:R0:W-:Y:S04]  /*17a20*/  @P0 STL [R1+0x8a4], R39 ;  /* 0x0008a42701000387 */ /* 0x0001e80000100800 */
[----:B--2---:R-:W2:Y:S04]  /*17a30*/  @P0 LDG.E.U16 R0, desc[UR10][R72.64] ;  /* 0x0000000a48000981 */ /* 0x004ea8000c1e1500 */
[----:B0-----:R-:W3:Y:S04]  /*17a40*/  LDL.LU R39, [R1+0x16c8] ;  /* 0x0016c80001277983 */ /* 0x001ee80000300800 */
[----:B------:R-:W3:Y:S04]  /*17a50*/  LDL.LU.64 R40, [R1+0x16c0] ;  /* 0x0016c00001287983 */ /* 0x000ee80000300a00 */
[----:B------:R0:W-:Y:S04]  /*17a60*/  @P0 STL [R1+0x8dc], R70 ;  /* 0x0008dc4601000387 */ /* 0x0001e80000100800 */
[----:B------:R-:W3:Y:S04]  /*17a70*/  @P0 LDG.E.U16 R55, desc[UR10][R58.64] ;  /* 0x0000000a3a370981 */ /* 0x000ee8000c1e1500 */
[----:B------:R-:W3:Y:S04]  /*17a80*/  @P0 LDG.E.U16 R54, desc[UR10][R56.64] ;  /* 0x0000000a38360981 */ /* 0x000ee8000c1e1500 */
        /* <DEDUP_REMOVED lines=11> */
[----:B------:R-:W4:Y:S04]  /*17b40*/  LDL.LU.64 R72, [R1+0x1690] ;  /* 0x0016900001487983 */ /* 0x000f280000300a00 */
[----:B------:R-:W4:Y:S04]  /*17b50*/  @P0 LDG.E.U16 R71, desc[UR10][R66.64] ;  /* 0x0000000a42470981 */ /* 0x000f28000c1e1500 */
        /* <DEDUP_REMOVED lines=14> */
[----:B--2---:R0:W-:Y:S04]  /*17c40*/  @P0 STL [R1+0x864], R0 ;  /* 0x0008640001000387 */ /* 0x0041e80000100800 */
[----:B0-----:R-:W2:Y:S04]  /*17c50*/  LDL.LU R0, [R1+0x1688] ;  /* 0x0016880001007983 */ /* 0x001ea80000300800 */
[----:B---3--:R-:W3:Y:S04]  /*17c60*/  @P0 LDG.E.U16 R76, desc[UR10][R78.64] ;  /* 0x0000000a4e4c0981 */ /* 0x008ee8000c1e1500 */
[----:B----4-:R-:W4:Y:S04]  /*17c70*/  @P0 LDG.E.U16 R25, desc[UR10][R72.64] ;  /* 0x0000000a48190981 */ /* 0x010f28000c1e1500 */
[----:B------:R-:W2:Y:S04]  /*17c80*/  LDL.LU.64 R72, [R1+0x1680] ;  /* 0x0016800001487983 */ /* 0x000ea80000300a00 */
[----:B------:R-:W3:Y:S04]  /*17c90*/  LDL.64 R44, [R1+0x2f0] ;  /* 0x0002f000012c7983 */ /* 0x000ee80000100a00 */
[----:B------:R-:W3:Y:S04]  /*17ca0*/  LDL R78, [R1+0x83c] ;  /* 0x00083c00014e7983 */ /* 0x000ee80000100800 */
[----:B------:R-:W4:Y:S04]  /*17cb0*/  LDL.64 R48, [R1+0x2e0] ;  /* 0x0002e00001307983 */ /* 0x000f280000100a00 */
[----:B------:R-:W4:Y:S04]  /*17cc0*/  LDL.64 R46, [R1+0x2d0] ;  /* 0x0002d000012e7983 */ /* 0x000f280000100a00 */
[----:B--2---:R-:W2:Y:S04]  /*17cd0*/  @P0 LDG.E.U16 R72, desc[UR10][R74.64] ;  /* 0x0000000a4a480981 */ /* 0x004ea8000c1e1500 */
[----:B---3--:R-:W3:Y:S04]  /*17ce0*/  @P0 LDG.E.U16 R78, desc[UR10][R44.64] ;  /* 0x0000000a2c4e0981 */ /* 0x008ee8000c1e1500 */
[----:B------:R-:W4:Y:S04]  /*17cf0*/  LDL R75, [R1+0x7ec] ;  /* 0x0007ec00014b7983 */ /* 0x000f280000100800 */
[----:B------:R0:W-:Y:S04]  /*17d00*/  @P0 STL [R1+0x8ec], R76 ;  /* 0x0008ec4c01000387 */ /* 0x0001e80000100800 */
[----:B0-----:R-:W2:Y:S04]  /*17d10*/  LDL R76, [R1+0x804] ;  /* 0x00080400014c7983 */ /* 0x001ea80000100800 */
[----:B------:R0:W-:Y:S04]  /*17d20*/  @P0 STL [R1+0x89c], R55 ;  /* 0x00089c3701000387 */ /* 0x0001e80000100800 */
[----:B------:R-:W3:Y:S04]  /*17d30*/  LDL.64 R68, [R1+0x2c0] ;  /* 0x0002c00001447983 */ /* 0x000ee80000100a00 */
[----:B------:R1:W-:Y:S04]  /*17d40*/  @P0 STL [R1+0x8d4], R54 ;  /* 0x0008d43601000387 */ /* 0x0003e80000100800 */
[----:B------:R-:W3:Y:S04]  /*17d50*/  LDL R74, [R1+0x81c] ;  /* 0x00081c00014a7983 */ /* 0x000ee80000100800 */
[----:B------:R-:W-:Y:S04]  /*17d60*/  @P0 STL [R1+0x90c], R53 ;  /* 0x00090c3501000387 */ /* 0x000fe80000100800 */
[----:B------:R-:W3:Y:S04]  /*17d70*/  LDL.64 R66, [R1+0x2b0] ;  /* 0x0002b00001427983 */ /* 0x000ee80000100a00 */
[----:B------:R0:W-:Y:S04]  /*17d80*/  @P0 STL [R1+0x944], R52 ;  /* 0x0009443401000387 */ /* 0x0001e80000100800 */
[----:B------:R-:W3:Y:S04]  /*17d90*/  LDL.64 R64, [R1+0x270] ;  /* 0x0002700001407983 */ /* 0x000ee80000100a00 */
[----:B----4-:R-:W4:Y:S04]  /*17da0*/  @P0 LDG.E.U16 R75, desc[UR10][R48.64] ;  /* 0x0000000a304b0981 */ /* 0x010f28000c1e1500 */
[----:B--2---:R-:W2:Y:S04]  /*17db0*/  @P0 LDG.E.U16 R76, desc[UR10][R46.64] ;  /* 0x0000000a2e4c0981 */ /* 0x004ea8000c1e1500 */
[----:B---3--:R-:W3:Y:S04]  /*17dc0*/  @P0 LDG.E.U16 R74, desc[UR10][R68.64] ;  /* 0x0000000a444a0981 */ /* 0x008ee8000c1e1500 */
[----:B------:R-:W-:Y:S04]  /*17dd0*/  @P0 STL [R1+0x85c], R51 ;  /* 0x00085c3301000387 */ /* 0x000fe80000100800 */
[----:B------:R-:W3:Y:S04]  /*17de0*/  LDL.64 R58, [R1+0x260] ;  /* 0x00026000013a7983 */ /* 0x000ee80000100a00 */
[----:B------:R-:W-:Y:S04]  /*17df0*/  @P0 STL [R1+0x894], R50 ;  /* 0x0008943201000387 */ /* 0x000fe80000100800 */
[----:B0-----:R-:W3:Y:S04]  /*17e00*/  LDL R55, [R1+0x7e4] ;  /* 0x0007e40001377983 */ /* 0x001ee80000100800 */
[----:B------:R0:W-:Y:S04]  /*17e10*/  @P0 STL [R1+0x8cc], R71 ;  /* 0x0008cc4701000387 */ /* 0x0001e80000100800 */
[----:B------:R-:W3:Y:S04]  /*17e20*/  LDL.64 R56, [R1+0x250] ;  /* 0x0002500001387983 */ /* 0x000ee80000100a00 */
[----:B------:R-:W-:Y:S04]  /*17e30*/  @P0 STL [R1+0x904], R8 ;  /* 0x0009040801000387 */ /* 0x000fe80000100800 */
[----:B-1----:R-:W3:Y:S04]  /*17e40*/  LDL R54, [R1+0x7fc] ;  /* 0x0007fc0001367983 */ /* 0x002ee80000100800 */
[----:B------:R1:W-:Y:S04]  /*17e50*/  @P0 STL [R1+0x93c], R9 ;  /* 0x00093c0901000387 */ /* 0x0003e80000100800 */
[----:B------:R-:W3:Y:S04]  /*17e60*/  LDL.64 R52, [R1+0x240] ;  /* 0x0002400001347983 */ /* 0x000ee80000100a00 */
[----:B------:R-:W-:Y:S04]  /*17e70*/  @P0 STL [R1+0x854], R26 ;  /* 0x0008541a01000387 */ /* 0x000fe80000100800 */
[----:B0-----:R-:W3:Y:S04]  /*17e80*/  LDL R71, [R1+0x814] ;  /* 0x0008140001477983 */ /* 0x001ee80000100800 */
[----:B------:R0:W-:Y:S04]  /*17e90*/  @P0 STL [R1+0x88c], R27 ;  /* 0x00088c1b01000387 */ /* 0x0001e80000100800 */
[----:B------:R-:W3:Y:S04]  /*17ea0*/  LDL.64 R50, [R1+0x230] ;  /* 0x0002300001327983 */ /* 0x000ee80000100a00 */
[----:B------:R-:W-:Y:S04]  /*17eb0*/  @P0 STL [R1+0x8c4], R24 ;  /* 0x0008c41801000387 */ /* 0x000fe80000100800 */
[----:B------:R-:W3:Y:S04]  /*17ec0*/  LDL.64 R60, [R1+0x200] ;  /* 0x00020000013c7983 */ /* 0x000ee80000100a00 */
[----:B------:R-:W3:Y:S04]  /*17ed0*/  LDL R88, [R1+0x7b4] ;  /* 0x0007b40001587983 */ /* 0x000ee80000100800 */
[----:B------:R0:W-:Y:S04]  /*17ee0*/  @P0 STL [R1+0x8fc], R25 ;  /* 0x0008fc1901000387 */ /* 0x0001e80000100800 */
[----:B-1----:R-:W3:Y:S04]  /*17ef0*/  LDL.64 R8, [R1+0x1f0] ;  /* 0x0001f00001087983 */ /* 0x002ee80000100a00 */
[----:B------:R-:W-:Y:S04]  /*17f00*/  @P0 STL [R1+0x934], R14 ;  /* 0x0009340e01000387 */ /* 0x000fe80000100800 */
[----:B------:R-:W3:Y:S04]  /*17f10*/  LDL R89, [R1+0x7c8] ;  /* 0x0007c80001597983 */ /* 0x000ee80000100800 */
[----:B------:R1:W-:Y:S04]  /*17f20*/  @P0 STL [R1+0x84c], R15 ;  /* 0x00084c0f01000387 */ /* 0x0003e80000100800 */
[----:B------:R-:W3:Y:S04]  /*17f30*/  LDL.64 R28, [R1+0x1e0] ;  /* 0x0001e000011c7983 */ /* 0x000ee80000100a00 */
[----:B------:R-:W-:Y:S04]  /*17f40*/  @P0 STL [R1+0x884], R35 ;  /* 0x0008842301000387 */ /* 0x000fe80000100800 */
[----:B------:R-:W3:Y:S04]  /*17f50*/  LDL R62, [R1+0x7dc] ;  /* 0x0007dc00013e7983 */ /* 0x000ee80000100800 */
[----:B------:R1:W-:Y:S04]  /*17f60*/  @P0 STL [R1+0x8bc], R34 ;  /* 0x0008bc2201000387 */ /* 0x0003e80000100800 */
[----:B0-----:R-:W3:Y:S04]  /*17f70*/  LDL.64 R26, [R1+0x1d0] ;  /* 0x0001d000011a7983 */ /* 0x001ee80000100a00 */
[----:B------:R-:W-:Y:S04]  /*17f80*/  @P0 STL [R1+0x8f4], R33 ;  /* 0x0008f42101000387 */ /* 0x000fe80000100800 */
[----:B------:R-:W3:Y:S04]  /*17f90*/  LDL R63, [R1+0x7f4] ;  /* 0x0007f400013f7983 */ /* 0x000ee80000100800 */
[----:B------:R0:W-:Y:S04]  /*17fa0*/  @P0 STL [R1+0x92c], R32 ;  /* 0x00092c2001000387 */ /* 0x0001e80000100800 */
[----:B------:R-:W3:Y:S04]  /*17fb0*/  LDL.64 R24, [R1+0x1c0] ;  /* 0x0001c00001187983 */ /* 0x000ee80000100a00 */
[----:B------:R-:W-:Y:S04]  /*17fc0*/  @P0 STL [R1+0x844], R18 ;  /* 0x0008441201000387 */ /* 0x000fe80000100800 */
[----:B------:R-:W3:Y:S04]  /*17fd0*/  LDL.64 R22, [R1+0x1b0] ;  /* 0x0001b00001167983 */ /* 0x000ee80000100a00 */
[----:B------:R0:W-:Y:S04]  /*17fe0*/  @P0 STL [R1+0x87c], R19 ;  /* 0x00087c1301000387 */ /* 0x0001e80000100800 */
[----:B------:R-:W3:Y:S04]  /*17ff0*/  LDL.64 R16, [R1+0x180] ;  /* 0x0001800001107983 */ /* 0x000ee80000100a00 */
[----:B------:R0:W-:Y:S04]  /*18000*/  @P0 STL [R1+0x8b4], R77 ;  /* 0x0008b44d01000387 */ /* 0x0001e80000100800 */
[----:B-1----:R-:W3:Y:S04]  /*18010*/  LDL.64 R14, [R1+0x170] ;  /* 0x00017000010e7983 */ /* 0x002ee80000100a00 */
[----:B------:R-:W3:Y:S04]  /*18020*/  LDL R6, [R1+0x7c0] ;  /* 0x0007c00001067983 */ /* 0x000ee80000100800 */
[----:B------:R-:W3:Y:S04]  /*18030*/  LDL.64 R4, [R1+0x160] ;  /* 0x0001600001047983 */ /* 0x000ee80000100a00 */
[----:B------:R-:W3:Y:S04]  /*18040*/  LDL R7, [R1+0x7d4] ;  /* 0x0007d40001077983 */ /* 0x000ee80000100800 */
[----:B------:R-:W3:Y:S04]  /*18050*/  LDL.64 R34, [R1+0x668] ;  /* 0x0006680001227983 */ /* 0x000ee80000100a00 */
[----:B------:R-:W3:Y:S04]  /*18060*/  LDL R2, [R1+0x870] ;  /* 0x0008700001027983 */ /* 0x000ee80000100800 */
[----:B------:R-:W3:Y:S04]  /*18070*/  LDL.64 R10, [R1+0x658] ;  /* 0x00065800010a7983 */ /* 0x000ee80000100a00 */
[----:B------:R-:W3:Y:S04]  /*18080*/  LDL R3, [R1+0x8a8] ;  /* 0x0008a80001037983 */ /* 0x000ee80000100800 */
[----:B0-----:R-:W3:Y:S04]  /*18090*/  LDL.64 R32, [R1+0x648] ;  /* 0x0006480001207983 */ /* 0x001ee80000100a00 */
[----:B------:R-:W3:Y:S04]  /*180a0*/  LDL R12, [R1+0x8e0] ;  /* 0x0008e000010c7983 */ /* 0x000ee80000100800 */
[----:B------:R-:W3:Y:S04]  /*180b0*/  LDL.64 R30, [R1+0x638] ;  /* 0x00063800011e7983 */ /* 0x000ee80000100a00 */
[----:B------:R-:W3:Y:S04]  /*180c0*/  LDL R13, [R1+0x918] ;  /* 0x00091800010d7983 */ /* 0x000ee80000100800 */
[----:B------:R-:W3:Y:S04]  /*180d0*/  LDL.64 R18, [R1+0x628] ;  /* 0x0006280001127983 */ /* 0x000ee80000100a00 */
[----:B------:R-:W3:Y:S04]  /*180e0*/  LDL R79, [R1+0x950] ;  /* 0x00095000014f7983 */ /* 0x000ee80000100800 */
[----:B------:R-:W3:Y:S04]  /*180f0*/  LDL.64 R20, [R1+0x5e8] ;  /* 0x0005e80001147983 */ /* 0x000ee80000100a00 */
[----:B------:R-:W3:Y:S04]  /*18100*/  LDL R77, [R1+0x868] ;  /* 0x00086800014d7983 */ /* 0x000ee80000100800 */
[----:B------:R0:W-:Y:S04]  /*18110*/  STL [R1+0x1388], R72 ;  /* 0x0013884801007387 */ /* 0x0001e80000100800 */
[----:B0-----:R-:W3:Y:S04]  /*18120*/  LDL R72, [R1+0x7d0] ;  /* 0x0007d00001487983 */ /* 0x001ee80000100800 */
[----:B------:R-:W3:Y:S04]  /*18130*/  LDL.LU.64 R44, [R1+0x1678] ;  /* 0x00167800012c7983 */ /* 0x000ee80000300a00 */
[----:B------:R0:W-:Y:S04]  /*18140*/  @P0 STL [R1+0x83c], R78 ;  /* 0x00083c4e01000387 */ /* 0x0001e80000100800 */
[----:B0-----:R-:W3:Y:S04]  /*18150*/  LDL.LU R78, [R1+0x1670] ;  /* 0x00167000014e7983 */ /* 0x001ee80000300800 */
[----:B------:R-:W3:Y:S04]  /*18160*/  LDL.LU.64 R48, [R1+0x1668] ;  /* 0x0016680001307983 */ /* 0x000ee80000300a00 */
[----:B----4-:R0:W-:Y:S04]  /*18170*/  @P0 STL [R1+0x7ec], R75 ;  /* 0x0007ec4b01000387 */ /* 0x0101e80000100800 */
[----:B0-----:R-:W4:Y:S04]  /*18180*/  LDL.LU R75, [R1+0x1660] ;  /* 0x00166000014b7983 */ /* 0x001f280000300800 */
[----:B------:R-:W4:Y:S04]  /*18190*/  LDL.LU.64 R46, [R1+0x1658] ;  /* 0x00165800012e7983 */ /* 0x000f280000300a00 */
[----:B--2---:R0:W-:Y:S04]  /*181a0*/  @P0 STL [R1+0x804], R76 ;  /* 0x0008044c01000387 */ /* 0x0041e80000100800 */
[----:B0-----:R-:W2:Y:S04]  /*181b0*/  LDL.LU R76, [R1+0x1650] ;  /* 0x00165000014c7983 */ /* 0x001ea80000300800 */
[----:B------:R-:W2:Y:S04]  /*181c0*/  LDL.LU.64 R68, [R1+0x1648] ;  /* 0x0016480001447983 */ /* 0x000ea80000300a00 */
[----:B---3--:R0:W-:Y:S04]  /*181d0*/  @P0 STL [R1+0x81c], R74 ;  /* 0x00081c4a01000387 */ /* 0x0081e80000100800 */
[----:B0-----:R-:W3:Y:S04]  /*181e0*/  LDL.LU R74, [R1+0x1640] ;  /* 0x00164000014a7983 */ /* 0x001ee80000300800 */
[----:B------:R-:W3:Y:S04]  /*181f0*/  @P0 LDG.E.U16 R55, desc[UR10][R58.64] ;  /* 0x0000000a3a370981 */ /* 0x000ee8000c1e1500 */
        /* <DEDUP_REMOVED lines=13> */
[----:B------:R0:W3:Y:S04]  /*182d0*/  @P1 LDG.E.U16 R79, desc[UR10][R18.64] ;  /* 0x0000000a124f1981 */ /* 0x0000e8000c1e1500 */
[----:B------:R-:W3:Y:S04]  /*182e0*/  @P1 LDG.E.U16 R77, desc[UR10][R20.64] ;  /* 0x0000000a144d1981 */ /* 0x000ee8000c1e1500 */
[----:B------:R-:W3:Y:S04]  /*182f0*/  @P0 LDG.E.U16 R72, desc[UR10][R64.64] ;  /* 0x0000000a40480981 */ /* 0x000ee8000c1e1500 */
[----:B------:R-:W3:Y:S04]  /*18300*/  @P0 LDG.E.U16 R78, desc[UR10][R22.64] ;  /* 0x0000000a164e0981 */ /* 0x000ee8000c1e1500 */
[----:B----4-:R-:W4:Y:S04]  /*18310*/  @P0 LDG.E.U16 R75, desc[UR10][R24.64] ;  /* 0x0000000a184b0981 */ /* 0x010f28000c1e1500 */
[----:B--2---:R-:W2:Y:S04]  /*18320*/  @P0 LDG.E.U16 R76, desc[UR10][R50.64] ;  /* 0x0000000a324c0981 */ /* 0x004ea8000c1e1500 */
[----:B---3--:R-:W3:Y:S04]  /*18330*/  @P0 LDG.E.U16 R74, desc[UR10][R66.64] ;  /* 0x0000000a424a0981 */ /* 0x008ee8000c1e1500 */
[----:B------:R-:W4:Y:S01]  /*18340*/  LDL.LU.64 R66, [R1+0x1638] ;  /* 0x0016380001427983 */ /* 0x000f220000300a00 */
[----:B0-----:R-:W-:-:S06]  /*18350*/  IMAD.MOV.U32 R19, RZ, RZ, R0 ;  /* 0x000000ffff137224 */ /* 0x001fcc00078e0000 */
[----:B------:R-:W4:Y:S04]  /*18360*/  @P1 LDG.E.U16 R19, desc[UR10][R82.64] ;  /* 0x0000000a52131981 */ /* 0x000f28000c1e1500 */
[----:B---3--:R0:W-:Y:S04]  /*18370*/  STL [R1+0x138c], R74 ;  /* 0x00138c4a01007387 */ /* 0x0081e80000100800 */
[----:B------:R-:W3:Y:S04]  /*18380*/  LDL.LU.64 R64, [R1+0x1630] ;  /* 0x0016300001407983 */ /* 0x000ee80000300a00 */
[----:B--2---:R-:W-:Y:S04]  /*18390*/  STL [R1+0x1390], R76 ;  /* 0x0013904c01007387 */ /* 0x004fe80000100800 */
[----:B0-----:R-:W2:Y:S04]  /*183a0*/  LDL.LU R74, [R1+0x930] ;  /* 0x00093000014a7983 */ /* 0x001ea80000300800 */
[----:B----4-:R0:W-:Y:S04]  /*183b0*/  STL [R1+0x80c], R75 ;  /* 0x00080c4b01007387 */ /* 0x0101e80000100800 */
[----:B0-----:R-:W4:Y:S04]  /*183c0*/  LDL.LU R75, [R1+0x162c] ;  /* 0x00162c00014b7983 */ /* 0x001f280000300800 */
[----:B------:R0:W-:Y:S04]  /*183d0*/  STL [R1+0x1394], R78 ;  /* 0x0013944e01007387 */ /* 0x0001e80000100800 */
[----:B0-----:R-:W2:Y:S04]  /*183e0*/  LDL.LU R78, [R1+0x938] ;  /* 0x00093800014e7983 */ /* 0x001ea80000300800 */
[----:B------:R0:W-:Y:S04]  /*183f0*/  STL [R1+0x7ac], R73 ;  /* 0x0007ac4901007387 */ /* 0x0001e80000100800 */
[----:B0-----:R-:W2:Y:S04]  /*18400*/  LDL.LU R73, [R1+0x1628] ;  /* 0x0016280001497983 */ /* 0x001ea80000300800 */
[----:B------:R-:W2:Y:S04]  /*18410*/  LDL.64 R60, [R1+0x5d8] ;  /* 0x0005d800013c7983 */ /* 0x000ea80000100a00 */
[----:B------:R-:W-:Y:S04]  /*18420*/  @P0 STL [R1+0x7d0], R72 ;  /* 0x0007d04801000387 */ /* 0x000fe80000100800 */
[----:B------:R0:W-:Y:S04]  /*18430*/  @P0 STL [R1+0x814], R71 ;  /* 0x0008144701000387 */ /* 0x0001e80000100800 */
[----:B------:R-:W-:Y:S04]  /*18440*/  @P0 STL [R1+0x7e4], R55 ;  /* 0x0007e43701000387 */ /* 0x000fe80000100800 */
[----:B0-----:R-:W2:Y:S04]  /*18450*/  LDL R71, [R1+0x8a0] ;  /* 0x0008a00001477983 */ /* 0x001ea80000100800 */
[----:B------:R0:W-:Y:S04]  /*18460*/  @P0 STL [R1+0x7fc], R54 ;  /* 0x0007fc3601000387 */ /* 0x0001e80000100800 */
[----:B------:R-:W3:Y:S04]  /*18470*/  LDL.64 R8, [R1+0x5c8] ;  /* 0x0005c80001087983 */ /* 0x000ee80000100a00 */
[----:B------:R-:W3:Y:S04]  /*18480*/  LDL R28, [R1+0x8d8] ;  /* 0x0008d800011c7983 */ /* 0x000ee80000100800 */
[----:B0-----:R-:W3:Y:S04]  /*18490*/  LDL.64 R54, [R1+0x5b8] ;  /* 0x0005b80001367983 */ /* 0x001ee80000100a00 */
[----:B------:R-:W3:Y:S04]  /*184a0*/  LDL R53, [R1+0x910] ;  /* 0x0009100001357983 */ /* 0x000ee80000100800 */
[----:B------:R-:W-:Y:S04]  /*184b0*/  @P0 STL [R1+0x7c8], R89 ;  /* 0x0007c85901000387 */ /* 0x000fe80000100800 */
[----:B------:R0:W-:Y:S04]  /*184c0*/  @P0 STL [R1+0x7b4], R88 ;  /* 0x0007b45801000387 */ /* 0x0001e80000100800 */
[----:B------:R-:W3:Y:S04]  /*184d0*/  LDL R29, [R1+0x948] ;  /* 0x00094800011d7983 */ /* 0x000ee80000100800 */
[----:B------:R-:W3:Y:S04]  /*184e0*/  LDL.64 R26, [R1+0x568] ;  /* 0x00056800011a7983 */ /* 0x000ee80000100a00 */
[----:B0-----:R-:W3:Y:S04]  /*184f0*/  LDL.64 R88, [R1+0x5a8] ;  /* 0x0005a80001587983 */ /* 0x001ee80000100a00 */
[----:B------:R-:W-:Y:S04]  /*18500*/  @P0 STL [R1+0x7dc], R62 ;  /* 0x0007dc3e01000387 */ /* 0x000fe80000100800 */
[----:B------:R-:W3:Y:S04]  /*18510*/  LDL R52, [R1+0x860] ;  /* 0x0008600001347983 */ /* 0x000ee80000100800 */
[----:B------:R0:W-:Y:S04]  /*18520*/  @P0 STL [R1+0x7f4], R63 ;  /* 0x0007f43f01000387 */ /* 0x0001e80000100800 */
[----:B------:R-:W3:Y:S04]  /*18530*/  LDL R51, [R1+0x898] ;  /* 0x0008980001337983 */ /* 0x000ee80000100800 */
[----:B------:R-:W3:Y:S04]  /*18540*/  LDL.64 R24, [R1+0x548] ;  /* 0x0005480001187983 */ /* 0x000ee80000100a00 */
[----:B0-----:R-:W3:Y:S04]  /*18550*/  LDL.64 R62, [R1+0x558] ;  /* 0x00055800013e7983 */ /* 0x001ee80000100a00 */
[----:B------:R-:W3:Y:S04]  /*18560*/  LDL R50, [R1+0x8d0] ;  /* 0x0008d00001327983 */ /* 0x000ee80000100800 */
[----:B------:R-:W3:Y:S04]  /*18570*/  LDL.64 R22, [R1+0x538] ;  /* 0x0005380001167983 */ /* 0x000ee80000100a00 */
[----:B------:R-:W3:Y:S04]  /*18580*/  LDL R32, [R1+0x908] ;  /* 0x0009080001207983 */ /* 0x000ee80000100800 */
[----:B------:R-:W3:Y:S04]  /*18590*/  LDL.64 R16, [R1+0x528] ;  /* 0x0005280001107983 */ /* 0x000ee80000100a00 */
[----:B------:R-:W3:Y:S04]  /*185a0*/  LDL R18, [R1+0x940] ;  /* 0x0009400001127983 */ /* 0x000ee80000100800 */
[----:B------:R-:W3:Y:S04]  /*185b0*/  LDL.64 R14, [R1+0x4e8] ;  /* 0x0004e800010e7983 */ /* 0x000ee80000100a00 */
[----:B------:R0:W-:Y:S04]  /*185c0*/  @P1 STL [R1+0x950], R79 ;  /* 0x0009504f01001387 */ /* 0x0001e80000100800 */
[----:B0-----:R-:W3:Y:S04]  /*185d0*/  LDL R79, [R1+0x858] ;  /* 0x00085800014f7983 */ /* 0x001ee80000100800 */
[----:B------:R-:W-:Y:S04]  /*185e0*/  @P0 STL [R1+0x7c0], R6 ;  /* 0x0007c00601000387 */ /* 0x000fe80000100800 */
[----:B------:R-:W3:Y:S04]  /*185f0*/  LDL.64 R4, [R1+0x4d8] ;  /* 0x0004d80001047983 */ /* 0x000ee80000100a00 */
[----:B------:R0:W-:Y:S04]  /*18600*/  @P0 STL [R1+0x7d4], R7 ;  /* 0x0007d40701000387 */ /* 0x0001e80000100800 */
[----:B------:R-:W3:Y:S04]  /*18610*/  LDL R0, [R1+0x890] ;  /* 0x0008900001007983 */ /* 0x000ee80000100800 */
[----:B------:R-:W-:Y:S04]  /*18620*/  @P1 STL [R1+0x870], R2 ;  /* 0x0008700201001387 */ /* 0x000fe80000100800 */
[----:B------:R-:W3:Y:S04]  /*18630*/  LDL.64 R34, [R1+0x4c8] ;  /* 0x0004c80001227983 */ /* 0x000ee80000100a00 */
[----:B------:R1:W-:Y:S04]  /*18640*/  @P1 STL [R1+0x8a8], R3 ;  /* 0x0008a80301001387 */ /* 0x0003e80000100800 */
[----:B------:R-:W3:Y:S04]  /*18650*/  LDL R33, [R1+0x8c8] ;  /* 0x0008c80001217983 */ /* 0x000ee80000100800 */
[----:B------:R-:W-:Y:S04]  /*18660*/  @P1 STL [R1+0x8e0], R12 ;  /* 0x0008e00c01001387 */ /* 0x000fe80000100800 */
[----:B0-----:R-:W3:Y:S04]  /*18670*/  LDL.64 R6, [R1+0x4b8] ;  /* 0x0004b80001067983 */ /* 0x001ee80000100a00 */
[----:B------:R-:W-:Y:S04]  /*18680*/  @P1 STL [R1+0x918], R13 ;  /* 0x0009180d01001387 */ /* 0x000fe80000100800 */
[----:B------:R0:W-:Y:S04]  /*18690*/  @P1 STL [R1+0x868], R77 ;  /* 0x0008684d01001387 */ /* 0x0001e80000100800 */
[----:B------:R-:W3:Y:S04]  /*186a0*/  LDL.64 R10, [R1+0x4a8] ;  /* 0x0004a800010a7983 */ /* 0x000ee80000100a00 */
[----:B-1----:R-:W3:Y:S04]  /*186b0*/  LDL.64 R2, [R1+0x468] ;  /* 0x0004680001027983 */ /* 0x002ee80000100a00 */
[----:B0-----:R-:W3:Y:S04]  /*186c0*/  LDL R77, [R1+0x900] ;  /* 0x00090000014d7983 */ /* 0x001ee80000100800 */
[----:B------:R-:W3:Y:S04]  /*186d0*/  LDL.64 R30, [R1+0x458] ;  /* 0x00045800011e7983 */ /* 0x000ee80000100a00 */
[----:B------:R-:W3:Y:S04]  /*186e0*/  LDL.64 R12, [R1+0x448] ;  /* 0x00044800010c7983 */ /* 0x000ee80000100a00 */
[----:B------:R-:W3:Y:S04]  /*186f0*/  LDL R57, [R1+0x8c0] ;  /* 0x0008c00001397983 */ /* 0x000ee80000100800 */
[----:B------:R-:W3:Y:S04]  /*18700*/  LDL.64 R58, [R1+0x438] ;  /* 0x00043800013a7983 */ /* 0x000ee80000100a00 */
[----:B------:R-:W3:Y:S01]  /*18710*/  LDL R56, [R1+0x8f8] ;  /* 0x0008f80001387983 */ /* 0x000ee20000100800 */
[----:B----4-:R-:W-:-:S03]  /*18720*/  IMAD.MOV.U32 R21, RZ, RZ, R75 ;  /* 0x000000ffff157224 */ /* 0x010fc600078e004b */
[----:B------:R-:W4:Y:S04]  /*18730*/  LDL R75, [R1+0x850] ;  /* 0x00085000014b7983 */ /* 0x000f280000100800 */
[----:B------:R0:W4:Y:S04]  /*18740*/  @P1 LDG.E.U16 R21, desc[UR10][R66.64] ;  /* 0x0000000a42151981 */ /* 0x000128000c1e1500 */
[----:B--2---:R-:W2:Y:S04]  /*18750*/  @P1 LDG.E.U16 R71, desc[UR10][R60.64] ;  /* 0x0000000a3c471981 */ /* 0x004ea8000c1e1500 */
[----:B---3--:R-:W3:Y:S04]  /*18760*/  @P1 LDG.E.U16 R28, desc[UR10][R8.64] ;  /* 0x0000000a081c1981 */ /* 0x008ee8000c1e1500 */
[----:B------:R-:W3:Y:S04]  /*18770*/  @P1 LDG.E.U16 R53, desc[UR10][R54.64] ;  /* 0x0000000a36351981 */ /* 0x000ee8000c1e1500 */
[----:B------:R-:W3:Y:S04]  /*18780*/  @P1 LDG.E.U16 R29, desc[UR10][R88.64] ;  /* 0x0000000a581d1981 */ /* 0x000ee8000c1e1500 */
[----:B------:R-:W3:Y:S04]  /*18790*/  @P1 LDG.E.U16 R52, desc[UR10][R26.64] ;  /* 0x0000000a1a341981 */ /* 0x000ee8000c1e1500 */
[----:B------:R-:W3:Y:S04]  /*187a0*/  @P1 LDG.E.U16 R51, desc[UR10][R62.64] ;  /* 0x0000000a3e331981 */ /* 0x000ee8000c1e1500 */
[----:B------:R-:W3:Y:S04]  /*187b0*/  @P1 LDG.E.U16 R50, desc[UR10][R24.64] ;  /* 0x0000000a18321981 */ /* 0x000ee8000c1e1500 */
[----:B------:R-:W3:Y:S04]  /*187c0*/  @P1 LDG.E.U16 R32, desc[UR10][R22.64] ;  /* 0x0000000a16201981 */ /* 0x000ee8000c1e1500 */
[----:B------:R-:W3:Y:S01]  /*187d0*/  @P1 LDG.E.U16 R18, desc[UR10][R16.64] ;  /* 0x0000000a10121981 */ /* 0x000ee2000c1e1500 */
[----:B------:R-:W-:-:S03]  /*187e0*/  IMAD.MOV.U32 R20, RZ, RZ, R73 ;  /* 0x000000ffff147224 */ /* 0x000fc600078e0049 */
[----:B------:R-:W3:Y:S04]  /*187f0*/  LDL R73, [R1+0x888] ;  /* 0x0008880001497983 */ /* 0x000ee80000100800 */
[----:B------:R-:W3:Y:S04]  /*18800*/  LDL.LU R72, [R1+0x8e8] ;  /* 0x0008e80001487983 */ /* 0x000ee80000300800 */
[----:B------:R-:W3:Y:S04]  /*18810*/  LDL.LU.64 R60, [R1+0x1620] ;  /* 0x00162000013c7983 */ /* 0x000ee80000300a00 */
[----:B------:R1:W3:Y:S04]  /*18820*/  @P1 LDG.E.U16 R20, desc[UR10][R40.64] ;  /* 0x0000000a28141981 */ /* 0x0002e8000c1e1500 */
[----:B------:R-:W3:Y:S04]  /*18830*/  @P1 LDG.E.U16 R79, desc[UR10][R14.64] ;  /* 0x0000000a0e4f1981 */ /* 0x000ee8000c1e1500 */
[----:B------:R-:W3:Y:S04]  /*18840*/  @P1 LDG.E.U16 R0, desc[UR10][R4.64] ;  /* 0x0000000a04001981 */ /* 0x000ee8000c1e1500 */
[----:B------:R-:W3:Y:S04]  /*18850*/  @P1 LDG.E.U16 R33, desc[UR10][R34.64] ;  /* 0x0000000a22211981 */ /* 0x000ee8000c1e1500 */
[----:B------:R-:W3:Y:S04]  /*18860*/  @P1 LDG.E.U16 R78, desc[UR10][R10.64] ;  /* 0x0000000a0a4e1981 */ /* 0x000ee8000c1e1500 */
[----:B------:R-:W3:Y:S04]  /*18870*/  @P1 LDG.E.U16 R77, desc[UR10][R6.64] ;  /* 0x0000000a064d1981 */ /* 0x000ee8000c1e1500 */
[----:B------:R-:W3:Y:S04]  /*18880*/  @P1 LDG.E.U16 R57, desc[UR10][R12.64] ;  /* 0x0000000a0c391981 */ /* 0x000ee8000c1e1500 */
[----:B------:R-:W3:Y:S04]  /*18890*/  @P1 LDG.E.U16 R56, desc[UR10][R58.64] ;  /* 0x0000000a3a381981 */ /* 0x000ee8000c1e1500 */
[----:B----4-:R-:W4:Y:S04]  /*188a0*/  @P1 LDG.E.U16 R75, desc[UR10][R2.64] ;  /* 0x0000000a024b1981 */ /* 0x010f28000c1e1500 */
[----:B--2---:R2:W-:Y:S04]  /*188b0*/  @P1 STL [R1+0x8a0], R71 ;  /* 0x0008a04701001387 */ /* 0x0045e80000100800 */
[----:B--2---:R-:W2:Y:S04]  /*188c0*/  LDL.LU R71, [R1+0x1618] ;  /* 0x0016180001477983 */ /* 0x004ea80000300800 */
[----:B------:R-:W2:Y:S04]  /*188d0*/  LDL.LU.64 R8, [R1+0x1610] ;  /* 0x0016100001087983 */ /* 0x000ea80000300a00 */
[----:B---3--:R3:W-:Y:S04]  /*188e0*/  @P1 STL [R1+0x8d8], R28 ;  /* 0x0008d81c01001387 */ /* 0x0087e80000100800 */
[----:B---3--:R-:W3:Y:S04]  /*188f0*/  LDL.LU R28, [R1+0x1608] ;  /* 0x00160800011c7983 */ /* 0x008ee80000300800 */
[----:B------:R-:W2:Y:S04]  /*18900*/  LDL R55, [R1+0x848] ;  /* 0x0008480001377983 */ /* 0x000ea80000100800 */
[----:B------:R-:W2:Y:S04]  /*18910*/  LDL R54, [R1+0x880] ;  /* 0x0008800001367983 */ /* 0x000ea80000100800 */
[----:B------:R0:W-:Y:S04]  /*18920*/  @P1 STL [R1+0x910], R53 ;  /* 0x0009103501001387 */ /* 0x0001e80000100800 */
[----:B0-----:R-:W2:Y:S04]  /*18930*/  LDL R53, [R1+0x8b8] ;  /* 0x0008b80001357983 */ /* 0x001ea80000100800 */
[----:B------:R-:W2:Y:S04]  /*18940*/  LDL.LU.64 R88, [R1+0x1600] ;  /* 0x0016000001587983 */ /* 0x000ea80000300a00 */
[----:B------:R0:W-:Y:S04]  /*18950*/  @P1 STL [R1+0x948], R29 ;  /* 0x0009481d01001387 */ /* 0x0001e80000100800 */
[----:B0-----:R-:W3:Y:S04]  /*18960*/  LDL.LU R29, [R1+0x15f8] ;  /* 0x0015f800011d7983 */ /* 0x001ee80000300800 */
[----:B------:R-:W2:Y:S04]  /*18970*/  LDL.LU.64 R26, [R1+0x15f0] ;  /* 0x0015f000011a7983 */ /* 0x000ea80000300a00 */
[----:B------:R-:W3:Y:S04]  /*18980*/  LDL.LU.64 R62, [R1+0x15e8] ;  /* 0x0015e800013e7983 */ /* 0x000ee80000300a00 */
[----:B------:R-:W3:Y:S04]  /*18990*/  LDL.LU.64 R24, [R1+0x15e0] ;  /* 0x0015e00001187983 */ /* 0x000ee80000300a00 */
[----:B------:R0:W-:Y:S04]  /*189a0*/  @P1 STL [R1+0x860], R52 ;  /* 0x0008603401001387 */ /* 0x0001e80000100800 */
[----:B------:R-:W3:Y:S04]  /*189b0*/  @P1 LDG.E.U16 R73, desc[UR10][R30.64] ;  /* 0x0000000a1e491981 */ /* 0x000ee8000c1e1500 */
[----:B0-----:R-:W3:Y:S04]  /*189c0*/  LDL R52, [R1+0x840] ;  /* 0x0008400001347983 */ /* 0x001ee80000100800 */
[----:B------:R0:W-:Y:S04]  /*189d0*/  @P1 STL [R1+0x898], R51 ;  /* 0x0008983301001387 */ /* 0x0001e80000100800 */
[----:B0-----:R-:W3:Y:S04]  /*189e0*/  LDL R51, [R1+0x878] ;  /* 0x0008780001337983 */ /* 0x001ee80000100800 */
[----:B------:R0:W-:Y:S04]  /*189f0*/  @P1 STL [R1+0x8d0], R50 ;  /* 0x0008d03201001387 */ /* 0x0001e80000100800 */
[----:B0-----:R-:W3:Y:S04]  /*18a00*/  LDL R50, [R1+0x8b0] ;  /* 0x0008b00001327983 */ /* 0x001ee80000100800 */
[----:B------:R-:W3:Y:S04]  /*18a10*/  LDL.LU.64 R22, [R1+0x15d8] ;  /* 0x0015d80001167983 */ /* 0x000ee80000300a00 */
[----:B------:R0:W-:Y:S04]  /*18a20*/  @P1 STL [R1+0x908], R32 ;  /* 0x0009082001001387 */ /* 0x0001e80000100800 */
[----:B0-----:R-:W3:Y:S04]  /*18a30*/  LDL.LU R32, [R1+0x15d0] ;  /* 0x0015d00001207983 */ /* 0x001ee80000300800 */
        /* <DEDUP_REMOVED lines=9> */
[----:B------:R-:W3:Y:S04]  /*18ad0*/  LDL.LU R35, [R1+0x15a0] ;  /* 0x0015a00001237983 */ /* 0x000ee80000300800 */
[----:B------:R-:W3:Y:S04]  /*18ae0*/  LDL R34, [R1+0x838] ;  /* 0x0008380001227983 */ /* 0x000ee80000100800 */
[----:B------:R0:W-:Y:S04]  /*18af0*/  @P1 STL [R1+0x8c8], R33 ;  /* 0x0008c82101001387 */ /* 0x0001e80000100800 */
[----:B0-----:R-:W3:Y:S04]  /*18b00*/  LDL R33, [R1+0x7e8] ;  /* 0x0007e80001217983 */ /* 0x001ee80000100800 */
[----:B------:R-:W3:Y:S04]  /*18b10*/  LDL.LU.64 R6, [R1+0x1598] ;  /* 0x0015980001067983 */ /* 0x000ee80000300a00 */
[----:B------:R0:W-:Y:S04]  /*18b20*/  @P1 STL [R1+0x900], R77 ;  /* 0x0009004d01001387 */ /* 0x0001e80000100800 */
[----:B0-----:R-:W3:Y:S04]  /*18b30*/  LDL.LU R77, [R1+0x1590] ;  /* 0x00159000014d7983 */ /* 0x001ee80000300800 */
[----:B------:R-:W3:Y:S04]  /*18b40*/  LDL.LU.64 R10, [R1+0x1588] ;  /* 0x00158800010a7983 */ /* 0x000ee80000300a00 */
[----:B------:R0:W-:Y:S04]  /*18b50*/  STL [R1+0x1398], R78 ;  /* 0x0013984e01007387 */ /* 0x0001e80000100800 */
[----:B0-----:R-:W3:Y:S04]  /*18b60*/  LDL.LU R78, [R1+0x8f0] ;  /* 0x0008f000014e7983 */ /* 0x001ee80000300800 */
[----:B------:R-:W3:Y:S04]  /*18b70*/  LDL.LU.64 R2, [R1+0x1580] ;  /* 0x0015800001027983 */ /* 0x000ee80000300a00 */
[----:B----4-:R0:W-:Y:S04]  /*18b80*/  @P1 STL [R1+0x850], R75 ;  /* 0x0008504b01001387 */ /* 0x0101e80000100800 */
[----:B0-----:R-:W4:Y:S04]  /*18b90*/  LDL.LU R75, [R1+0x1578] ;  /* 0x00157800014b7983 */ /* 0x001f280000300800 */
[----:B------:R-:W4:Y:S04]  /*18ba0*/  LDL.LU.64 R30, [R1+0x1570] ;  /* 0x00157000011e7983 */ /* 0x000f280000300a00 */
[----:B--2---:R-:W2:Y:S04]  /*18bb0*/  @P1 LDG.E.U16 R72, desc[UR10][R26.64] ;  /* 0x0000000a1a481981 */ /* 0x004ea8000c1e1500 */
[----:B---3--:R0:W-:Y:S04]  /*18bc0*/  @P1 STL [R1+0x888], R73 ;  /* 0x0008884901001387 */ /* 0x0081e80000100800 */
[----:B0-----:R-:W3:Y:S04]  /*18bd0*/  LDL.LU R73, [R1+0x1568] ;  /* 0x0015680001497983 */ /* 0x001ee80000300800 */
[----:B------:R-:W2:Y:S04]  /*18be0*/  LDL.LU.64 R12, [R1+0x1560] ;  /* 0x00156000010c7983 */ /* 0x000ea80000300a00 */
[----:B------:R-:W2:Y:S04]  /*18bf0*/  @P1 LDG.E.U16 R51, desc[UR10][R24.64] ;  /* 0x0000000a18331981 */ /* 0x000ea8000c1e1500 */
        /* <DEDUP_REMOVED lines=12> */
[----:B------:R-:W2:Y:S04]  /*18cc0*/  LDL.LU.64 R2, [R1+0x1558] ;  /* 0x0015580001027983 */ /* 0x000ea80000300a00 */
[----:B----4-:R-:W4:Y:S04]  /*18cd0*/  @P1 LDG.E.U16 R75, desc[UR10][R64.64] ;  /* 0x0000000a404b1981 */ /* 0x010f28000c1e1500 */
[----:B---3--:R-:W3:Y:S04]  /*18ce0*/  @P1 LDG.E.U16 R73, desc[UR10][R28.64] ;  /* 0x0000000a1c491981 */ /* 0x008ee8000c1e1500 */
[----:B--2---:R-:W2:Y:S04]  /*18cf0*/  @P1 LDG.E.U16 R3, desc[UR10][R16.64] ;  /* 0x0000000a10031981 */ /* 0x004ea8000c1e1500 */
[----:B------:R0:W-:Y:S04]  /*18d00*/  STL [R1+0x139c], R74 ;  /* 0x00139c4a01007387 */ /* 0x0001e80000100800 */
[----:B------:R-:W3:Y:S04]  /*18d10*/  @P1 LDG.E.U16 R2, desc[UR10][R46.64] ;  /* 0x0000000a2e021981 */ /* 0x000ee8000c1e1500 */
[----:B0-----:R-:W3:Y:S04]  /*18d20*/  LDL.LU R74, [R1+0x7f0] ;  /* 0x0007f000014a7983 */ /* 0x001ee80000300800 */
[----:B------:R-:W3:Y:S04]  /*18d30*/  LDL.LU.64 R10, [R1+0x1550] ;  /* 0x00155000010a7983 */ /* 0x000ee80000300a00 */
[----:B------:R-:W3:Y:S04]  /*18d40*/  LDL.LU.64 R6, [R1+0x1548] ;  /* 0x0015480001067983 */ /* 0x000ee80000300a00 */
[----:B------:R-:W4:Y:S04]  /*18d50*/  LDL.LU.64 R4, [R1+0x1540] ;  /* 0x0015400001047983 */ /* 0x000f280000300a00 */
[----:B------:R-:W4:Y:S04]  /*18d60*/  LDL.LU.64 R14, [R1+0x1538] ;  /* 0x00153800010e7983 */ /* 0x000f280000300a00 */
[----:B------:R-:W-:Y:S04]  /*18d70*/  STL [R1+0x13fc], R78 ;  /* 0x0013fc4e01007387 */ /* 0x000fe80000100800 */
[----:B------:R-:W4:Y:S04]  /*18d80*/  LDL.LU.64 R16, [R1+0x1530] ;  /* 0x0015300001107983 */ /* 0x000f280000300a00 */
[----:B--2---:R-:W-:Y:S04]  /*18d90*/  STL [R1+0x13a0], R3 ;  /* 0x0013a00301007387 */ /* 0x004fe80000100800 */
[----:B------:R-:W2:Y:S04]  /*18da0*/  LDL.LU.64 R22, [R1+0x1528] ;  /* 0x0015280001167983 */ /* 0x000ea80000300a00 */
[----:B------:R-:W2:Y:S04]  /*18db0*/  LDL.LU.64 R24, [R1+0x1520] ;  /* 0x0015200001187983 */ /* 0x000ea80000300a00 */
[----:B------:R-:W2:Y:S04]  /*18dc0*/  LDL.LU.64 R62, [R1+0x1518] ;  /* 0x00151800013e7983 */ /* 0x000ea80000300a00 */
[----:B------:R-:W4:Y:S04]  /*18dd0*/  LDL.LU.64 R26, [R1+0x1510] ;  /* 0x00151000011a7983 */ /* 0x000f280000300a00 */
[----:B------:R0:W-:Y:S04]  /*18de0*/  STL [R1+0x1400], R72 ;  /* 0x0014004801007387 */ /* 0x0001e80000100800 */
[----:B---3--:R-:W3:Y:S04]  /*18df0*/  @P1 LDG.E.U16 R74, desc[UR10][R92.64] ;  /* 0x0000000a5c4a1981 */ /* 0x008ee8000c1e1500 */
[----:B0-----:R-:W3:Y:S04]  /*18e00*/  LDL.LU R72, [R1+0x7f8] ;  /* 0x0007f80001487983 */ /* 0x001ee80000300800 */
[----:B------:R-:W4:Y:S04]  /*18e10*/  LDL.LU.64 R28, [R1+0x1508] ;  /* 0x00150800011c7983 */ /* 0x000f280000300a00 */
[----:B------:R-:W-:Y:S04]  /*18e20*/  @P1 STL [R1+0x8c0], R57 ;  /* 0x0008c03901001387 */ /* 0x000fe80000100800 */
[----:B------:R-:W-:Y:S04]  /*18e30*/  STL [R1+0x13a4], R73 ;  /* 0x0013a44901007387 */ /* 0x000fe80000100800 */
[----:B------:R-:W-:Y:S04]  /*18e40*/  @P1 STL [R1+0x8f8], R56 ;  /* 0x0008f83801001387 */ /* 0x000fe80000100800 */
[----:B------:R-:W4:Y:S04]  /*18e50*/  LDL.LU.64 R88, [R1+0x1500] ;  /* 0x0015000001587983 */ /* 0x000f280000300a00 */
[----:B------:R-:W4:Y:S04]  /*18e60*/  LDL.LU.64 R8, [R1+0x14f8] ;  /* 0x0014f80001087983 */ /* 0x000f280000300a00 */
[----:B--2---:R-:W2:Y:S04]  /*18e70*/  @P1 LDG.E.U16 R62, desc[UR10][R70.64] ;  /* 0x0000000a463e1981 */ /* 0x004ea8000c1e1500 */
[----:B------:R-:W2:Y:S04]  /*18e80*/  @P1 LDG.E.U16 R63, desc[UR10][R60.64] ;  /* 0x0000000a3c3f1981 */ /* 0x000ea8000c1e1500 */
[----:B------:R-:W2:Y:S04]  /*18e90*/  LDL.LU.64 R70, [R1+0x14f0] ;  /* 0x0014f00001467983 */ /* 0x000ea80000300a00 */
[----:B---3--:R-:W3:Y:S04]  /*18ea0*/  @P1 LDG.E.U16 R72, desc[UR10][R48.64] ;  /* 0x0000000a30481981 */ /* 0x008ee8000c1e1500 */
[----:B----4-:R-:W4:Y:S04]  /*18eb0*/  @P1 LDG.E.U16 R88, desc[UR10][R44.64] ;  /* 0x0000000a2c581981 */ /* 0x010f28000c1e1500 */
[----:B--2---:R-:W2:Y:S04]  /*18ec0*/  @P1 LDG.E.U16 R70, desc[UR10][R68.64] ;  /* 0x0000000a44461981 */ /* 0x004ea8000c1e1500 */
[----:B------:R-:W-:Y:S04]  /*18ed0*/  @P1 STL [R1+0x848], R55 ;  /* 0x0008483701001387 */ /* 0x000fe80000100800 */
[----:B------:R0:W-:Y:S04]  /*18ee0*/  STL [R1+0x800], R62 ;  /* 0x0008003e01007387 */ /* 0x0001e80000100800 */
[----:B------:R-:W3:Y:S04]  /*18ef0*/  @P1 LDG.E.U16 R71, desc[UR10][R86.64] ;  /* 0x0000000a56471981 */ /* 0x000ee8000c1e1500 */
[----:B0-----:R-:W3:Y:S04]  /*18f00*/  LDL.LU R62, [R1+0x14e8] ;  /* 0x0014e800013e7983 */ /* 0x001ee80000300800 */
[----:B------:R-:W-:Y:S04]  /*18f10*/  @P1 STL [R1+0x880], R54 ;  /* 0x0008803601001387 */ /* 0x000fe80000100800 */
[----:B------:R-:W3:Y:S04]  /*18f20*/  LDL.LU.64 R60, [R1+0x14e0] ;  /* 0x0014e000013c7983 */ /* 0x000ee80000300a00 */
[----:B------:R0:W-:Y:S04]  /*18f30*/  STL [R1+0x818], R63 ;  /* 0x0008183f01007387 */ /* 0x0001e80000100800 */
[----:B------:R-:W-:Y:S04]  /*18f40*/  @P1 STL [R1+0x8b8], R53 ;  /* 0x0008b83501001387 */ /* 0x000fe80000100800 */
[----:B0-----:R-:W4:Y:S04]  /*18f50*/  LDL.LU R63, [R1+0x14d8] ;  /* 0x0014d800013f7983 */ /* 0x001f280000300800 */
[----:B------:R-:W4:Y:S04]  /*18f60*/  LDL.LU.64 R64, [R1+0x14d0] ;  /* 0x0014d00001407983 */ /* 0x000f280000300a00 */
[----:B------:R0:W-:Y:S04]  /*18f70*/  STL [R1+0x13a8], R75 ;  /* 0x0013a84b01007387 */ /* 0x0001e80000100800 */
[----:B0-----:R-:W4:Y:S04]  /*18f80*/  LDL.LU R75, [R1+0x7d8] ;  /* 0x0007d800014b7983 */ /* 0x001f280000300800 */
[----:B------:R-:W4:Y:S04]  /*18f90*/  LDL.LU.64 R66, [R1+0x14c8] ;  /* 0x0014c80001427983 */ /* 0x000f280000300a00 */
[----:B------:R-:W-:Y:S04]  /*18fa0*/  @P1 STL [R1+0x840], R52 ;  /* 0x0008403401001387 */ /* 0x000fe80000100800 */
[----:B------:R-:W4:Y:S04]  /*18fb0*/  LDL.LU.64 R68, [R1+0x14c0] ;  /* 0x0014c00001447983 */ /* 0x000f280000300a00 */
[----:B--2---:R0:W-:Y:S04]  /*18fc0*/  STL [R1+0x7cc], R70 ;  /* 0x0007cc4601007387 */ /* 0x0041e80000100800 */
[----:B------:R-:W-:Y:S04]  /*18fd0*/  @P1 STL [R1+0x878], R51 ;  /* 0x0008783301001387 */ /* 0x000fe80000100800 */
[----:B0-----:R-:W2:Y:S04]  /*18fe0*/  LDL.LU R70, [R1+0x14bc] ;  /* 0x0014bc0001467983 */ /* 0x001ea80000300800 */
[----:B------:R-:W-:Y:S04]  /*18ff0*/  @P1 STL [R1+0x8b0], R50 ;  /* 0x0008b03201001387 */ /* 0x000fe80000100800 */
[----:B------:R0:W-:Y:S04]  /*19000*/  STL [R1+0x7e0], R2 ;  /* 0x0007e00201007387 */ /* 0x0001e80000100800 */
[----:B0-----:R-:W2:Y:S04]  /*19010*/  LDL.LU R2, [R1+0x14b8] ;  /* 0x0014b80001027983 */ /* 0x001ea80000300800 */
[----:B---3--:R-:W-:Y:S04]  /*19020*/  STL [R1+0x1420], R72 ;  /* 0x0014204801007387 */ /* 0x008fe80000100800 */
[----:B----4-:R0:W-:Y:S04]  /*19030*/  STL [R1+0x810], R88 ;  /* 0x0008105801007387 */ /* 0x0101e80000100800 */
[----:B0-----:R-:W3:Y:S04]  /*19040*/  LDL.LU R88, [R1+0x14b4] ;  /* 0x0014b40001587983 */ /* 0x001ee80000300800 */
[----:B------:R0:W-:Y:S04]  /*19050*/  STL [R1+0x13ac], R77 ;  /* 0x0013ac4d01007387 */ /* 0x0001e80000100800 */
[----:B------:R-:W4:Y:S04]  /*19060*/  @P1 LDG.E.U16 R75, desc[UR10][R36.64] ;  /* 0x0000000a244b1981 */ /* 0x000f28000c1e1500 */
[----:B0-----:R-:W2:Y:S04]  /*19070*/  LDL.LU R77, [R1+0x7bc] ;  /* 0x0007bc00014d7983 */ /* 0x001ea80000300800 */
[----:B------:R-:W-:Y:S04]  /*19080*/  @P1 STL [R1+0x838], R34 ;  /* 0x0008382201001387 */ /* 0x000fe80000100800 */
[----:B--2---:R-:W2:Y:S04]  /*19090*/  @P1 LDG.E.U16 R77, desc[UR10][R80.64] ;  /* 0x0000000a504d1981 */ /* 0x004ea8000c1e1500 */
[----:B------:R-:W-:Y:S04]  /*190a0*/  @P1 STL [R1+0x7e8], R33 ;  /* 0x0007e82101001387 */ /* 0x000fe80000100800 */
[----:B------:R0:W-:Y:S04]  /*190b0*/  STL [R1+0x7c4], R0 ;  /* 0x0007c40001007387 */ /* 0x0001e80000100800 */
[----:B0-----:R-:W3:Y:S04]  /*190c0*/  LDL.LU R0, [R1+0x14b0] ;  /* 0x0014b00001007983 */ /* 0x001ee80000300800 */
[----:B----4-:R-:W-:Y:S04]  /*190d0*/  STL [R1+0x1470], R75 ;  /* 0x0014704b01007387 */ /* 0x010fe80000100800 */
[----:B------:R-:W-:Y:S04]  /*190e0*/  STL [R1+0x1424], R74 ;  /* 0x0014244a01007387 */ /* 0x000fe80000100800 */
[----:B------:R-:W-:Y:S04]  /*190f0*/  STL [R1+0x13b0], R79 ;  /* 0x0013b04f01007387 */ /* 0x000fe80000100800 */
[----:B--2---:R-:W-:Y:S04]  /*19100*/  STL [R1+0x1478], R77 ;  /* 0x0014784d01007387 */ /* 0x004fe80000100800 */
[----:B------:R-:W2:Y:S04]  /*19110*/  LDL.LU R83, [R1+0x6b8] ;  /* 0x0006b80001537983 */ /* 0x000ea80000300800 */
[----:B------:R-:W4:Y:S04]  /*19120*/  LDL.LU R84, [R1+0x6b4] ;  /* 0x0006b40001547983 */ /* 0x000f280000300800 */
[----:B------:R-:W2:Y:S01]  /*19130*/  LDL.LU R85, [R1+0x6b0] ;  /* 0x0006b00001557983 */ /* 0x000ea20000300800 */
[----:B------:R-:W-:-:S02]  /*19140*/  PRMT R4, RZ, 0x7610, R4 ;  /* 0x00007610ff047816 */ /* 0x000fc40000000004 */
[----:B------:R-:W-:Y:S01]  /*19150*/  PRMT R5, RZ, 0x7610, R5 ;  /* 0x00007610ff057816 */ /* 0x000fe20000000005 */
[----:B------:R-:W-:Y:S01]  /*19160*/  STS.U16 [R70+UR9+0x8d00], R69 ;  /* 0x008d004546007988 */ /* 0x000fe20008000409 */
[----:B------:R-:W-:-:S03]  /*19170*/  PRMT R32, RZ, 0x7610, R32 ;  /* 0x00007610ff207816 */ /* 0x000fc60000000020 */
[----:B------:R-:W-:Y:S04]  /*19180*/  STS.U16 [R70+UR9+0x1100], R68 ;  /* 0x0011004446007988 */ /* 0x000fe80008000409 */
[----:B------:R-:W3:Y:S04]  /*19190*/  LDL.LU R86, [R1+0x6ac] ;  /* 0x0006ac0001567983 */ /* 0x000ee80000300800 */
[----:B------:R-:W-:Y:S04]  /*191a0*/  STS.U16 [R70+UR9+0x9100], R67 ;  /* 0x0091004346007988 */ /* 0x000fe80008000409 */
[----:B------:R-:W3:Y:S04]  /*191b0*/  LDL.LU R87, [R1+0x6a8] ;  /* 0x0006a80001577983 */ /* 0x000ee80000300800 */
[----:B------:R-:W-:Y:S04]  /*191c0*/  STS.U16 [R70+UR9+0x1500], R66 ;  /* 0x0015004246007988 */ /* 0x000fe80008000409 */
[----:B------:R-:W-:Y:S01]  /*191d0*/  STL [R1+0x808], R71 ;  /* 0x0008084701007387 */ /* 0x000fe20000100800 */
[----:B------:R-:W-:-:S03]  /*191e0*/  PRMT R13, RZ, 0x7610, R13 ;  /* 0x00007610ff0d7816 */ /* 0x000fc6000000000d */
[----:B------:R-:W-:Y:S04]  /*191f0*/  STL.S16 [R1+0x770], R4 ;  /* 0x0007700401007387 */ /* 0x000fe80000100600 */
[----:B------:R4:W-:Y:S01]  /*19200*/  STL.S16 [R1+0x7a0], R5 ;  /* 0x0007a00501007387 */ /* 0x0009e20000100600 */
[----:B------:R-:W-:-:S03]  /*19210*/  PRMT R23, RZ, 0x7610, R23 ;  /* 0x00007610ff177816 */ /* 0x000fc60000000017 */
[----:B------:R0:W-:Y:S01]  /*19220*/  STL.S16 [R1+0x79c], R32 ;  /* 0x00079c2001007387 */ /* 0x0001e20000100600 */
[----:B----4-:R-:W-:Y:S02]  /*19230*/  IMAD R5, R84, UR21, RZ ;  /* 0x0000001554057c24 */ /* 0x010fe4000f8e02ff */
[----:B--2---:R-:W-:Y:S02]  /*19240*/  IMAD R66, R85, UR15, RZ ;  /* 0x0000000f55427c24 */ /* 0x004fe4000f8e02ff */
[----:B------:R-:W-:-:S04]  /*19250*/  IMAD.WIDE R36, R5, 0x2, R90 ;  /* 0x0000000205247825 */ /* 0x000fc800078e025a */
[--C-:B0-----:R-:W-:Y:S01]  /*19260*/  IMAD.WIDE R32, R66, 0x2, R8.reuse ;  /* 0x0000000242207825 */ /* 0x101fe200078e0208 */
[----:B------:R-:W2:Y:S04]  /*19270*/  @P1 LDG.E.U16 R23, desc[UR10][R36.64] ;  /* 0x0000000a24171981 */ /* 0x000ea8000c1e1500 */
[----:B------:R-:W4:Y:S01]  /*19280*/  @P0 LDG.E.U16 R13, desc[UR10][R32.64] ;  /* 0x0000000a200d0981 */ /* 0x000f22000c1e1500 */
[----:B------:R-:W-:Y:S02]  /*19290*/  IMAD R4, R83, UR6, RZ ;  /* 0x0000000653047c24 */ /* 0x000fe4000f8e02ff */
[--C-:B------:R-:W-:Y:S01]  /*192a0*/  IMAD.WIDE R38, R5, 0x2, R8.reuse ;  /* 0x0000000205267825 */ /* 0x100fe200078e0208 */
[----:B------:R-:W-:Y:S03]  /*192b0*/  STS.U16 [R70+UR9+0x9500], R65 ;  /* 0x0095004146007988 */ /* 0x000fe60008000409 */
[C---:B------:R-:W-:Y:S01]  /*192c0*/  IMAD.WIDE R42, R4.reuse, 0x2, R8 ;  /* 0x00000002042a7825 */ /* 0x040fe200078e0208 */
[----:B------:R3:W-:Y:S03]  /*192d0*/  STS.U16 [R70+UR9+0x1900], R64 ;  /* 0x0019004046007988 */ /* 0x0007e60008000409 */
[----:B-1----:R-:W-:Y:S01]  /*192e0*/  IMAD.WIDE R40, R4, 0x2, R90 ;  /* 0x0000000204287825 */ /* 0x002fe200078e025a */
[----:B------:R-:W-:Y:S01]  /*192f0*/  STS.U16 [R70+UR9+0x9900], R63 ;  /* 0x0099003f46007988 */ /* 0x000fe20008000409 */
[----:B------:R-:W-:-:S03]  /*19300*/  PRMT R79, RZ, 0x7610, R79 ;  /* 0x00007610ff4f7816 */ /* 0x000fc6000000004f */
[----:B------:R-:W-:Y:S01]  /*19310*/  STS.U16 [R70+UR9+0x1d00], R62 ;  /* 0x001d003e46007988 */ /* 0x000fe20008000409 */
[----:B---3--:R-:W-:-:S03]  /*19320*/  IMAD R64, R86, UR24, RZ ;  /* 0x0000001856407c24 */ /* 0x008fc6000f8e02ff */
[----:B------:R-:W-:Y:S04]  /*19330*/  STS.U16 [R70+UR9+0x9d00], R61 ;  /* 0x009d003d46007988 */ /* 0x000fe80008000409 */
[----:B------:R-:W-:Y:S04]  /*19340*/  STL.64 [R1+0x108], R42 ;  /* 0x0001082a01007387 */ /* 0x000fe80000100a00 */
[----:B------:R0:W-:Y:S04]  /*19350*/  STS.U16 [R70+UR9+0x2100], R60 ;  /* 0x0021003c46007988 */ /* 0x0001e80008000409 */
[----:B------:R-:W-:Y:S04]  /*19360*/  STL.64 [R1+0x90], R38 ;  /* 0x0000902601007387 */ /* 0x000fe80000100a00 */
[----:B------:R-:W-:Y:S01]  /*19370*/  STL.64 [R1], R32 ;  /* 0x0000002001007387 */ /* 0x000fe20000100a00 */
[----:B0-----:R-:W-:-:S03]  /*19380*/  IMAD.WIDE R70, R64, 0x2, R8 ;  /* 0x0000000240467825 */ /* 0x001fc600078e0208 */
[----:B------:R-:W-:Y:S01]  /*19390*/  STL.64 [R1+0x100], R40 ;  /* 0x0001002801007387 */ /* 0x000fe20000100a00 */
[----:B------:R-:W-:-:S03]  /*193a0*/  IMAD.WIDE R64, R64, 0x2, R90 ;  /* 0x0000000240407825 */ /* 0x000fc600078e025a */
[----:B------:R-:W-:Y:S01]  /*193b0*/  STL.64 [R1+0x88], R36 ;  /* 0x0000882401007387 */ /* 0x000fe20000100a00 */
[----:B------:R-:W-:-:S03]  /*193c0*/  PRMT R11, RZ, 0x7610, R11 ;  /* 0x00007610ff0b7816 */ /* 0x000fc6000000000b */
[----:B------:R-:W3:Y:S01]  /*193d0*/  @P1 LDG.E.U16 R79, desc[UR10][R64.64] ;  /* 0x0000000a404f1981 */ /* 0x000ee2000c1e1500 */
[----:B------:R-:W-:-:S05]  /*193e0*/  IMAD.WIDE R66, R66, 0x2, R90 ;  /* 0x0000000242427825 */ /* 0x000fca00078e025a */
[----:B------:R-:W3:Y:S04]  /*193f0*/  @P1 LDG.E.U16 R11, desc[UR10][R66.64] ;  /* 0x0000000a420b1981 */ /* 0x000ee8000c1e1500 */
[----:B----4-:R0:W-:Y:S04]  /*19400*/  STL [R1+0x734], R13 ;  /* 0x0007340d01007387 */ /* 0x0101e80000100800 */
[----:B0-----:R-:W4:Y:S04]  /*19410*/  LDL.LU R13, [R1+0x6e8] ;  /* 0x0006e800010d7983 */ /* 0x001f280000300800 */
[----:B--2---:R0:W-:Y:S04]  /*19420*/  STL [R1+0x738], R23 ;  /* 0x0007381701007387 */ /* 0x0041e80000100800 */
[----:B0-----:R-:W2:Y:S04]  /*19430*/  LDL.LU R23, [R1+0x6e4] ;  /* 0x0006e40001177983 */ /* 0x001ea80000300800 */
[----:B------:R-:W2:Y:S04]  /*19440*/  LDL.LU R93, [R1+0x6e0] ;  /* 0x0006e000015d7983 */ /* 0x000ea80000300800 */
[----:B------:R-:W2:Y:S04]  /*19450*/  LDL.LU R92, [R1+0x6dc] ;  /* 0x0006dc00015c7983 */ /* 0x000ea80000300800 */
[----:B------:R-:W4:Y:S04]  /*19460*/  LDL.LU R80, [R1+0x6d8] ;  /* 0x0006d80001507983 */ /* 0x000f280000300800 */
[----:B------:R-:W4:Y:S04]  /*19470*/  LDL.LU R81, [R1+0x6d4] ;  /* 0x0006d40001517983 */ /* 0x000f280000300800 */
[----:B------:R-:W4:Y:S04]  /*19480*/  LDL.LU R82, [R1+0x6d0] ;  /* 0x0006d00001527983 */ /* 0x000f280000300800 */
[----:B------:R-:W4:Y:S04]  /*19490*/  LDL.LU R83, [R1+0x6cc] ;  /* 0x0006cc0001537983 */ /* 0x000f280000300800 */
[----:B------:R-:W4:Y:S04]  /*194a0*/  LDL.LU R84, [R1+0x6c8] ;  /* 0x0006c80001547983 */ /* 0x000f280000300800 */
[----:B------:R-:W4:Y:S01]  /*194b0*/  LDL.LU R85, [R1+0x6c4] ;  /* 0x0006c40001557983 */ /* 0x000f220000300800 */
[----:B------:R-:W-:-:S03]  /*194c0*/  IMAD R62, R87, UR7, RZ ;  /* 0x00000007573e7c24 */ /* 0x000fc6000f8e02ff */
[----:B------:R-:W4:Y:S01]  /*194d0*/  LDL.LU R86, [R1+0x6c0] ;  /* 0x0006c00001567983 */ /* 0x000f220000300800 */
[----:B------:R-:W-:-:S03]  /*194e0*/  IMAD.WIDE R68, R62, 0x2, R8 ;  /* 0x000000023e447825 */ /* 0x000fc600078e0208 */
[----:B------:R-:W4:Y:S04]  /*194f0*/  LDL.LU R87, [R1+0x6bc] ;  /* 0x0006bc0001577983 */ /* 0x000f280000300800 */
[----:B------:R-:W-:Y:S01]  /*19500*/  STL [R1+0x13b8], R66 ;  /* 0x0013b84201007387 */ /* 0x000fe20000100800 */
[----:B------:R-:W-:-:S03]  /*19510*/  IMAD.WIDE R62, R62, 0x2, R90 ;  /* 0x000000023e3e7825 */ /* 0x000fc600078e025a */
[----:B------:R-:W-:Y:S04]  /*19520*/  STL [R1+0x13b4], R67 ;  /* 0x0013b44301007387 */ /* 0x000fe80000100800 */
[----:B------:R-:W-:Y:S01]  /*19530*/  STL [R1+0x13c0], R70 ;  /* 0x0013c04601007387 */ /* 0x000fe20000100800 */
[----:B------:R-:W-:-:S03]  /*19540*/  PRMT R6, RZ, 0x7610, R6 ;  /* 0x00007610ff067816 */ /* 0x000fc60000000006 */
[----:B------:R-:W-:Y:S04]  /*19550*/  STL [R1+0x13bc], R71 ;  /* 0x0013bc4701007387 */ /* 0x000fe80000100800 */
[----:B---3--:R-:W-:Y:S01]  /*19560*/  STL [R1+0x147c], R79 ;  /* 0x00147c4f01007387 */ /* 0x008fe20000100800 */
[----:B------:R-:W-:-:S03]  /*19570*/  PRMT R5, RZ, 0x7610, R5 ;  /* 0x00007610ff057816 */ /* 0x000fc60000000005 */
[----:B------:R-:W-:Y:S01]  /*19580*/  STL [R1+0x13c8], R64 ;  /* 0x0013c84001007387 */ /* 0x000fe20000100800 */
[----:B------:R-:W-:-:S03]  /*19590*/  PRMT R7, RZ, 0x7610, R7 ;  /* 0x00007610ff077816 */ /* 0x000fc60000000007 */
[----:B------:R-:W-:Y:S01]  /*195a0*/  STL [R1+0x13c4], R65 ;  /* 0x0013c44101007387 */ /* 0x000fe20000100800 */
[----:B------:R-:W-:-:S03]  /*195b0*/  PRMT R10, RZ, 0x7610, R10 ;  /* 0x00007610ff0a7816 */ /* 0x000fc6000000000a */
[----:B------:R-:W-:Y:S04]  /*195c0*/  STL [R1+0x13d0], R68 ;  /* 0x0013d04401007387 */ /* 0x000fe80000100800 */
[----:B------:R-:W-:Y:S04]  /*195d0*/  STL [R1+0x13cc], R69 ;  /* 0x0013cc4501007387 */ /* 0x000fe80000100800 */
[----:B------:R-:W-:Y:S01]  /*195e0*/  STL [R1+0x13d8], R62 ;  /* 0x0013d83e01007387 */ /* 0x000fe20000100800 */
[----:B------:R-:W-:-:S03]  /*195f0*/  PRMT R4, RZ, 0x7610, R4 ;  /* 0x00007610ff047816 */ /* 0x000fc60000000004 */
[----:B------:R-:W-:Y:S04]  /*19600*/  STL [R1+0x13d4], R63 ;  /* 0x0013d43f01007387 */ /* 0x000fe80000100800 */
[----:B------:R-:W-:Y:S01]  /*19610*/  STL.S16 [R1+0x71c], R6 ;  /* 0x00071c0601007387 */ /* 0x000fe20000100600 */
[----:B------:R-:W-:-:S03]  /*19620*/  PRMT R18, RZ, 0x7610, R18 ;  /* 0x00007610ff127816 */ /* 0x000fc60000000012 */
[----:B------:R-:W-:Y:S01]  /*19630*/  STL [R1+0x730], R11 ;  /* 0x0007300b01007387 */ /* 0x000fe20000100800 */
[----:B------:R-:W-:-:S03]  /*19640*/  PRMT R17, RZ, 0x7610, R17 ;  /* 0x00007610ff117816 */ /* 0x000fc60000000011 */
[----:B------:R-:W-:Y:S01]  /*19650*/  STL.S16 [R1+0x718], R5 ;  /* 0x0007180501007387 */ /* 0x000fe20000100600 */
[----:B------:R-:W-:-:S03]  /*19660*/  PRMT R22, RZ, 0x7610, R22 ;  /* 0x00007610ff167816 */ /* 0x000fc60000000016 */
[----:B------:R-:W3:Y:S01]  /*19670*/  @P0 LDG.E.U16 R7, desc[UR10][R68.64] ;  /* 0x0000000a44070981 */ /* 0x000ee2000c1e1500 */
[----:B------:R-:W-:-:S03]  /*19680*/  PRMT R26, RZ, 0x7610, R26 ;  /* 0x00007610ff1a7816 */ /* 0x000fc6000000001a */
[----:B------:R-:W3:Y:S04]  /*19690*/  @P0 LDG.E.U16 R10, desc[UR10][R70.64] ;  /* 0x0000000a460a0981 */ /* 0x000ee8000c1e1500 */
[----:B------:R2:W-:Y:S01]  /*196a0*/  STL.S16 [R1+0x714], R4 ;  /* 0x0007140401007387 */ /* 0x0005e20000100600 */
[----:B------:R-:W-:-:S03]  /*196b0*/  PRMT R30, RZ, 0x7610, R30 ;  /* 0x00007610ff1e7816 */ /* 0x000fc6000000001e */
[----:B------:R0:W3:Y:S01]  /*196c0*/  @P0 LDG.E.U16 R17, desc[UR10][R38.64] ;  /* 0x0000000a26110981 */ /* 0x0000e2000c1e1500 */
[----:B--2---:R-:W-:-:S04]  /*196d0*/  IMAD R4, R92, UR35, RZ ;  /* 0x000000235c047c24 */ /* 0x004fc8000f8e02ff */
[----:B0-----:R-:W-:-:S05]  /*196e0*/  IMAD.WIDE R38, R4, 0x2, R90 ;  /* 0x0000000204267825 */ /* 0x001fca00078e025a */
[----:B------:R-:W2:Y:S01]  /*196f0*/  @P1 LDG.E.U16 R30, desc[UR10][R38.64] ;  /* 0x0000000a261e1981 */ /* 0x000ea2000c1e1500 */
[----:B----4-:R-:W-:Y:S02]  /*19700*/  IMAD R5, R84, UR5, RZ ;  /* 0x0000000554057c24 */ /* 0x010fe4000f8e02ff */
[----:B------:R-:W-:Y:S02]  /*19710*/  IMAD R54, R85, UR13, RZ ;  /* 0x0000000d55367c24 */ /* 0x000fe4000f8e02ff */
[----:B------:R-:W-:-:S04]  /*19720*/  IMAD.WIDE R32, R5, 0x2, R90 ;  /* 0x0000000205207825 */ /* 0x000fc800078e025a */
[--C-:B------:R-:W-:Y:S01]  /*19730*/  IMAD.WIDE R60, R54, 0x2, R8.reuse ;  /* 0x00000002363c7825 */ /* 0x100fe200078e0208 */
[----:B------:R-:W4:Y:S03]  /*19740*/  @P1 LDG.E.U16 R22, desc[UR10][R32.64] ;  /* 0x0000000a20161981 */ /* 0x000f26000c1e1500 */
[----:B------:R-:W-:Y:S01]  /*19750*/  IMAD.WIDE R36, R5, 0x2, R8 ;  /* 0x0000000205247825 */ /* 0x000fe200078e0208 */
[----:B------:R-:W2:Y:S04]  /*19760*/  @P0 LDG.E.U16 R18, desc[UR10][R60.64] ;  /* 0x0000000a3c120981 */ /* 0x000ea8000c1e1500 */
[----:B------:R-:W4:Y:S01]  /*19770*/  @P0 LDG.E.U16 R26, desc[UR10][R36.64] ;  /* 0x0000000a241a0981 */ /* 0x000f22000c1e1500 */
[----:B------:R-:W-:-:S06]  /*19780*/  PRMT R15, RZ, 0x7610, R15 ;  /* 0x00007610ff0f7816 */ /* 0x000fcc000000000f */
[----:B------:R0:W4:Y:S02]  /*19790*/  @P1 LDG.E.U16 R15, desc[UR10][R40.64] ;  /* 0x0000000a280f1981 */ /* 0x000124000c1e1500 */
[----:B0-----:R-:W-:-:S04]  /*197a0*/  IMAD.WIDE R40, R4, 0x2, R8 ;  /* 0x0000000204287825 */ /* 0x001fc800078e0208 */
[----:B------:R-:W-:Y:S02]  /*197b0*/  IMAD R6, R80, UR34, RZ ;  /* 0x0000002250067c24 */ /* 0x000fe4000f8e02ff */
[----:B------:R-:W-:Y:S02]  /*197c0*/  IMAD R11, R23, UR37, RZ ;  /* 0x00000025170b7c24 */ /* 0x000fe4000f8e02ff */
[----:B------:R-:W-:Y:S01]  /*197d0*/  IMAD R23, R83, UR22, RZ ;  /* 0x0000001653177c24 */ /* 0x000fe2000f8e02ff */
[----:B---3--:R0:W-:Y:S04]  /*197e0*/  STL [R1+0x724], R7 ;  /* 0x0007240701007387 */ /* 0x0081e80000100800 */
[----:B------:R1:W-:Y:S04]  /*197f0*/  STL [R1+0x72c], R10 ;  /* 0x00072c0a01007387 */ /* 0x0003e80000100800 */
[----:B------:R-:W-:Y:S04]  /*19800*/  STL.64 [R1+0xf8], R40 ;  /* 0x0000f82801007387 */ /* 0x000fe80000100a00 */
[----:B------:R-:W-:Y:S04]  /*19810*/  STL.64 [R1+0x80], R36 ;  /* 0x0000802401007387 */ /* 0x000fe80000100a00 */
[----:B------:R-:W-:Y:S04]  /*19820*/  STL.64 [R1+0xf0], R38 ;  /* 0x0000f02601007387 */ /* 0x000fe80000100a00 */
[----:B------:R-:W-:Y:S01]  /*19830*/  STL.64 [R1+0x78], R32 ;  /* 0x0000782001007387 */ /* 0x000fe20000100a00 */
[----:B0-----:R-:W-:-:S02]  /*19840*/  IMAD R7, R13, UR38, RZ ;  /* 0x000000260d077c24 */ /* 0x001fc4000f8e02ff */
[----:B-1----:R-:W-:Y:S02]  /*19850*/  IMAD R10, R81, UR14, RZ ;  /* 0x0000000e510a7c24 */ /* 0x002fe4000f8e02ff */
[----:B------:R-:W-:Y:S01]  /*19860*/  IMAD R13, R82, UR23, RZ ;  /* 0x00000017520d7c24 */ /* 0x000fe2000f8e02ff */
[----:B--2---:R0:W-:Y:S04]  /*19870*/  STL [R1+0x75c], R18 ;  /* 0x00075c1201007387 */ /* 0x0041e80000100800 */
[----:B0-----:R-:W2:Y:S04]  /*19880*/  LDL.LU R18, [R1+0x968] ;  /* 0x0009680001127983 */ /* 0x001ea80000300800 */
[----:B----4-:R0:W-:Y:S04]  /*19890*/  STL [R1+0x760], R22 ;  /* 0x0007601601007387 */ /* 0x0101e80000100800 */
[----:B0-----:R-:W3:Y:S04]  /*198a0*/  LDL.LU R22, [R1+0x964] ;  /* 0x0009640001167983 */ /* 0x001ee80000300800 */
[----:B------:R0:W-:Y:S04]  /*198b0*/  STL [R1+0x764], R26 ;  /* 0x0007641a01007387 */ /* 0x0001e80000100800 */
[----:B0-----:R-:W4:Y:S04]  /*198c0*/  LDL.LU R26, [R1+0x960] ;  /* 0x00096000011a7983 */ /* 0x001f280000300800 */
[----:B------:R-:W3:Y:S04]  /*198d0*/  LDL.LU R92, [R1+0x95c] ;  /* 0x00095c00015c7983 */ /* 0x000ee80000300800 */
[----:B------:R0:W-:Y:S04]  /*198e0*/  STL [R1+0x768], R30 ;  /* 0x0007681e01007387 */ /* 0x0001e80000100800 */
[----:B0-----:R-:W3:Y:S04]  /*198f0*/  LDL.LU R30, [R1+0x958] ;  /* 0x00095800011e7983 */ /* 0x001ee80000300800 */
[----:B------:R-:W4:Y:S04]  /*19900*/  LDL.LU R80, [R1+0x708] ;  /* 0x0007080001507983 */ /* 0x000f280000300800 */
[----:B------:R-:W4:Y:S04]  /*19910*/  LDL.LU R81, [R1+0x704] ;  /* 0x0007040001517983 */ /* 0x000f280000300800 */
[----:B------:R-:W4:Y:S04]  /*19920*/  LDL.LU R82, [R1+0x700] ;  /* 0x0007000001527983 */ /* 0x000f280000300800 */
[----:B------:R-:W4:Y:S04]  /*19930*/  LDL.LU R83, [R1+0x6fc] ;  /* 0x0006fc0001537983 */ /* 0x000f280000300800 */
[----:B------:R-:W4:Y:S04]  /*19940*/  LDL.LU R84, [R1+0x6f8] ;  /* 0x0006f80001547983 */ /* 0x000f280000300800 */
[----:B------:R-:W4:Y:S01]  /*19950*/  LDL.LU R85, [R1+0x6f4] ;  /* 0x0006f40001557983 */ /* 0x000f220000300800 */
[----:B------:R-:W-:Y:S01]  /*19960*/  PRMT R72, RZ, 0x7610, R72 ;  /* 0x00007610ff487816 */ /* 0x000fe20000000048 */
[----:B------:R-:W-:-:S04]  /*19970*/  IMAD.WIDE R54, R54, 0x2, R90 ;  /* 0x0000000236367825 */ /* 0x000fc800078e025a */
[----:B------:R-:W-:Y:S01]  /*19980*/  IMAD R52, R86, UR25, RZ ;  /* 0x0000001956347c24 */ /* 0x000fe2000f8e02ff */
[----:B------:R-:W4:Y:S01]  /*19990*/  @P1 LDG.E.U16 R72, desc[UR10][R54.64] ;  /* 0x0000000a36481981 */ /* 0x000f22000c1e1500 */
[----:B------:R-:W-:Y:S02]  /*199a0*/  PRMT R12, RZ, 0x7610, R12 ;  /* 0x00007610ff0c7816 */ /* 0x000fe4000000000c */
[C---:B------:R-:W-:Y:S01]  /*199b0*/  IMAD.WIDE R58, R52.reuse, 0x2, R8 ;  /* 0x00000002343a7825 */ /* 0x040fe200078e0208 */
[----:B------:R-:W-:Y:S01]  /*199c0*/  PRMT R14, RZ, 0x7610, R14 ;  /* 0x00007610ff0e7816 */ /* 0x000fe2000000000e */
[----:B------:R-:W4:Y:S02]  /*199d0*/  LDL.LU R86, [R1+0x6f0] ;  /* 0x0006f00001567983 */ /* 0x000f240000300800 */
[----:B------:R-:W-:Y:S01]  /*199e0*/  IMAD.WIDE R52, R52, 0x2, R90 ;  /* 0x0000000234347825 */ /* 0x000fe200078e025a */
[----:B------:R-:W-:Y:S02]  /*199f0*/  PRMT R16, RZ, 0x7610, R16 ;  /* 0x00007610ff107816 */ /* 0x000fe40000000010 */
[----:B------:R-:W4:Y:S01]  /*19a00*/  @P0 LDG.E.U16 R14, desc[UR10][R58.64] ;  /* 0x0000000a3a0e0981 */ /* 0x000f22000c1e1500 */
[----:B------:R-:W-:Y:S01]  /*19a10*/  IMAD R50, R87, UR39, RZ ;  /* 0x0000002757327c24 */ /* 0x000fe2000f8e02ff */
[----:B------:R-:W-:-:S02]  /*19a20*/  PRMT R74, RZ, 0x7610, R74 ;  /* 0x00007610ff4a7816 */ /* 0x000fc4000000004a */
[----:B------:R-:W4:Y:S04]  /*19a30*/  @P1 LDG.E.U16 R12, desc[UR10][R52.64] ;  /* 0x0000000a340c1981 */ /* 0x000f28000c1e1500 */
[----:B------:R-:W4:Y:S01]  /*19a40*/  LDL.LU R87, [R1+0x6ec] ;  /* 0x0006ec0001577983 */ /* 0x000f220000300800 */
[----:B------:R-:W-:-:S03]  /*19a50*/  PRMT R88, RZ, 0x7610, R88 ;  /* 0x00007610ff587816 */ /* 0x000fc60000000058 */
[----:B------:R3:W4:Y:S04]  /*19a60*/  @P0 LDG.E.U16 R16, desc[UR10][R42.64] ;  /* 0x0000000a2a100981 */ /* 0x000728000c1e1500 */
[----:B------:R4:W4:Y:S01]  /*19a70*/  @P0 LDG.E.U16 R74, desc[UR10][R40.64] ;  /* 0x0000000a284a0981 */ /* 0x000922000c1e1500 */
[----:B------:R-:W-:Y:S01]  /*19a80*/  PRMT R0, RZ, 0x7610, R0 ;  /* 0x00007610ff007816 */ /* 0x000fe20000000000 */
[----:B--2---:R-:W-:Y:S02]  /*19a90*/  IMAD R4, R18, UR20, RZ ;  /* 0x0000001412047c24 */ /* 0x004fe4000f8e02ff */
[----:B---3--:R-:W-:Y:S02]  /*19aa0*/  IMAD R42, R30, UR19, RZ ;  /* 0x000000131e2a7c24 */ /* 0x008fe4000f8e02ff */
[----:B----4-:R-:W-:-:S02]  /*19ab0*/  IMAD R40, R82, UR33, RZ ;  /* 0x0000002152287c24 */ /* 0x010fc4000f8e02ff */
[----:B------:R-:W-:Y:S02]  /*19ac0*/  IMAD R30, R83, UR28, RZ ;  /* 0x0000001c531e7c24 */ /* 0x000fe4000f8e02ff */
[----:B------:R-:W-:-:S04]  /*19ad0*/  IMAD.WIDE R82, R6, 0x2, R8 ;  /* 0x0000000206527825 */ /* 0x000fc800078e0208 */
[----:B------:R-:W-:Y:S01]  /*19ae0*/  IMAD R18, R84, UR27, RZ ;  /* 0x0000001b54127c24 */ /* 0x000fe2000f8e02ff */
[----:B------:R-:W2:Y:S01]  /*19af0*/  @P0 LDG.E.U16 R88, desc[UR10][R82.64] ;  /* 0x0000000a52580981 */ /* 0x000ea2000c1e1500 */
[----:B------:R-:W-:Y:S02]  /*19b00*/  IMAD R38, R85, UR32, RZ ;  /* 0x0000002055267c24 */ /* 0x000fe4000f8e02ff */
[----:B------:R-:W-:-:S05]  /*19b10*/  IMAD.WIDE R84, R6, 0x2, R90 ;  /* 0x0000000206547825 */ /* 0x000fca00078e025a */
[----:B------:R-:W3:Y:S04]  /*19b20*/  @P1 LDG.E.U16 R0, desc[UR10][R84.64] ;  /* 0x0000000a54001981 */ /* 0x000ee8000c1e1500 */
[----:B------:R-:W-:Y:S01]  /*19b30*/  STL [R1+0x13e0], R60 ;  /* 0x0013e03c01007387 */ /* 0x000fe20000100800 */
[----:B------:R-:W-:-:S03]  /*19b40*/  IMAD.WIDE R56, R50, 0x2, R8 ;  /* 0x0000000232387825 */ /* 0x000fc600078e0208 */
[----:B------:R-:W-:Y:S04]  /*19b50*/  STL [R1+0x13dc], R61 ;  /* 0x0013dc3d01007387 */ /* 0x000fe80000100800 */
[----:B------:R-:W-:Y:S01]  /*19b60*/  STL [R1+0x1474], R72 ;  /* 0x0014744801007387 */ /* 0x000fe20000100800 */
[----:B------:R-:W-:-:S03]  /*19b70*/  IMAD.WIDE R50, R50, 0x2, R90 ;  /* 0x0000000232327825 */ /* 0x000fc600078e025a */
[----:B------:R-:W-:Y:S01]  /*19b80*/  STL [R1+0x13e8], R54 ;  /* 0x0013e83601007387 */ /* 0x000fe20000100800 */
[----:B------:R-:W-:-:S03]  /*19b90*/  PRMT R75, RZ, 0x7610, R75 ;  /* 0x00007610ff4b7816 */ /* 0x000fc6000000004b */
[----:B------:R-:W-:Y:S04]  /*19ba0*/  STL [R1+0x13e4], R55 ;  /* 0x0013e43701007387 */ /* 0x000fe80000100800 */
[----:B------:R-:W-:Y:S04]  /*19bb0*/  STL [R1+0x13f0], R58 ;  /* 0x0013f03a01007387 */ /* 0x000fe80000100800 */
[----:B------:R-:W-:Y:S04]  /*19bc0*/  STL [R1+0x13ec], R59 ;  /* 0x0013ec3b01007387 */ /* 0x000fe80000100800 */
[----:B------:R-:W-:Y:S04]  /*19bd0*/  STL [R1+0x13f8], R52 ;  /* 0x0013f83401007387 */ /* 0x000fe80000100800 */
[----:B------:R-:W-:Y:S04]  /*19be0*/  STL [R1+0x13f4], R53 ;  /* 0x0013f43501007387 */ /* 0x000fe80000100800 */
[----:B------:R-:W-:Y:S04]  /*19bf0*/  STL [R1+0x1408], R56 ;  /* 0x0014083801007387 */ /* 0x000fe80000100800 */
[----:B------:R0:W-:Y:S04]  /*19c00*/  STL [R1+0x1404], R57 ;  /* 0x0014043901007387 */ /* 0x0001e80000100800 */
[----:B------:R-:W-:Y:S04]  /*19c10*/  STL [R1+0x1410], R50 ;  /* 0x0014103201007387 */ /* 0x000fe80000100800 */
[----:B------:R-:W-:Y:S01]  /*19c20*/  STL [R1+0x140c], R51 ;  /* 0x00140c3301007387 */ /* 0x000fe20000100800 */
[----:B------:R-:W-:-:S03]  /*19c30*/  IMAD R5, R22, UR18, RZ ;  /* 0x0000001216057c24 */ /* 0x000fc6000f8e02ff */
[----:B------:R0:W4:Y:S04]  /*19c40*/  @P0 LDG.E.U16 R75, desc[UR10][R56.64] ;  /* 0x0000000a384b0981 */ /* 0x000128000c1e1500 */
[----:B------:R1:W-:Y:S01]  /*19c50*/  STL [R1+0x750], R12 ;  /* 0x0007500c01007387 */ /* 0x0003e20000100800 */
[----:B------:R-:W-:-:S03]  /*19c60*/  IMAD R34, R80, UR31, RZ ;  /* 0x0000001f50227c24 */ /* 0x000fc6000f8e02ff */
[----:B------:R1:W-:Y:S01]  /*19c70*/  STL [R1+0x754], R14 ;  /* 0x0007540e01007387 */ /* 0x0003e20000100800 */
[----:B0-----:R-:W-:-:S03]  /*19c80*/  IMAD.WIDE R56, R7, 0x2, R8 ;  /* 0x0000000207387825 */ /* 0x001fc600078e0208 */
[----:B------:R-:W4:Y:S01]  /*19c90*/  LDL.LU R59, [R1+0x71c] ;  /* 0x00071c00013b7983 */ /* 0x000f220000300800 */
[----:B-1----:R-:W-:Y:S02]  /*19ca0*/  IMAD R12, R26, UR17, RZ ;  /* 0x000000111a0c7c24 */ /* 0x002fe4000f8e02ff */
[----:B------:R-:W-:Y:S01]  /*19cb0*/  IMAD R26, R86, UR40, RZ ;  /* 0x00000028561a7c24 */ /* 0x000fe2000f8e02ff */
[----:B------:R-:W4:Y:S01]  /*19cc0*/  LDL.LU R58, [R1+0x718] ;  /* 0x00071800013a7983 */ /* 0x000f220000300800 */
[----:B------:R-:W-:Y:S02]  /*19cd0*/  IMAD R14, R87, UR41, RZ ;  /* 0x00000029570e7c24 */ /* 0x000fe4000f8e02ff */
[----:B------:R-:W-:Y:S01]  /*19ce0*/  IMAD.WIDE R86, R4, 0x2, R8 ;  /* 0x0000000204567825 */ /* 0x000fe200078e0208 */
[----:B------:R-:W4:Y:S01]  /*19cf0*/  LDL.LU R55, [R1+0x714] ;  /* 0x0007140001377983 */ /* 0x000f220000300800 */
[----:B------:R-:W-:Y:S02]  /*19d00*/  PRMT R78, RZ, 0x7610, R78 ;  /* 0x00007610ff4e7816 */ /* 0x000fe4000000004e */
[----:B------:R-:W-:-:S02]  /*19d10*/  IMAD R22, R81, UR30, RZ ;  /* 0x0000001e51167c24 */ /* 0x000fc4000f8e02ff */
[----:B------:R-:W-:Y:S01]  /*19d20*/  IMAD.WIDE R32, R10, 0x2, R8 ;  /* 0x000000020a207825 */ /* 0x000fe200078e0208 */
[----:B------:R-:W-:Y:S03]  /*19d30*/  STL.64 [R1+0x150], R56 ;  /* 0x0001503801007387 */ /* 0x000fe60000100a00 */
[--C-:B------:R-:W-:Y:S01]  /*19d40*/  IMAD.WIDE R80, R89, 0x2, R90.reuse ;  /* 0x0000000259507825 */ /* 0x100fe200078e025a */
[----:B------:R-:W-:Y:S03]  /*19d50*/  STL.64 [R1+0xe8], R82 ;  /* 0x0000e85201007387 */ /* 0x000fe60000100a00 */
[----:B------:R-:W-:Y:S01]  /*19d60*/  IMAD.WIDE R36, R4, 0x2, R90 ;  /* 0x0000000204247825 */ /* 0x000fe200078e025a */
[----:B------:R-:W-:Y:S04]  /*19d70*/  STL.64 [R1+0x70], R86 ;  /* 0x0000705601007387 */ /* 0x000fe80000100a00 */
[----:B------:R-:W-:Y:S01]  /*19d80*/  STL.64 [R1+0xd8], R32 ;  /* 0x0000d82001007387 */ /* 0x000fe20000100a00 */
[----:B------:R-:W-:-:S03]  /*19d90*/  PRMT R35, RZ, 0x7610, R35 ;  /* 0x00007610ff237816 */ /* 0x000fc60000000023 */
[----:B------:R0:W-:Y:S04]  /*19da0*/  STL.64 [R1+0x158], R80 ;  /* 0x0001585001007387 */ /* 0x0001e80000100a00 */
[----:B------:R-:W-:Y:S01]  /*19db0*/  STL.64 [R1+0xe0], R84 ;  /* 0x0000e05401007387 */ /* 0x000fe20000100a00 */
[----:B------:R-:W-:-:S03]  /*19dc0*/  PRMT R29, RZ, 0x7610, R29 ;  /* 0x00007610ff1d7816 */ /* 0x000fc6000000001d */
[----:B------:R-:W-:Y:S04]  /*19dd0*/  STL.64 [R1+0x68], R36 ;  /* 0x0000682401007387 */ /* 0x000fe80000100a00 */
[----:B------:R-:W4:Y:S01]  /*19de0*/  @P1 LDG.E.U16 R78, desc[UR10][R80.64] ;  /* 0x0000000a504e1981 */ /* 0x000f22000c1e1500 */
[----:B------:R-:W-:-:S03]  /*19df0*/  IMAD.WIDE R48, R42, 0x2, R8 ;  /* 0x000000022a307825 */ /* 0x000fc600078e0208 */
[----:B------:R-:W4:Y:S04]  /*19e00*/  @P0 LDG.E.U16 R35, desc[UR10][R86.64] ;  /* 0x0000000a56230981 */ /* 0x000f28000c1e1500 */
[----:B------:R-:W4:Y:S04]  /*19e10*/  @P0 LDG.E.U16 R29, desc[UR10][R48.64] ;  /* 0x0000000a301d0981 */ /* 0x000f28000c1e1500 */
[----:B0-----:R-:W4:Y:S04]  /*19e20*/  LDL.LU.64 R80, [R1+0x14a8] ;  /* 0x0014a80001507983 */ /* 0x001f280000300a00 */
[----:B------:R-:W4:Y:S04]  /*19e30*/  LDL.LU.64 R82, [R1+0x14a0] ;  /* 0x0014a00001527983 */ /* 0x000f280000300a00 */
[----:B--2---:R0:W-:Y:S04]  /*19e40*/  STL [R1+0x784], R88 ;  /* 0x0007845801007387 */ /* 0x0041e80000100800 */
[----:B0-----:R-:W2:Y:S04]  /*19e50*/  LDL.LU R88, [R1+0x1498] ;  /* 0x0014980001587983 */ /* 0x001ea80000300800 */
[----:B------:R-:W2:Y:S04]  /*19e60*/  LDL.LU.64 R84, [R1+0x1490] ;  /* 0x0014900001547983 */ /* 0x000ea80000300a00 */
[----:B---3--:R0:W-:Y:S04]  /*19e70*/  STL [R1+0x780], R0 ;  /* 0x0007800001007387 */ /* 0x0081e80000100800 */
[----:B0-----:R-:W3:Y:S04]  /*19e80*/  LDL.LU R0, [R1+0x1488] ;  /* 0x0014880001007983 */ /* 0x001ee80000300800 */
[----:B------:R-:W2:Y:S04]  /*19e90*/  LDL.LU.64 R86, [R1+0x1480] ;  /* 0x0014800001567983 */ /* 0x000ea80000300a00 */
[----:B------:R0:W-:Y:S04]  /*19ea0*/  STL [R1+0x1418], R48 ;  /* 0x0014183001007387 */ /* 0x0001e80000100800 */
[----:B0-----:R-:W2:Y:S04]  /*19eb0*/  LDL.LU R48, [R1+0x79c] ;  /* 0x00079c0001307983 */ /* 0x001ea80000300800 */
[----:B------:R0:W-:Y:S04]  /*19ec0*/  STL [R1+0x1414], R49 ;  /* 0x0014143101007387 */ /* 0x0001e80000100800 */
[----:B0-----:R-:W3:Y:S01]  /*19ed0*/  LDL.LU R49, [R1+0x770] ;  /* 0x0007700001317983 */ /* 0x001ee20000300800 */
[----:B------:R-:W-:Y:S01]  /*19ee0*/  IMAD.WIDE R42, R42, 0x2, R90 ;  /* 0x000000022a2a7825 */ /* 0x000fe200078e025a */
[----:B------:R-:W-:-:S02]  /*19ef0*/  PRMT R24, RZ, 0x7610, R24 ;  /* 0x00007610ff187816 */ /* 0x000fc40000000018 */
[----:B------:R-:W-:Y:S01]  /*19f00*/  PRMT R25, RZ, 0x7610, R25 ;  /* 0x00007610ff197816 */ /* 0x000fe20000000019 */
[----:B------:R-:W-:Y:S01]  /*19f10*/  IMAD.WIDE R44, R38, 0x2, R8 ;  /* 0x00000002262c7825 */ /* 0x000fe200078e0208 */
[----:B------:R-:W-:-:S03]  /*19f20*/  PRMT R28, RZ, 0x7610, R28 ;  /* 0x00007610ff1c7816 */ /* 0x000fc6000000001c */
[----:B------:R-:W-:Y:S01]  /*19f30*/  IMAD.WIDE R38, R38, 0x2, R90 ;  /* 0x0000000226267825 */ /* 0x000fe200078e025a */
[----:B------:R-:W4:Y:S03]  /*19f40*/  @P0 LDG.E.U16 R25, desc[UR10][R44.64] ;  /* 0x0000000a2c190981 */ /* 0x000f26000c1e1500 */
[----:B------:R-:W-:Y:S01]  /*19f50*/  IMAD.WIDE R46, R40, 0x2, R8 ;  /* 0x00000002282e7825 */ /* 0x000fe200078e0208 */
[----:B------:R-:W4:Y:S04]  /*19f60*/  @P1 LDG.E.U16 R24, desc[UR10][R38.64] ;  /* 0x0000000a26181981 */ /* 0x000f28000c1e1500 */
[----:B------:R-:W4:Y:S01]  /*19f70*/  @P0 LDG.E.U16 R28, desc[UR10][R46.64] ;  /* 0x0000000a2e1c0981 */ /* 0x000f22000c1e1500 */
[----:B------:R-:W-:-:S02]  /*19f80*/  PRMT R31, RZ, 0x7610, R31 ;  /* 0x00007610ff1f7816 */ /* 0x000fc4000000001f */
[----:B------:R-:W-:Y:S02]  /*19f90*/  PRMT R3, RZ, 0x7610, R3 ;  /* 0x00007610ff037816 */ /* 0x000fe40000000003 */
[----:B------:R-:W-:Y:S02]  /*19fa0*/  PRMT R27, RZ, 0x7610, R27 ;  /* 0x00007610ff1b7816 */ /* 0x000fe4000000001b */
[----:B------:R0:W4:Y:S04]  /*19fb0*/  @P1 LDG.E.U16 R31, desc[UR10][R36.64] ;  /* 0x0000000a241f1981 */ /* 0x000128000c1e1500 */
[----:B--2---:R-:W2:Y:S04]  /*19fc0*/  @P0 LDG.E.U16 R48, desc[UR10][R32.64] ;  /* 0x0000000a20300981 */ /* 0x004ea8000c1e1500 */
[----:B---3--:R-:W3:Y:S01]  /*19fd0*/  @P1 LDG.E.U16 R49, desc[UR10][R42.64] ;  /* 0x0000000a2a311981 */ /* 0x008ee2000c1e1500 */
[----:B0-----:R-:W-:-:S03]  /*19fe0*/  IMAD.WIDE R36, R7, 0x2, R90 ;  /* 0x0000000207247825 */ /* 0x001fc600078e025a */
[----:B------:R-:W2:Y:S01]  /*19ff0*/  @P0 LDG.E.U16 R3, desc[UR10][R56.64] ;  /* 0x0000000a38030981 */ /* 0x000ea2000c1e1500 */
[----:B------:R-:W-:-:S03]  /*1a000*/  IMAD.WIDE R40, R40, 0x2, R90 ;  /* 0x0000000228287825 */ /* 0x000fc600078e025a */
[----:B---3--:R-:W-:Y:S04]  /*1a010*/  STL [R1+0x145c], R49 ;  /* 0x00145c3101007387 */ /* 0x008fe80000100800 */
[----:B------:R-:W-:Y:S04]  /*1a020*/  STL [R1+0x1428], R42 ;  /* 0x0014282a01007387 */ /* 0x000fe80000100800 */
[----:B------:R0:W-:Y:S01]  /*1a030*/  STL [R1+0x141c], R43 ;  /* 0x00141c2b01007387 */ /* 0x0001e20000100800 */
[----:B------:R-:W-:-:S03]  /*1a040*/  IMAD.WIDE R6, R5, 0x2, R90 ;  /* 0x0000000205067825 */ /* 0x000fc600078e025a */
[----:B------:R-:W3:Y:S04]  /*1a050*/  @P1 LDG.E.U16 R27, desc[UR10][R40.64] ;  /* 0x0000000a281b1981 */ /* 0x000ee8000c1e1500 */
[----:B----4-:R-:W4:Y:S04]  /*1a060*/  @P1 LDG.E.U16 R55, desc[UR10][R6.64] ;  /* 0x0000000a06371981 */ /* 0x010f28000c1e1500 */
[----:B0-----:R-:W2:Y:S04]  /*1a070*/  LDL.LU R43, [R1+0x7a0] ;  /* 0x0007a000012b7983 */ /* 0x001ea80000300800 */
[----:B------:R-:W-:Y:S04]  /*1a080*/  STL [R1+0x1430], R46 ;  /* 0x0014302e01007387 */ /* 0x000fe80000100800 */
[----:B------:R-:W-:Y:S04]  /*1a090*/  STL [R1+0x142c], R47 ;  /* 0x00142c2f01007387 */ /* 0x000fe80000100800 */
[----:B------:R-:W-:Y:S04]  /*1a0a0*/  STL.64 [R1+0x148], R36 ;  /* 0x0001482401007387 */ /* 0x000fe80000100a00 */
[----:B------:R-:W-:Y:S04]  /*1a0b0*/  STL [R1+0x1438], R40 ;  /* 0x0014382801007387 */ /* 0x000fe80000100800 */
        /* <DEDUP_REMOVED lines=8> */
[----:B------:R1:W-:Y:S01]  /*1a140*/  STL [R1+0x774], R29 ;  /* 0x0007741d01007387 */ /* 0x0003e20000100800 */
[----:B0-----:R-:W-:-:S05]  /*1a150*/  IMAD.WIDE R24, R5, 0x2, R8 ;  /* 0x0000000205187825 */ /* 0x001fca00078e0208 */
[----:B------:R-:W3:Y:S01]  /*1a160*/  @P0 LDG.E.U16 R58, desc[UR10][R24.64] ;  /* 0x0000000a183a0981 */ /* 0x000ee2000c1e1500 */
[----:B-1----:R-:W-:-:S05]  /*1a170*/  IMAD.WIDE R28, R10, 0x2, R90 ;  /* 0x000000020a1c7825 */ /* 0x002fca00078e025a */
[----:B------:R-:W3:Y:S04]  /*1a180*/  @P1 LDG.E.U16 R59, desc[UR10][R28.64] ;  /* 0x0000000a1c3b1981 */ /* 0x000ee8000c1e1500 */
[----:B--2---:R0:W2:Y:S04]  /*1a190*/  @P1 LDG.E.U16 R43, desc[UR10][R36.64] ;  /* 0x0000000a242b1981 */ /* 0x0040a8000c1e1500 */
[----:B------:R-:W-:Y:S04]  /*1a1a0*/  STL [R1+0x77c], R35 ;  /* 0x00077c2301007387 */ /* 0x000fe80000100800 */
[----:B------:R-:W-:Y:S04]  /*1a1b0*/  STL [R1+0x778], R31 ;  /* 0x0007781f01007387 */ /* 0x000fe80000100800 */
[----:B------:R1:W-:Y:S04]  /*1a1c0*/  STL.64 [R1+0x60], R24 ;  /* 0x0000601801007387 */ /* 0x0003e80000100a00 */
[----:B------:R-:W-:Y:S01]  /*1a1d0*/  STL.64 [R1+0xd0], R28 ;  /* 0x0000d01c01007387 */ /* 0x000fe20000100a00 */
[----:B0-----:R-:W-:-:S03]  /*1a1e0*/  IMAD.WIDE R36, R34, 0x2, R8 ;  /* 0x0000000222247825 */ /* 0x001fc600078e0208 */
[----:B------:R-:W-:Y:S04]  /*1a1f0*/  STL [R1+0x144c], R3 ;  /* 0x00144c0301007387 */ /* 0x000fe80000100800 */
[----:B------:R0:W-:Y:S01]  /*1a200*/  STL.64 [R1+0x58], R6 ;  /* 0x0000580601007387 */ /* 0x0001e20000100a00 */
[----:B------:R-:W-:-:S04]  /*1a210*/  IMAD.WIDE R38, R11, 0x2, R8 ;  /* 0x000000020b267825 */ /* 0x000fc800078e0208 */
[----:B-1----:R-:W-:-:S04]  /*1a220*/  IMAD.WIDE R24, R11, 0x2, R90 ;  /* 0x000000020b187825 */ /* 0x002fc800078e025a */
[----:B------:R-:W-:-:S04]  /*1a230*/  IMAD.WIDE R4, R13, 0x2, R90 ;  /* 0x000000020d047825 */ /* 0x000fc800078e025a */
[----:B0-----:R-:W-:Y:S01]  /*1a240*/  IMAD.WIDE R6, R13, 0x2, R8 ;  /* 0x000000020d067825 */ /* 0x001fe200078e0208 */
[----:B--2---:R-:W-:Y:S04]  /*1a250*/  STL [R1+0x1450], R43 ;  /* 0x0014502b01007387 */ /* 0x004fe80000100800 */
[----:B------:R-:W-:Y:S04]  /*1a260*/  STL [R1+0x1454], R48 ;  /* 0x0014543001007387 */ /* 0x000fe80000100800 */
[----:B---3--:R-:W-:Y:S04]  /*1a270*/  STL [R1+0x1458], R59 ;  /* 0x0014583b01007387 */ /* 0x008fe80000100800 */
[----:B------:R-:W-:Y:S04]  /*1a280*/  STL [R1+0x1460], R58 ;  /* 0x0014603a01007387 */ /* 0x000fe80000100800 */
[----:B----4-:R-:W-:Y:S04]  /*1a290*/  STL [R1+0x1464], R55 ;  /* 0x0014643701007387 */ /* 0x010fe80000100800 */
[----:B------:R-:W-:Y:S04]  /*1a2a0*/  STL [R1+0x794], R27 ;  /* 0x0007941b01007387 */ /* 0x000fe80000100800 */
[----:B------:R-:W-:Y:S04]  /*1a2b0*/  STL [R1+0x146c], R36 ;  /* 0x00146c2401007387 */ /* 0x000fe80000100800 */
[----:B------:R-:W-:Y:S04]  /*1a2c0*/  STL [R1+0x1468], R37 ;  /* 0x0014682501007387 */ /* 0x000fe80000100800 */
[----:B------:R-:W-:Y:S04]  /*1a2d0*/  STL.64 [R1+0x140], R38 ;  /* 0x0001402601007387 */ /* 0x000fe80000100a00 */
[----:B------:R-:W-:Y:S04]  /*1a2e0*/  STL.64 [R1+0x138], R24 ;  /* 0x0001381801007387 */ /* 0x000fe80000100a00 */
[----:B------:R0:W-:Y:S04]  /*1a2f0*/  STL.64 [R1+0xc8], R6 ;  /* 0x0000c80601007387 */ /* 0x0001e80000100a00 */
[----:B------:R1:W-:Y:S04]  /*1a300*/  STL.64 [R1+0xc0], R4 ;  /* 0x0000c00401007387 */ /* 0x0003e80000100a00 */
[----:B------:R-:W2:Y:S04]  /*1a310*/  LDL.LU R89, [R1+0x970] ;  /* 0x0009700001597983 */ /* 0x000ea80000300800 */
[----:B------:R-:W3:Y:S04]  /*1a320*/  LDL.LU R57, [R1+0x96c] ;  /* 0x00096c0001397983 */ /* 0x000ee80000300800 */
[----:B------:R-:W4:Y:S01]  /*1a330*/  LDL.LU R56, [R1+0x974] ;  /* 0x0009740001387983 */ /* 0x000f220000300800 */
[----:B------:R-:W-:-:S06]  /*1a340*/  PRMT R77, RZ, 0x7610, R77 ;  /* 0x00007610ff4d7816 */ /* 0x000fcc000000004d */
[----:B------:R0:W4:Y:S01]  /*1a350*/  @P1 LDG.E.U16 R77, desc[UR10][R62.64] ;  /* 0x0000000a3e4d1981 */ /* 0x000122000c1e1500 */
[----:B------:R-:W-:Y:S02]  /*1a360*/  PRMT R68, RZ, 0x7610, R68 ;  /* 0x00007610ff447816 */ /* 0x000fe40000000044 */
[----:B------:R-:W-:Y:S02]  /*1a370*/  PRMT R69, RZ, 0x7610, R69 ;  /* 0x00007610ff457816 */ /* 0x000fe40000000045 */
[----:B0-----:R-:W-:Y:S02]  /*1a380*/  PRMT R62, RZ, 0x7610, R62 ;  /* 0x00007610ff3e7816 */ /* 0x001fe4000000003e */
[----:B------:R-:W-:-:S04]  /*1a390*/  PRMT R63, RZ, 0x7610, R63 ;  /* 0x00007610ff3f7816 */ /* 0x000fc8000000003f */
[----:B------:R0:W4:Y:S01]  /*1a3a0*/  @P0 LDG.E.U16 R62, desc[UR10][R6.64] ;  /* 0x0000000a063e0981 */ /* 0x000122000c1e1500 */
[----:B------:R-:W-:-:S03]  /*1a3b0*/  PRMT R60, RZ, 0x7610, R60 ;  /* 0x00007610ff3c7816 */ /* 0x000fc6000000003c */
[----:B------:R1:W4:Y:S01]  /*1a3c0*/  @P1 LDG.E.U16 R63, desc[UR10][R4.64] ;  /* 0x0000000a043f1981 */ /* 0x000322000c1e1500 */
[----:B------:R-:W-:Y:S01]  /*1a3d0*/  IMAD R93, R93, UR36, RZ ;  /* 0x000000245d5d7c24 */ /* 0x000fe2000f8e02ff */
[----:B------:R-:W-:Y:S01]  /*1a3e0*/  PRMT R66, RZ, 0x7610, R66 ;  /* 0x00007610ff427816 */ /* 0x000fe20000000042 */
[----:B------:R-:W-:Y:S01]  /*1a3f0*/  IMAD.MOV.U32 R49, RZ, RZ, R23 ;  /* 0x000000ffff317224 */ /* 0x000fe200078e0017 */
[----:B------:R1:W4:Y:S01]  /*1a400*/  @P0 LDG.E.U16 R60, desc[UR10][R38.64] ;  /* 0x0000000a263c0981 */ /* 0x000322000c1e1500 */
[----:B0-----:R-:W-:-:S04]  /*1a410*/  IMAD.WIDE R6, R12, 0x2, R8 ;  /* 0x000000020c067825 */ /* 0x001fc800078e0208 */
[----:B------:R-:W-:Y:S02]  /*1a420*/  IMAD R92, R92, UR16, RZ ;  /* 0x000000105c5c7c24 */ /* 0x000fe4000f8e02ff */
[----:B-1----:R-:W-:Y:S01]  /*1a430*/  IMAD.WIDE R4, R12, 0x2, R90 ;  /* 0x000000020c047825 */ /* 0x002fe200078e025a */
[----:B------:R-:W-:Y:S04]  /*1a440*/  STL.64 [R1+0x50], R6 ;  /* 0x0000500601007387 */ /* 0x000fe80000100a00 */
[----:B------:R-:W4:Y:S01]  /*1a450*/  @P0 LDG.E.U16 R68, desc[UR10][R6.64] ;  /* 0x0000000a06440981 */ /* 0x000f22000c1e1500 */
[----:B------:R-:W-:-:S03]  /*1a460*/  IMAD.WIDE R44, R93, 0x2, R8 ;  /* 0x000000025d2c7825 */ /* 0x000fc600078e0208 */
[----:B------:R-:W-:Y:S01]  /*1a470*/  STL.64 [R1+0x48], R4 ;  /* 0x0000480401007387 */ /* 0x000fe20000100a00 */
[----:B------:R-:W-:-:S03]  /*1a480*/  IMAD.WIDE R38, R92, 0x2, R8 ;  /* 0x000000025c267825 */ /* 0x000fc600078e0208 */
[----:B------:R-:W4:Y:S01]  /*1a490*/  @P1 LDG.E.U16 R69, desc[UR10][R4.64] ;  /* 0x0000000a04451981 */ /* 0x000f22000c1e1500 */
[----:B------:R-:W-:Y:S01]  /*1a4a0*/  IMAD.WIDE R40, R93, 0x2, R90 ;  /* 0x000000025d287825 */ /* 0x000fe200078e025a */
[----:B------:R-:W-:Y:S02]  /*1a4b0*/  PRMT R81, RZ, 0x7610, R81 ;  /* 0x00007610ff517816 */ /* 0x000fe40000000051 */
[----:B------:R0:W4:Y:S01]  /*1a4c0*/  @P0 LDG.E.U16 R66, desc[UR10][R36.64] ;  /* 0x0000000a24420981 */ /* 0x000122000c1e1500 */
[----:B------:R-:W-:Y:S01]  /*1a4d0*/  PRMT R80, RZ, 0x7610, R80 ;  /* 0x00007610ff507816 */ /* 0x000fe20000000050 */
[----:B------:R-:W-:Y:S02]  /*1a4e0*/  IMAD.MOV.U32 R47, RZ, RZ, R21 ;  /* 0x000000ffff2f7224 */ /* 0x000fe400078e0015 */
[----:B------:R1:W-:Y:S04]  /*1a4f0*/  STL.64 [R1+0x130], R44 ;  /* 0x0001302c01007387 */ /* 0x0003e80000100a00 */
[----:B------:R-:W4:Y:S01]  /*1a500*/  @P1 LDG.E.U16 R81, desc[UR10][R40.64] ;  /* 0x0000000a28511981 */ /* 0x000f22000c1e1500 */
[----:B0-----:R-:W-:-:S03]  /*1a510*/  IMAD.WIDE R36, R92, 0x2, R90 ;  /* 0x000000025c247825 */ /* 0x001fc600078e025a */
[----:B------:R1:W4:Y:S02]  /*1a520*/  @P0 LDG.E.U16 R80, desc[UR10][R44.64] ;  /* 0x0000000a2c500981 */ /* 0x000324000c1e1500 */
[----:B-1----:R-:W-:Y:S02]  /*1a530*/  IMAD.MOV.U32 R44, RZ, RZ, R47 ;  /* 0x000000ffff2c7224 */ /* 0x002fe400078e002f */
[----:B--2---:R-:W-:Y:S02]  /*1a540*/  IMAD R6, R89, UR29, RZ ;  /* 0x0000001d59067c24 */ /* 0x004fe4000f8e02ff */
[----:B---3--:R-:W-:Y:S02]  /*1a550*/  IMAD R4, R57, UR26, RZ ;  /* 0x0000001a39047c24 */ /* 0x008fe4000f8e02ff */
[----:B----4-:R-:W-:Y:S02]  /*1a560*/  IMAD R89, R56, UR42, RZ ;  /* 0x0000002a38597c24 */ /* 0x010fe4000f8e02ff */
[----:B------:R-:W-:-:S04]  /*1a570*/  IMAD.WIDE R56, R49, 0x2, R8 ;  /* 0x0000000231387825 */ /* 0x000fc800078e0208 */
[----:B------:R-:W-:Y:S01]  /*1a580*/  IMAD.WIDE R48, R49, 0x2, R90 ;  /* 0x0000000231307825 */ /* 0x000fe200078e025a */
[----:B------:R-:W-:Y:S04]  /*1a590*/  STL.64 [R1+0xb8], R56 ;  /* 0x0000b83801007387 */ /* 0x000fe80000100a00 */
[----:B------:R-:W-:Y:S04]  /*1a5a0*/  STL.64 [R1+0x40], R38 ;  /* 0x0000402601007387 */ /* 0x000fe80000100a00 */
[----:B------:R0:W-:Y:S04]  /*1a5b0*/  STL.64 [R1+0x18], R40 ;  /* 0x0000182801007387 */ /* 0x0001e80000100a00 */
[----:B------:R1:W-:Y:S04]  /*1a5c0*/  STL.64 [R1+0x10], R48 ;  /* 0x0000103001007387 */ /* 0x0003e80000100a00 */
[----:B------:R2:W-:Y:S04]  /*1a5d0*/  STL.64 [R1+0x8], R36 ;  /* 0x0000082401007387 */ /* 0x0005e80000100a00 */
[----:B0-----:R-:W3:Y:S04]  /*1a5e0*/  LDL.LU R41, [R1+0x7b4] ;  /* 0x0007b40001297983 */ /* 0x001ee80000300800 */
[----:B------:R-:W4:Y:S01]  /*1a5f0*/  LDL.LU R47, [R1+0x7ac] ;  /* 0x0007ac00012f7983 */ /* 0x000f220000300800 */
[----:B------:R-:W-:-:S02]  /*1a600*/  PRMT R73, RZ, 0x7610, R73 ;  /* 0x00007610ff497816 */ /* 0x000fc40000000049 */
[----:B------:R-:W-:Y:S01]  /*1a610*/  PRMT R83, RZ, 0x7610, R83 ;  /* 0x00007610ff537816 */ /* 0x000fe20000000053 */
[----:B------:R-:W-:Y:S01]  /*1a620*/  IMAD.MOV.U32 R46, RZ, RZ, R20 ;  /* 0x000000ffff2e7224 */ /* 0x000fe200078e0014 */
[----:B------:R-:W-:Y:S02]  /*1a630*/  PRMT R82, RZ, 0x7610, R82 ;  /* 0x00007610ff527816 */ /* 0x000fe40000000052 */
[----:B------:R0:W4:Y:S01]  /*1a640*/  @P1 LDG.E.U16 R73, desc[UR10][R50.64] ;  /* 0x0000000a32491981 */ /* 0x000122000c1e1500 */
[----:B------:R-:W-:Y:S01]  /*1a650*/  PRMT R85, RZ, 0x7610, R85 ;  /* 0x00007610ff557816 */ /* 0x000fe20000000055 */
[----:B------:R-:W-:Y:S02]  /*1a660*/  IMAD.MOV.U32 R40, RZ, RZ, R46 ;  /* 0x000000ffff287224 */ /* 0x000fe400078e002e */
[----:B------:R1:W4:Y:S01]  /*1a670*/  @P1 LDG.E.U16 R83, desc[UR10][R48.64] ;  /* 0x0000000a30531981 */ /* 0x000322000c1e1500 */
[----:B------:R-:W-:-:S03]  /*1a680*/  PRMT R84, RZ, 0x7610, R84 ;  /* 0x00007610ff547816 */ /* 0x000fc60000000054 */
[----:B------:R-:W4:Y:S01]  /*1a690*/  @P0 LDG.E.U16 R82, desc[UR10][R56.64] ;  /* 0x0000000a38520981 */ /* 0x000f22000c1e1500 */
[----:B0-----:R-:W-:-:S03]  /*1a6a0*/  IMAD.MOV.U32 R51, RZ, RZ, R19 ;  /* 0x000000ffff337224 */ /* 0x001fc600078e0013 */
[----:B------:R-:W4:Y:S01]  /*1a6b0*/  @P1 LDG.E.U16 R85, desc[UR10][R36.64] ;  /* 0x0000000a24551981 */ /* 0x000f22000c1e1500 */
[----:B------:R-:W-:-:S03]  /*1a6c0*/  IMAD.MOV.U32 R46, RZ, RZ, R51 ;  /* 0x000000ffff2e7224 */ /* 0x000fc600078e0033 */
[----:B-1----:R-:W4:Y:S04]  /*1a6d0*/  LDL.LU R49, [R1+0x738] ;  /* 0x0007380001317983 */ /* 0x002f280000300800 */
[----:B------:R-:W4:Y:S04]  /*1a6e0*/  LDL.LU R51, [R1+0x734] ;  /* 0x0007340001337983 */ /* 0x000f280000300800 */
[----:B------:R-:W4:Y:S04]  /*1a6f0*/  LDL.LU R57, [R1+0x730] ;  /* 0x0007300001397983 */ /* 0x000f280000300800 */
[----:B------:R-:W4:Y:S04]  /*1a700*/  LDL.LU R56, [R1+0x72c] ;  /* 0x00072c0001387983 */ /* 0x000f280000300800 */
[----:B--2---:R-:W2:Y:S01]  /*1a710*/  LDL.LU R37, [R1+0x724] ;  /* 0x0007240001257983 */ /* 0x004ea20000300800 */
[----:B------:R-:W-:-:S03]  /*1a720*/  LOP3.LUT R3, R2, 0x20, RZ, 0x3c, !PT ;  /* 0x0000002002037812 */ /* 0x000fc600078e3cff */
[----:B------:R-:W2:Y:S04]  /*1a730*/  LDL.LU R36, [R1+0x874] ;  /* 0x0008740001247983 */ /* 0x000ea80000300800 */
[----:B------:R-:W2:Y:S04]  /*1a740*/  LDL.LU R55, [R1+0x870] ;  /* 0x0008700001377983 */ /* 0x000ea80000300800 */
[----:B------:R-:W2:Y:S04]  /*1a750*/  LDL.LU R58, [R1+0x86c] ;  /* 0x00086c00013a7983 */ /* 0x000ea80000300800 */
[----:B------:R-:W2:Y:S04]  /*1a760*/  LDL.LU R59, [R1+0x868] ;  /* 0x00086800013b7983 */ /* 0x000ea80000300800 */
[----:B------:R-:W2:Y:S01]  /*1a770*/  LDL.LU R48, [R1+0x864] ;  /* 0x0008640001307983 */ /* 0x000ea20000300800 */
[----:B------:R-:W-:-:S03]  /*1a780*/  IMAD.MOV.U32 R42, RZ, RZ, R16 ;  /* 0x000000ffff2a7224 */ /* 0x000fc600078e0010 */
[----:B------:R-:W2:Y:S04]  /*1a790*/  @P0 LDG.E.U16 R84, desc[UR10][R38.64] ;  /* 0x0000000a26540981 */ /* 0x000ea8000c1e1500 */
[----:B------:R-:W2:Y:S01]  /*1a7a0*/  LDL.LU R43, [R1+0x860] ;  /* 0x00086000012b7983 */ /* 0x000ea20000300800 */
[----:B------:R-:W-:-:S03]  /*1a7b0*/  IMAD.MOV.U32 R72, RZ, RZ, R15 ;  /* 0x000000ffff487224 */ /* 0x000fc600078e000f */
[----:B------:R0:W-:Y:S04]  /*1a7c0*/  STS.U16 [R3+UR9+0xa100], R44 ;  /* 0x00a1002c03007988 */ /* 0x0001e80008000409 */
[----:B------:R-:W2:Y:S01]  /*1a7d0*/  LDL.LU R39, [R1+0x85c] ;  /* 0x00085c0001277983 */ /* 0x000ea20000300800 */
[----:B------:R-:W-:-:S03]  /*1a7e0*/  IMAD.MOV.U32 R79, RZ, RZ, R17 ;  /* 0x000000ffff4f7224 */ /* 0x000fc600078e0011 */
[----:B------:R-:W2:Y:S04]  /*1a7f0*/  LDL.LU R38, [R1+0x858] ;  /* 0x0008580001267983 */ /* 0x000ea80000300800 */
[----:B------:R-:W2:Y:S04]  /*1a800*/  LDL.LU R45, [R1+0x854] ;  /* 0x00085400012d7983 */ /* 0x000ea80000300800 */
[----:B0-----:R-:W2:Y:S04]  /*1a810*/  LDL.LU R44, [R1+0x850] ;  /* 0x00085000012c7983 */ /* 0x001ea80000300800 */
[----:B---3--:R0:W-:Y:S04]  /*1a820*/  STS.U16 [R3+UR9+0x2500], R41 ;  /* 0x0025002903007988 */ /* 0x0081e80008000409 */
[----:B------:R1:W-:Y:S04]  /*1a830*/  STS.U16 [R3+UR9+0xa500], R40 ;  /* 0x00a5002803007988 */ /* 0x0003e80008000409 */
[----:B----4-:R3:W-:Y:S04]  /*1a840*/  STS.U16 [R3+UR9+0x2900], R47 ;  /* 0x0029002f03007988 */ /* 0x0107e80008000409 */
[----:B0-----:R-:W4:Y:S04]  /*1a850*/  LDL.LU R41, [R1+0x84c] ;  /* 0x00084c0001297983 */ /* 0x001f280000300800 */
[----:B-1----:R-:W2:Y:S04]  /*1a860*/  LDL.LU R40, [R1+0x848] ;  /* 0x0008480001287983 */ /* 0x002ea80000300800 */
[----:B------:R0:W-:Y:S04]  /*1a870*/  STS.U16 [R3+UR9+0xa900], R46 ;  /* 0x00a9002e03007988 */ /* 0x0001e80008000409 */
[----:B---3--:R-:W3:Y:S04]  /*1a880*/  LDL.LU R47, [R1+0x844] ;  /* 0x00084400012f7983 */ /* 0x008ee80000300800 */
[----:B------:R1:W-:Y:S04]  /*1a890*/  STS.U16 [R3+UR9+0x2d00], R42 ;  /* 0x002d002a03007988 */ /* 0x0003e80008000409 */
[----:B0-----:R-:W2:Y:S04]  /*1a8a0*/  LDL.LU R46, [R1+0x840] ;  /* 0x00084000012e7983 */ /* 0x001ea80000300800 */
[----:B------:R0:W-:Y:S04]  /*1a8b0*/  STS.U16 [R3+UR9+0xad00], R72 ;  /* 0x00ad004803007988 */ /* 0x0001e80008000409 */
[----:B-1----:R-:W2:Y:S04]  /*1a8c0*/  LDL.LU R42, [R1+0x83c] ;  /* 0x00083c00012a7983 */ /* 0x002ea80000300800 */
[----:B------:R1:W-:Y:S04]  /*1a8d0*/  STS.U16 [R3+UR9+0x3100], R79 ;  /* 0x0031004f03007988 */ /* 0x0003e80008000409 */
[----:B0-----:R-:W2:Y:S04]  /*1a8e0*/  LDL.LU R72, [R1+0x838] ;  /* 0x0008380001487983 */ /* 0x001ea80000300800 */
[----:B-1----:R-:W2:Y:S04]  /*1a8f0*/  LDL.LU R79, [R1+0x147c] ;  /* 0x00147c00014f7983 */ /* 0x002ea80000300800 */
[----:B------:R0:W-:Y:S04]  /*1a900*/  STS.U16 [R3+UR9+0xb100], R49 ;  /* 0x00b1003103007988 */ /* 0x0001e80008000409 */
[----:B------:R1:W-:Y:S04]  /*1a910*/  STS.U16 [R3+UR9+0x3500], R51 ;  /* 0x0035003303007988 */ /* 0x0003e80008000409 */
[----:B------:R1:W-:Y:S04]  /*1a920*/  STS.U16 [R3+UR9+0xb500], R57 ;  /* 0x00b5003903007988 */ /* 0x0003e80008000409 */
[----:B------:R1:W-:Y:S04]  /*1a930*/  STS.U16 [R3+UR9+0x3900], R56 ;  /* 0x0039003803007988 */ /* 0x0003e80008000409 */
[----:B0-----:R-:W3:Y:S04]  /*1a940*/  LDL.LU R49, [R1+0x7d0] ;  /* 0x0007d00001317983 */ /* 0x001ee80000300800 */
[----:B-1----:R-:W3:Y:S04]  /*1a950*/  LDL.LU R51, [R1+0x7cc] ;  /* 0x0007cc0001337983 */ /* 0x002ee80000300800 */
[----:B------:R-:W3:Y:S04]  /*1a960*/  LDL.LU R57, [R1+0x7c8] ;  /* 0x0007c80001397983 */ /* 0x000ee80000300800 */
[----:B------:R-:W3:Y:S04]  /*1a970*/  LDL.LU R56, [R1+0x7c4] ;  /* 0x0007c40001387983 */ /* 0x000ee80000300800 */
[----:B--2---:R0:W-:Y:S04]  /*1a980*/  STS.U16 [R3+UR9+0xb900], R79 ;  /* 0x00b9004f03007988 */ /* 0x0041e80008000409 */
[----:B------:R-:W-:Y:S04]  /*1a990*/  STS.U16 [R3+UR9+0x3d00], R37 ;  /* 0x003d002503007988 */ /* 0x000fe80008000409 */
[----:B------:R1:W-:Y:S04]  /*1a9a0*/  STS.U16 [R3+UR9+0xbd00], R77 ;  /* 0x00bd004d03007988 */ /* 0x0003e80008000409 */
[----:B0-----:R-:W2:Y:S01]  /*1a9b0*/  LDL.LU R79, [R1+0x7c0] ;  /* 0x0007c000014f7983 */ /* 0x001ea20000300800 */
[----:B-1----:R-:W-:-:S03]  /*1a9c0*/  LOP3.LUT R3, R2, 0x30, RZ, 0x3c, !PT ;  /* 0x0000003002037812 */ /* 0x002fc600078e3cff */
[----:B------:R-:W2:Y:S04]  /*1a9d0*/  LDL.LU R77, [R1+0x1478] ;  /* 0x00147800014d7983 */ /* 0x000ea80000300800 */
        /* <DEDUP_REMOVED lines=10> */
[----:B----4-:R-:W-:Y:S04]  /*1aa80*/  STS.U16 [R3+UR9+0x1580], R41 ;  /* 0x0015802903007988 */ /* 0x010fe80008000409 */
[----:B------:R-:W-:Y:S04]  /*1aa90*/  STS.U16 [R3+UR9+0x9580], R40 ;  /* 0x0095802803007988 */ /* 0x000fe80008000409 */
[----:B---3--:R-:W-:Y:S04]  /*1aaa0*/  STS.U16 [R3+UR9+0x1980], R47 ;  /* 0x0019802f03007988 */ /* 0x008fe80008000409 */
[----:B------:R-:W-:Y:S04]  /*1aab0*/  STS.U16 [R3+UR9+0x9980], R46 ;  /* 0x0099802e03007988 */ /* 0x000fe80008000409 */
[----:B------:R-:W-:Y:S04]  /*1aac0*/  STS.U16 [R3+UR9+0x1d80], R42 ;  /* 0x001d802a03007988 */ /* 0x000fe80008000409 */
[----:B------:R0:W-:Y:S04]  /*1aad0*/  STS.U16 [R3+UR9+0x9d80], R72 ;  /* 0x009d804803007988 */ /* 0x0001e80008000409 */
[----:B0-----:R-:W3:Y:S04]  /*1aae0*/  LDL.LU R72, [R1+0x768] ;  /* 0x0007680001487983 */ /* 0x001ee80000300800 */
        /* <DEDUP_REMOVED lines=14> */
[----:B------:R0:W-:Y:S04]  /*1abd0*/  STS.U16 [R3+UR9+0x2180], R49 ;  /* 0x0021803103007988 */ /* 0x0001e80008000409 */
[----:B------:R-:W4:Y:S04]  /*1abe0*/  LDL.LU R46, [R1+0x888] ;  /* 0x00088800012e7983 */ /* 0x000f280000300800 */
[----:B------:R1:W-:Y:S04]  /*1abf0*/  STS.U16 [R3+UR9+0xa180], R51 ;  /* 0x00a1803303007988 */ /* 0x0003e80008000409 */
[----:B------:R-:W4:Y:S04]  /*1ac00*/  LDL.LU R42, [R1+0x884] ;  /* 0x00088400012a7983 */ /* 0x000f280000300800 */
[----:B------:R1:W-:Y:S04]  /*1ac10*/  STS.U16 [R3+UR9+0x2580], R57 ;  /* 0x0025803903007988 */ /* 0x0003e80008000409 */
[----:B0-----:R-:W4:Y:S04]  /*1ac20*/  LDL.LU R49, [R1+0x880] ;  /* 0x0008800001317983 */ /* 0x001f280000300800 */
[----:B------:R0:W-:Y:S04]  /*1ac30*/  STS.U16 [R3+UR9+0xa580], R56 ;  /* 0x00a5803803007988 */ /* 0x0001e80008000409 */
[----:B-1----:R-:W4:Y:S04]  /*1ac40*/  LDL.LU R51, [R1+0x87c] ;  /* 0x00087c0001337983 */ /* 0x002f280000300800 */
[----:B------:R-:W4:Y:S04]  /*1ac50*/  LDL.LU R57, [R1+0x878] ;  /* 0x0008780001397983 */ /* 0x000f280000300800 */
[----:B0-----:R-:W4:Y:S04]  /*1ac60*/  LDL.LU R56, [R1+0x7ec] ;  /* 0x0007ec0001387983 */ /* 0x001f280000300800 */
[----:B--2---:R0:W-:Y:S04]  /*1ac70*/  STS.U16 [R3+UR9+0x2980], R79 ;  /* 0x0029804f03007988 */ /* 0x0041e80008000409 */
[----:B------:R-:W-:Y:S04]  /*1ac80*/  STS.U16 [R3+UR9+0xa980], R77 ;  /* 0x00a9804d03007988 */ /* 0x000fe80008000409 */
[----:B------:R1:W-:Y:S04]  /*1ac90*/  STS.U16 [R3+UR9+0x2d80], R74 ;  /* 0x002d804a03007988 */ /* 0x0003e80008000409 */
[----:B0-----:R-:W2:Y:S04]  /*1aca0*/  LDL.LU R79, [R1+0x7e8] ;  /* 0x0007e800014f7983 */ /* 0x001ea80000300800 */
[----:B-1----:R-:W2:Y:S04]  /*1acb0*/  LDL.LU R74, [R1+0x7e4] ;  /* 0x0007e400014a7983 */ /* 0x002ea80000300800 */
[----:B------:R-:W2:Y:S04]  /*1acc0*/  LDL.LU R77, [R1+0x7e0] ;  /* 0x0007e000014d7983 */ /* 0x000ea80000300800 */
[----:B---3--:R0:W-:Y:S04]  /*1acd0*/  STS.U16 [R3+UR9+0xad80], R72 ;  /* 0x00ad804803007988 */ /* 0x0081e80008000409 */
[----:B0-----:R-:W3:Y:S04]  /*1ace0*/  LDL.LU R72, [R1+0x1474] ;  /* 0x0014740001487983 */ /* 0x001ee80000300800 */
[----:B----4-:R-:W-:Y:S04]  /*1acf0*/  STS.U16 [R3+UR9+0x3180], R37 ;  /* 0x0031802503007988 */ /* 0x010fe80008000409 */
[----:B------:R-:W-:Y:S04]  /*1ad00*/  STS.U16 [R3+UR9+0xb180], R36 ;  /* 0x00b1802403007988 */ /* 0x000fe80008000409 */
[----:B------:R-:W-:Y:S04]  /*1ad10*/  STS.U16 [R3+UR9+0x3580], R55 ;  /* 0x0035803703007988 */ /* 0x000fe80008000409 */
[----:B---3--:R0:W-:Y:S04]  /*1ad20*/  STS.U16 [R3+UR9+0xb580], R72 ;  /* 0x00b5804803007988 */ /* 0x0081e80008000409 */
[----:B------:R-:W-:Y:S04]  /*1ad30*/  STS.U16 [R3+UR9+0x3980], R58 ;  /* 0x0039803a03007988 */ /* 0x000fe80008000409 */
[----:B------:R-:W-:Y:S04]  /*1ad40*/  STS.U16 [R3+UR9+0xb980], R59 ;  /* 0x00b9803b03007988 */ /* 0x000fe80008000409 */
[----:B------:R1:W-:Y:S04]  /*1ad50*/  STS.U16 [R3+UR9+0x3d80], R75 ;  /* 0x003d804b03007988 */ /* 0x0003e80008000409 */
[----:B------:R3:W-:Y:S04]  /*1ad60*/  STS.U16 [R3+UR9+0xbd80], R73 ;  /* 0x00bd804903007988 */ /* 0x0007e80008000409 */
[----:B0-----:R-:W4:Y:S04]  /*1ad70*/  LDL.LU R72, [R1+0x7dc] ;  /* 0x0007dc0001487983 */ /* 0x001f280000300800 */
[----:B-1----:R-:W4:Y:S01]  /*1ad80*/  LDL.LU R75, [R1+0x1470] ;  /* 0x00147000014b7983 */ /* 0x002f220000300800 */
[----:B---3--:R-:W-:-:S03]  /*1ad90*/  LOP3.LUT R3, R2, 0x40, RZ, 0x3c, !PT ;  /* 0x0000004002037812 */ /* 0x008fc600078e3cff */
[----:B------:R-:W3:Y:S04]  /*1ada0*/  LDL.LU R73, [R1+0x7d4] ;  /* 0x0007d40001497983 */ /* 0x000ee80000300800 */
        /* <DEDUP_REMOVED lines=9> */
[----:B------:R-:W3:Y:S04]  /*1ae40*/  LDL.LU R36, [R1+0x784] ;  /* 0x0007840001247983 */ /* 0x000ee80000300800 */
[----:B------:R-:W-:Y:S04]  /*1ae50*/  STS.U16 [R3+UR9+0x9200], R46 ;  /* 0x0092002e03007988 */ /* 0x000fe80008000409 */
[----:B------:R-:W3:Y:S04]  /*1ae60*/  LDL.LU R37, [R1+0x780] ;  /* 0x0007800001257983 */ /* 0x000ee80000300800 */
[----:B------:R-:W-:Y:S04]  /*1ae70*/  STS.U16 [R3+UR9+0x1600], R42 ;  /* 0x0016002a03007988 */ /* 0x000fe80008000409 */
[----:B------:R-:W3:Y:S04]  /*1ae80*/  LDL.LU R55, [R1+0x77c] ;  /* 0x00077c0001377983 */ /* 0x000ee80000300800 */
[----:B------:R0:W-:Y:S04]  /*1ae90*/  STS.U16 [R3+UR9+0x9600], R49 ;  /* 0x0096003103007988 */ /* 0x0001e80008000409 */
[----:B------:R-:W3:Y:S04]  /*1aea0*/  LDL.LU R58, [R1+0x778] ;  /* 0x00077800013a7983 */ /* 0x000ee80000300800 */
[----:B0-----:R-:W3:Y:S04]  /*1aeb0*/  LDL.LU R49, [R1+0x774] ;  /* 0x0007740001317983 */ /* 0x001ee80000300800 */
[----:B------:R-:W3:Y:S04]  /*1aec0*/  LDL.LU R59, [R1+0x798] ;  /* 0x00079800013b7983 */ /* 0x000ee80000300800 */
[----:B------:R-:W3:Y:S04]  /*1aed0*/  LDL.LU R48, [R1+0x794] ;  /* 0x0007940001307983 */ /* 0x000ee80000300800 */
[----:B------:R-:W3:Y:S04]  /*1aee0*/  LDL.LU R43, [R1+0x790] ;  /* 0x00079000012b7983 */ /* 0x000ee80000300800 */
[----:B------:R-:W3:Y:S04]  /*1aef0*/  LDL.LU R38, [R1+0x78c] ;  /* 0x00078c0001267983 */ /* 0x000ee80000300800 */
[----:B------:R-:W3:Y:S04]  /*1af00*/  LDL.LU R39, [R1+0x8e4] ;  /* 0x0008e40001277983 */ /* 0x000ee80000300800 */
[----:B------:R-:W3:Y:S04]  /*1af10*/  LDL.LU R44, [R1+0x8e0] ;  /* 0x0008e000012c7983 */ /* 0x000ee80000300800 */
[----:B------:R-:W-:Y:S04]  /*1af20*/  STS.U16 [R3+UR9+0x1a00], R51 ;  /* 0x001a003303007988 */ /* 0x000fe80008000409 */
[----:B------:R-:W3:Y:S04]  /*1af30*/  LDL.LU R45, [R1+0x8dc] ;  /* 0x0008dc00012d7983 */ /* 0x000ee80000300800 */
[----:B------:R-:W-:Y:S04]  /*1af40*/  STS.U16 [R3+UR9+0x9a00], R57 ;  /* 0x009a003903007988 */ /* 0x000fe80008000409 */
[----:B------:R-:W3:Y:S04]  /*1af50*/  LDL.LU R40, [R1+0x8d8] ;  /* 0x0008d80001287983 */ /* 0x000ee80000300800 */
[----:B------:R-:W-:Y:S04]  /*1af60*/  STS.U16 [R3+UR9+0x1e00], R56 ;  /* 0x001e003803007988 */ /* 0x000fe80008000409 */
[----:B------:R-:W3:Y:S04]  /*1af70*/  LDL.LU R41, [R1+0x8d4] ;  /* 0x0008d40001297983 */ /* 0x000ee80000300800 */
[----:B--2---:R-:W-:Y:S04]  /*1af80*/  STS.U16 [R3+UR9+0x9e00], R79 ;  /* 0x009e004f03007988 */ /* 0x004fe80008000409 */
[----:B------:R-:W2:Y:S04]  /*1af90*/  LDL.LU R46, [R1+0x8d0] ;  /* 0x0008d000012e7983 */ /* 0x000ea80000300800 */
[----:B------:R0:W-:Y:S04]  /*1afa0*/  STS.U16 [R3+UR9+0x2200], R74 ;  /* 0x0022004a03007988 */ /* 0x0001e80008000409 */
[----:B------:R-:W2:Y:S04]  /*1afb0*/  LDL.LU R47, [R1+0x8cc] ;  /* 0x0008cc00012f7983 */ /* 0x000ea80000300800 */
[----:B------:R-:W-:Y:S04]  /*1afc0*/  STS.U16 [R3+UR9+0xa200], R77 ;  /* 0x00a2004d03007988 */ /* 0x000fe80008000409 */
[----:B------:R-:W2:Y:S04]  /*1afd0*/  LDL.LU R42, [R1+0x8c8] ;  /* 0x0008c800012a7983 */ /* 0x000ea80000300800 */
[----:B0-----:R-:W2:Y:S04]  /*1afe0*/  LDL.LU R74, [R1+0x8c4] ;  /* 0x0008c400014a7983 */ /* 0x001ea80000300800 */
[----:B----4-:R0:W-:Y:S04]  /*1aff0*/  STS.U16 [R3+UR9+0x2600], R72 ;  /* 0x0026004803007988 */ /* 0x0101e80008000409 */
[----:B------:R1:W-:Y:S04]  /*1b000*/  STS.U16 [R3+UR9+0xa600], R75 ;  /* 0x00a6004b03007988 */ /* 0x0003e80008000409 */
[----:B0-----:R-:W4:Y:S04]  /*1b010*/  LDL.LU R72, [R1+0x8c0] ;  /* 0x0008c00001487983 */ /* 0x001f280000300800 */
[----:B------:R-:W2:Y:S04]  /*1b020*/  LDL.LU R51, [R1+0x8bc] ;  /* 0x0008bc0001337983 */ /* 0x000ea80000300800 */
[----:B------:R-:W2:Y:S04]  /*1b030*/  LDL.LU R57, [R1+0x8b8] ;  /* 0x0008b80001397983 */ /* 0x000ea80000300800 */
[----:B------:R-:W2:Y:S04]  /*1b040*/  LDL.LU R56, [R1+0x8b4] ;  /* 0x0008b40001387983 */ /* 0x000ea80000300800 */
[----:B------:R-:W2:Y:S04]  /*1b050*/  LDL.LU R79, [R1+0x8b0] ;  /* 0x0008b000014f7983 */ /* 0x000ea80000300800 */
[----:B------:R-:W2:Y:S04]  /*1b060*/  LDL.LU R77, [R1+0x804] ;  /* 0x00080400014d7983 */ /* 0x000ea80000300800 */
[----:B---3--:R0:W-:Y:S04]  /*1b070*/  STS.U16 [R3+UR9+0x2a00], R73 ;  /* 0x002a004903007988 */ /* 0x0081e80008000409 */
[----:B-1----:R-:W3:Y:S04]  /*1b080*/  LDL.LU R75, [R1+0x800] ;  /* 0x00080000014b7983 */ /* 0x002ee80000300800 */
[----:B------:R1:W-:Y:S04]  /*1b090*/  STS.U16 [R3+UR9+0xaa00], R78 ;  /* 0x00aa004e03007988 */ /* 0x0003e80008000409 */
[----:B0-----:R-:W2:Y:S04]  /*1b0a0*/  LDL.LU R73, [R1+0x7fc] ;  /* 0x0007fc0001497983 */ /* 0x001ea80000300800 */
[----:B------:R0:W-:Y:S04]  /*1b0b0*/  STS.U16 [R3+UR9+0x2e00], R36 ;  /* 0x002e002403007988 */ /* 0x0001e80008000409 */
[----:B-1----:R-:W2:Y:S04]  /*1b0c0*/  LDL.LU R78, [R1+0x7f4] ;  /* 0x0007f400014e7983 */ /* 0x002ea80000300800 */
[----:B------:R1:W-:Y:S04]  /*1b0d0*/  STS.U16 [R3+UR9+0xae00], R37 ;  /* 0x00ae002503007988 */ /* 0x0003e80008000409 */
[----:B0-----:R-:W5:Y:S04]  /*1b0e0*/  LDL.LU R36, [R1+0x146c] ;  /* 0x00146c0001247983 */ /* 0x001f680000300800 */
[----:B------:R0:W-:Y:S04]  /*1b0f0*/  STS.U16 [R3+UR9+0x3200], R55 ;  /* 0x0032003703007988 */ /* 0x0001e80008000409 */
[----:B-1----:R-:W5:Y:S04]  /*1b100*/  LDL.LU R37, [R1+0x1468] ;  /* 0x0014680001257983 */ /* 0x002f680000300800 */
[----:B------:R1:W-:Y:S04]  /*1b110*/  STS.U16 [R3+UR9+0xb200], R58 ;  /* 0x00b2003a03007988 */ /* 0x0003e80008000409 */
[----:B0-----:R-:W2:Y:S04]  /*1b120*/  LDL.LU R55, [R1+0x1464] ;  /* 0x0014640001377983 */ /* 0x001ea80000300800 */
[----:B------:R0:W-:Y:S04]  /*1b130*/  STS.U16 [R3+UR9+0x3600], R49 ;  /* 0x0036003103007988 */ /* 0x0001e80008000409 */
[----:B-1----:R-:W2:Y:S04]  /*1b140*/  LDL.LU R58, [R1+0x1460] ;  /* 0x00146000013a7983 */ /* 0x002ea80000300800 */
[----:B0-----:R-:W2:Y:S01]  /*1b150*/  LDL.LU R49, [R1+0x145c] ;  /* 0x00145c0001317983 */ /* 0x001ea20000300800 */
[----:B------:R-:W-:Y:S01]  /*1b160*/  PRMT R76, RZ, 0x7610, R76 ;  /* 0x00007610ff4c7816 */ /* 0x000fe2000000004c */
[----:B------:R-:W-:Y:S01]  /*1b170*/  IMAD.WIDE R34, R34, 0x2, R90 ;  /* 0x0000000222227825 */ /* 0x000fe200078e025a */
[----:B------:R-:W-:-:S02]  /*1b180*/  PRMT R54, RZ, 0x7610, R54 ;  /* 0x00007610ff367816 */ /* 0x000fc40000000036 */
[----:B------:R-:W-:Y:S01]  /*1b190*/  PRMT R53, RZ, 0x7610, R53 ;  /* 0x00007610ff357816 */ /* 0x000fe20000000035 */
[----:B------:R-:W-:Y:S01]  /*1b1a0*/  IMAD.WIDE R32, R30, 0x2, R8 ;  /* 0x000000021e207825 */ /* 0x000fe200078e0208 */
[----:B------:R-:W-:Y:S01]  /*1b1b0*/  PRMT R52, RZ, 0x7610, R52 ;  /* 0x00007610ff347816 */ /* 0x000fe20000000034 */
[----:B------:R-:W3:Y:S04]  /*1b1c0*/  @P1 LDG.E.U16 R76, desc[UR10][R34.64] ;  /* 0x0000000a224c1981 */ /* 0x000ee8000c1e1500 */
[----:B--2---:R0:W-:Y:S04]  /*1b1d0*/  STS.U16 [R3+UR9+0xb600], R49 ;  /* 0x00b6003103007988 */ /* 0x0041e80008000409 */
[----:B------:R1:W-:Y:S04]  /*1b1e0*/  STS.U16 [R3+UR9+0x3a00], R59 ;  /* 0x003a003b03007988 */ /* 0x0003e80008000409 */
[----:B------:R2:W-:Y:S01]  /*1b1f0*/  STS.U16 [R3+UR9+0xba00], R48 ;  /* 0x00ba003003007988 */ /* 0x0005e20008000409 */
[----:B0-----:R-:W-:-:S03]  /*1b200*/  LOP3.LUT R49, R2, 0x50, RZ, 0x3c, !PT ;  /* 0x0000005002317812 */ /* 0x001fc600078e3cff */
[----:B------:R0:W-:Y:S04]  /*1b210*/  STS.U16 [R3+UR9+0x3e00], R43 ;  /* 0x003e002b03007988 */ /* 0x0001e80008000409 */
[----:B-1----:R-:W3:Y:S04]  /*1b220*/  LDL.LU R59, [R1+0x1458] ;  /* 0x00145800013b7983 */ /* 0x002ee80000300800 */
[----:B--2---:R-:W2:Y:S04]  /*1b230*/  LDL.LU R48, [R1+0x1454] ;  /* 0x0014540001307983 */ /* 0x004ea80000300800 */
[----:B0-----:R-:W2:Y:S04]  /*1b240*/  LDL.LU R43, [R1+0x1450] ;  /* 0x00145000012b7983 */ /* 0x001ea80000300800 */
[----:B------:R0:W-:Y:S04]  /*1b250*/  STS.U16 [R3+UR9+0xbe00], R38 ;  /* 0x00be002603007988 */ /* 0x0001e80008000409 */
[----:B------:R1:W-:Y:S04]  /*1b260*/  STS.U16 [R49+UR9+0x280], R39 ;  /* 0x0002802731007988 */ /* 0x0003e80008000409 */
[----:B------:R1:W-:Y:S04]  /*1b270*/  STS.U16 [R49+UR9+0x8280], R44 ;  /* 0x0082802c31007988 */ /* 0x0003e80008000409 */
[----:B0-----:R-:W2:Y:S04]  /*1b280*/  LDL.LU R3, [R1+0x144c] ;  /* 0x00144c0001037983 */ /* 0x001ea80000300800 */
[----:B------:R-:W5:Y:S04]  /*1b290*/  LDL.LU R38, [R1+0x1448] ;  /* 0x0014480001267983 */ /* 0x000f680000300800 */
[----:B-1----:R-:W5:Y:S04]  /*1b2a0*/  LDL.LU R39, [R1+0x1444] ;  /* 0x0014440001277983 */ /* 0x002f680000300800 */
[----:B------:R-:W5:Y:S04]  /*1b2b0*/  LDL.LU R44, [R1+0x1440] ;  /* 0x00144000012c7983 */ /* 0x000f680000300800 */
[----:B------:R0:W-:Y:S04]  /*1b2c0*/  STS.U16 [R49+UR9+0x680], R45 ;  /* 0x0006802d31007988 */ /* 0x0001e80008000409 */
[----:B------:R1:W-:Y:S04]  /*1b2d0*/  STS.U16 [R49+UR9+0x8680], R40 ;  /* 0x0086802831007988 */ /* 0x0003e80008000409 */
[----:B------:R4:W-:Y:S04]  /*1b2e0*/  STS.U16 [R49+UR9+0xa80], R41 ;  /* 0x000a802931007988 */ /* 0x0009e80008000409 */
[----:B0-----:R-:W5:Y:S04]  /*1b2f0*/  LDL.LU R45, [R1+0x143c] ;  /* 0x00143c00012d7983 */ /* 0x001f680000300800 */
[----:B-1----:R-:W5:Y:S04]  /*1b300*/  LDL.LU R40, [R1+0x1438] ;  /* 0x0014380001287983 */ /* 0x002f680000300800 */
[----:B----4-:R-:W5:Y:S04]  /*1b310*/  LDL.LU R41, [R1+0x1434] ;  /* 0x0014340001297983 */ /* 0x010f680000300800 */
[----:B------:R0:W-:Y:S04]  /*1b320*/  STS.U16 [R49+UR9+0x8a80], R46 ;  /* 0x008a802e31007988 */ /* 0x0001e80008000409 */
[----:B------:R1:W-:Y:S04]  /*1b330*/  STS.U16 [R49+UR9+0xe80], R47 ;  /* 0x000e802f31007988 */ /* 0x0003e80008000409 */
[----:B------:R4:W-:Y:S04]  /*1b340*/  STS.U16 [R49+UR9+0x8e80], R42 ;  /* 0x008e802a31007988 */ /* 0x0009e80008000409 */
[----:B0-----:R-:W5:Y:S04]  /*1b350*/  LDL.LU R46, [R1+0x1430] ;  /* 0x00143000012e7983 */ /* 0x001f680000300800 */
[----:B-1----:R-:W5:Y:S04]  /*1b360*/  LDL.LU R47, [R1+0x142c] ;  /* 0x00142c00012f7983 */ /* 0x002f680000300800 */
[----:B----4-:R-:W5:Y:S04]  /*1b370*/  LDL.LU R42, [R1+0x1428] ;  /* 0x00142800012a7983 */ /* 0x010f680000300800 */
[----:B------:R0:W-:Y:S04]  /*1b380*/  STS.U16 [R49+UR9+0x1280], R74 ;  /* 0x0012804a31007988 */ /* 0x0001e80008000409 */
[----:B------:R1:W-:Y:S01]  /*1b390*/  STS.U16 [R49+UR9+0x9280], R72 ;  /* 0x0092804831007988 */ /* 0x0003e20008000409 */
[----:B------:R-:W-:-:S04]  /*1b3a0*/  IMAD.WIDE R30, R30, 0x2, R90 ;  /* 0x000000021e1e7825 */ /* 0x000fc800078e025a */
[----:B------:R-:W-:Y:S01]  /*1b3b0*/  IMAD.WIDE R28, R26, 0x2, R8 ;  /* 0x000000021a1c7825 */ /* 0x000fe200078e0208 */
[----:B0-----:R-:W4:Y:S04]  /*1b3c0*/  LDL.LU R74, [R1+0x1424] ;  /* 0x00142400014a7983 */ /* 0x001f280000300800 */
[----:B-1----:R-:W2:Y:S01]  /*1b3d0*/  LDL.LU R72, [R1+0x1420] ;  /* 0x0014200001487983 */ /* 0x002ea20000300800 */
[----:B------:R-:W-:-:S03]  /*1b3e0*/  PRMT R50, RZ, 0x7610, R50 ;  /* 0x00007610ff327816 */ /* 0x000fc60000000032 */
[----:B------:R-:W4:Y:S01]  /*1b3f0*/  @P0 LDG.E.U16 R54, desc[UR10][R32.64] ;  /* 0x0000000a20360981 */ /* 0x000f22000c1e1500 */
[----:B------:R-:W-:-:S03]  /*1b400*/  IMAD.WIDE R26, R26, 0x2, R90 ;  /* 0x000000021a1a7825 */ /* 0x000fc600078e025a */
[----:B------:R-:W4:Y:S04]  /*1b410*/  @P1 LDG.E.U16 R53, desc[UR10][R30.64] ;  /* 0x0000000a1e351981 */ /* 0x000f28000c1e1500 */
[----:B------:R-:W4:Y:S04]  /*1b420*/  @P0 LDG.E.U16 R52, desc[UR10][R28.64] ;  /* 0x0000000a1c340981 */ /* 0x000f28000c1e1500 */
[----:B------:R0:W-:Y:S04]  /*1b430*/  STS.U16 [R49+UR9+0x1680], R51 ;  /* 0x0016803331007988 */ /* 0x0001e80008000409 */
[----:B------:R-:W-:Y:S04]  /*1b440*/  STS.U16 [R49+UR9+0x9680], R57 ;  /* 0x0096803931007988 */ /* 0x000fe80008000409 */
[----:B------:R1:W-:Y:S04]  /*1b450*/  STS.U16 [R49+UR9+0x1a80], R56 ;  /* 0x001a803831007988 */ /* 0x0003e80008000409 */
[----:B------:R-:W4:Y:S04]  /*1b460*/  @P1 LDG.E.U16 R50, desc[UR10][R26.64] ;  /* 0x0000000a1a321981 */ /* 0x000f28000c1e1500 */
[----:B------:R-:W-:Y:S04]  /*1b470*/  STS.U16 [R49+UR9+0x9a80], R79 ;  /* 0x009a804f31007988 */ /* 0x000fe80008000409 */
[----:B------:R-:W-:Y:S04]  /*1b480*/  STS.U16 [R49+UR9+0x1e80], R77 ;  /* 0x001e804d31007988 */ /* 0x000fe80008000409 */
[----:B---3--:R-:W-:Y:S04]  /*1b490*/  STS.U16 [R49+UR9+0x9e80], R75 ;  /* 0x009e804b31007988 */ /* 0x008fe80008000409 */
[----:B0-----:R-:W3:Y:S04]  /*1b4a0*/  LDL.LU R51, [R1+0x91c] ;  /* 0x00091c0001337983 */ /* 0x001ee80000300800 */
[----:B------:R-:W-:Y:S04]  /*1b4b0*/  STS.U16 [R49+UR9+0x2280], R73 ;  /* 0x0022804931007988 */ /* 0x000fe80008000409 */
[----:B-1----:R-:W3:Y:S04]  /*1b4c0*/  LDL.LU R56, [R1+0x918] ;  /* 0x0009180001387983 */ /* 0x002ee80000300800 */
[----:B------:R-:W3:Y:S04]  /*1b4d0*/  LDL.LU R57, [R1+0x914] ;  /* 0x0009140001397983 */ /* 0x000ee80000300800 */
[----:B--2---:R0:W-:Y:S04]  /*1b4e0*/  STS.U16 [R49+UR9+0xa280], R72 ;  /* 0x00a2804831007988 */ /* 0x0041e80008000409 */
[----:B------:R1:W-:Y:S04]  /*1b4f0*/  STS.U16 [R49+UR9+0x2680], R78 ;  /* 0x0026804e31007988 */ /* 0x0003e80008000409 */
[----:B0-----:R-:W2:Y:S04]  /*1b500*/  LDL.LU R72, [R1+0x910] ;  /* 0x0009100001487983 */ /* 0x001ea80000300800 */
[----:B-1----:R-:W2:Y:S04]  /*1b510*/  LDL.LU R78, [R1+0x90c] ;  /* 0x00090c00014e7983 */ /* 0x002ea80000300800 */
[----:B----4-:R-:W-:Y:S04]  /*1b520*/  STS.U16 [R49+UR9+0xa680], R74 ;  /* 0x00a6804a31007988 */ /* 0x010fe80008000409 */
[----:B------:R0:W-:Y:S04]  /*1b530*/  STS.U16 [R49+UR9+0x2a80], R3 ;  /* 0x002a800331007988 */ /* 0x0001e80008000409 */
[----:B------:R1:W-:Y:S04]  /*1b540*/  STS.U16 [R49+UR9+0xaa80], R43 ;  /* 0x00aa802b31007988 */ /* 0x0003e80008000409 */
[----:B------:R-:W4:Y:S04]  /*1b550*/  LDL.LU R79, [R1+0x908] ;  /* 0x00090800014f7983 */ /* 0x000f280000300800 */
[----:B------:R0:W-:Y:S04]  /*1b560*/  STS.U16 [R49+UR9+0x2e80], R48 ;  /* 0x002e803031007988 */ /* 0x0001e80008000409 */
[----:B------:R-:W4:Y:S04]  /*1b570*/  LDL.LU R77, [R1+0x904] ;  /* 0x00090400014d7983 */ /* 0x000f280000300800 */
[----:B------:R-:W-:Y:S04]  /*1b580*/  STS.U16 [R49+UR9+0xae80], R59 ;  /* 0x00ae803b31007988 */ /* 0x000fe80008000409 */
[----:B------:R-:W4:Y:S04]  /*1b590*/  LDL.LU R75, [R1+0x900] ;  /* 0x00090000014b7983 */ /* 0x000f280000300800 */
[----:B------:R-:W-:Y:S04]  /*1b5a0*/  STS.U16 [R49+UR9+0x3280], R58 ;  /* 0x0032803a31007988 */ /* 0x000fe80008000409 */
[----:B------:R-:W4:Y:S04]  /*1b5b0*/  LDL.LU R73, [R1+0x8fc] ;  /* 0x0008fc0001497983 */ /* 0x000f280000300800 */
[----:B------:R-:W-:Y:S04]  /*1b5c0*/  STS.U16 [R49+UR9+0xb280], R55 ;  /* 0x00b2803731007988 */ /* 0x000fe80008000409 */
[----:B0-----:R-:W4:Y:S04]  /*1b5d0*/  LDL.LU R3, [R1+0x8f8] ;  /* 0x0008f80001037983 */ /* 0x001f280000300800 */
[----:B------:R0:W-:Y:S04]  /*1b5e0*/  STS.U16 [R49+UR9+0x3680], R66 ;  /* 0x0036804231007988 */ /* 0x0001e80008000409 */
[----:B------:R-:W4:Y:S04]  /*1b5f0*/  LDL.LU R74, [R1+0x8f4] ;  /* 0x0008f400014a7983 */ /* 0x000f280000300800 */
[----:B------:R0:W-:Y:S04]  /*1b600*/  STS.U16 [R49+UR9+0xb680], R76 ;  /* 0x00b6804c31007988 */ /* 0x0001e80008000409 */
[----:B-1----:R-:W5:Y:S04]  /*1b610*/  LDL.LU R43, [R1+0x141c] ;  /* 0x00141c00012b7983 */ /* 0x002f680000300800 */
[----:B------:R-:W-:Y:S04]  /*1b620*/  STS.U16 [R49+UR9+0x3a80], R54 ;  /* 0x003a803631007988 */ /* 0x000fe80008000409 */
[----:B------:R-:W5:Y:S04]  /*1b630*/  LDL.LU R48, [R1+0x1418] ;  /* 0x0014180001307983 */ /* 0x000f680000300800 */
[----:B------:R-:W-:Y:S01]  /*1b640*/  STS.U16 [R49+UR9+0xba80], R53 ;  /* 0x00ba803531007988 */ /* 0x000fe20008000409 */
[----:B0-----:R-:W-:-:S03]  /*1b650*/  LOP3.LUT R66, R2, 0x60, RZ, 0x3c, !PT ;  /* 0x0000006002427812 */ /* 0x001fc600078e3cff */
[----:B------:R-:W4:Y:S04]  /*1b660*/  LDL.LU R76, [R1+0x8ec] ;  /* 0x0008ec00014c7983 */ /* 0x000f280000300800 */
[----:B------:R0:W-:Y:S04]  /*1b670*/  STS.U16 [R49+UR9+0x3e80], R52 ;  /* 0x003e803431007988 */ /* 0x0001e80008000409 */
[----:B------:R1:W-:Y:S04]  /*1b680*/  STS.U16 [R49+UR9+0xbe80], R50 ;  /* 0x00be803231007988 */ /* 0x0003e80008000409 */
[----:B0-----:R-:W4:Y:S04]  /*1b690*/  LDL.LU R52, [R1+0x81c] ;  /* 0x00081c0001347983 */ /* 0x001f280000300800 */
[----:B------:R-:W4:Y:S04]  /*1b6a0*/  LDL.LU R53, [R1+0x818] ;  /* 0x0008180001357983 */ /* 0x000f280000300800 */
[----:B------:R-:W4:Y:S04]  /*1b6b0*/  LDL.LU R58, [R1+0x814] ;  /* 0x00081400013a7983 */ /* 0x000f280000300800 */
[----:B------:R-:W4:Y:S04]  /*1b6c0*/  LDL.LU R59, [R1+0x810] ;  /* 0x00081000013b7983 */ /* 0x000f280000300800 */
[----:B------:R-:W4:Y:S04]  /*1b6d0*/  LDL.LU R54, [R1+0x80c] ;  /* 0x00080c0001367983 */ /* 0x000f280000300800 */
[----:B------:R-:W4:Y:S04]  /*1b6e0*/  LDL.LU R55, [R1+0x808] ;  /* 0x0008080001377983 */ /* 0x000f280000300800 */
[----:B-1----:R-:W5:Y:S04]  /*1b6f0*/  LDL.LU R49, [R1+0x1414] ;  /* 0x0014140001317983 */ /* 0x002f680000300800 */
[----:B------:R-:W5:Y:S04]  /*1b700*/  LDL.LU R50, [R1+0x1410] ;  /* 0x0014100001327983 */ /* 0x000f680000300800 */
[----:B---3--:R0:W-:Y:S04]  /*1b710*/  STS.U16 [R66+UR9+0x300], R51 ;  /* 0x0003003342007988 */ /* 0x0081e80008000409 */
[----:B------:R1:W-:Y:S04]  /*1b720*/  STS.U16 [R66+UR9+0x8300], R56 ;  /* 0x0083003842007988 */ /* 0x0003e80008000409 */
[----:B------:R3:W-:Y:S04]  /*1b730*/  STS.U16 [R66+UR9+0x700], R57 ;  /* 0x0007003942007988 */ /* 0x0007e80008000409 */
[----:B0-----:R-:W5:Y:S04]  /*1b740*/  LDL.LU R51, [R1+0x140c] ;  /* 0x00140c0001337983 */ /* 0x001f680000300800 */
[----:B-1----:R-:W5:Y:S04]  /*1b750*/  LDL.LU R56, [R1+0x1408] ;  /* 0x0014080001387983 */ /* 0x002f680000300800 */
[----:B---3--:R-:W5:Y:S04]  /*1b760*/  LDL.LU R57, [R1+0x1404] ;  /* 0x0014040001397983 */ /* 0x008f680000300800 */
[----:B--2---:R0:W-:Y:S04]  /*1b770*/  STS.U16 [R66+UR9+0x8700], R72 ;  /* 0x0087004842007988 */ /* 0x0041e80008000409 */
[----:B------:R1:W-:Y:S04]  /*1b780*/  STS.U16 [R66+UR9+0xb00], R78 ;  /* 0x000b004e42007988 */ /* 0x0003e80008000409 */
[----:B0-----:R-:W2:Y:S04]  /*1b790*/  LDL.LU R72, [R1+0x1400] ;  /* 0x0014000001487983 */ /* 0x001ea80000300800 */
[----:B-1----:R-:W3:Y:S01]  /*1b7a0*/  LDL.LU R78, [R1+0x13fc] ;  /* 0x0013fc00014e7983 */ /* 0x002ee20000300800 */
[----:B------:R-:W-:-:S02]  /*1b7b0*/  PRMT R61, RZ, 0x7610, R61 ;  /* 0x00007610ff3d7816 */ /* 0x000fc4000000003d */
[----:B------:R-:W-:Y:S02]  /*1b7c0*/  PRMT R64, RZ, 0x7610, R64 ;  /* 0x00007610ff407816 */ /* 0x000fe40000000040 */
[----:B------:R-:W-:Y:S02]  /*1b7d0*/  PRMT R0, RZ, 0x7610, R0 ;  /* 0x00007610ff007816 */ /* 0x000fe40000000000 */
[----:B------:R0:W2:Y:S01]  /*1b7e0*/  @P1 LDG.E.U16 R61, desc[UR10][R24.64] ;  /* 0x0000000a183d1981 */ /* 0x0000a2000c1e1500 */
[----:B------:R-:W-:Y:S01]  /*1b7f0*/  PRMT R65, RZ, 0x7610, R65 ;  /* 0x00007610ff417816 */ /* 0x000fe20000000041 */
[C---:B------:R-:W-:Y:S01]  /*1b800*/  IMAD.WIDE R20, R18.reuse, 0x2, R8 ;  /* 0x0000000212147825 */ /* 0x040fe200078e0208 */
[----:B------:R-:W-:Y:S02]  /*1b810*/  PRMT R70, RZ, 0x7610, R70 ;  /* 0x00007610ff467816 */ /* 0x000fe40000000046 */
[----:B------:R-:W-:Y:S01]  /*1b820*/  PRMT R71, RZ, 0x7610, R71 ;  /* 0x00007610ff477816 */ /* 0x000fe20000000047 */
[----:B------:R-:W-:Y:S01]  /*1b830*/  IMAD.WIDE R18, R18, 0x2, R90 ;  /* 0x0000000212127825 */ /* 0x000fe200078e025a */
[----:B------:R-:W-:Y:S01]  /*1b840*/  PRMT R67, RZ, 0x7610, R67 ;  /* 0x00007610ff437816 */ /* 0x000fe20000000043 */
[----:B------:R-:W2:Y:S02]  /*1b850*/  @P0 LDG.E.U16 R65, desc[UR10][R20.64] ;  /* 0x0000000a14410981 */ /* 0x000ea4000c1e1500 */
[----:B0-----:R-:W-:-:S02]  /*1b860*/  IMAD.WIDE R24, R22, 0x2, R8 ;  /* 0x0000000216187825 */ /* 0x001fc400078e0208 */
[----:B------:R-:W2:Y:S02]  /*1b870*/  @P1 LDG.E.U16 R70, desc[UR10][R18.64] ;  /* 0x0000000a12461981 */ /* 0x000ea4000c1e1500 */
[----:B------:R-:W-:Y:S02]  /*1b880*/  IMAD.WIDE R22, R22, 0x2, R90 ;  /* 0x0000000216167825 */ /* 0x000fe400078e025a */
[----:B------:R-:W2:Y:S02]  /*1b890*/  @P0 LDG.E.U16 R64, desc[UR10][R24.64] ;  /* 0x0000000a18400981 */ /* 0x000ea4000c1e1500 */
[C---:B------:R-:W-:Y:S02]  /*1b8a0*/  IMAD.WIDE R16, R14.reuse, 0x2, R8 ;  /* 0x000000020e107825 */ /* 0x040fe400078e0208 */
[----:B------:R-:W2:Y:S02]  /*1b8b0*/  @P1 LDG.E.U16 R0, desc[UR10][R22.64] ;  /* 0x0000000a16001981 */ /* 0x000ea4000c1e1500 */
[----:B------:R-:W-:-:S02]  /*1b8c0*/  IMAD.WIDE R14, R14, 0x2, R90 ;  /* 0x000000020e0e7825 */ /* 0x000fc400078e025a */
[----:B------:R-:W2:Y:S04]  /*1b8d0*/  @P0 LDG.E.U16 R71, desc[UR10][R16.64] ;  /* 0x0000000a10470981 */ /* 0x000ea8000c1e1500 */
[----:B------:R-:W2:Y:S04]  /*1b8e0*/  @P1 LDG.E.U16 R67, desc[UR10][R14.64] ;  /* 0x0000000a0e431981 */ /* 0x000ea8000c1e1500 */
[----:B----4-:R0:W-:Y:S04]  /*1b8f0*/  STS.U16 [R66+UR9+0x8b00], R79 ;  /* 0x008b004f42007988 */ /* 0x0101e80008000409 */
[----:B------:R1:W-:Y:S04]  /*1b900*/  STS.U16 [R66+UR9+0xf00], R77 ;  /* 0x000f004d42007988 */ /* 0x0003e80008000409 */
[----:B------:R4:W-:Y:S04]  /*1b910*/  STS.U16 [R66+UR9+0x8f00], R75 ;  /* 0x008f004b42007988 */ /* 0x0009e80008000409 */
[----:B0-----:R-:W2:Y:S04]  /*1b920*/  LDL.LU R79, [R1+0x954] ;  /* 0x00095400014f7983 */ /* 0x001ea80000300800 */
[----:B-1----:R-:W2:Y:S04]  /*1b930*/  LDL.LU R77, [R1+0x950] ;  /* 0x00095000014d7983 */ /* 0x002ea80000300800 */
[----:B------:R0:W-:Y:S04]  /*1b940*/  STS.U16 [R66+UR9+0x1300], R73 ;  /* 0x0013004942007988 */ /* 0x0001e80008000409 */
[----:B----4-:R-:W4:Y:S04]  /*1b950*/  LDL.LU R75, [R1+0x94c] ;  /* 0x00094c00014b7983 */ /* 0x010f280000300800 */
[----:B------:R1:W-:Y:S04]  /*1b960*/  STS.U16 [R66+UR9+0x9300], R3 ;  /* 0x0093000342007988 */ /* 0x0003e80008000409 */
[----:B0-----:R-:W4:Y:S04]  /*1b970*/  LDL.LU R73, [R1+0x948] ;  /* 0x0009480001497983 */ /* 0x001f280000300800 */
[----:B------:R0:W-:Y:S04]  /*1b980*/  STS.U16 [R66+UR9+0x1700], R74 ;  /* 0x0017004a42007988 */ /* 0x0001e80008000409 */
[----:B-1----:R-:W4:Y:S04]  /*1b990*/  LDL.LU R3, [R1+0x944] ;  /* 0x0009440001037983 */ /* 0x002f280000300800 */
[----:B0-----:R-:W4:Y:S04]  /*1b9a0*/  LDL.LU R74, [R1+0x940] ;  /* 0x00094000014a7983 */ /* 0x001f280000300800 */
[----:B---3--:R0:W-:Y:S04]  /*1b9b0*/  STS.U16 [R66+UR9+0x9700], R78 ;  /* 0x0097004e42007988 */ /* 0x0081e80008000409 */
[----:B0-----:R-:W3:Y:S04]  /*1b9c0*/  LDL.LU R78, [R1+0x93c] ;  /* 0x00093c00014e7983 */ /* 0x001ee80000300800 */
[----:B------:R0:W-:Y:S04]  /*1b9d0*/  STS.U16 [R66+UR9+0x1b00], R76 ;  /* 0x001b004c42007988 */ /* 0x0001e80008000409 */
[----:B--2---:R1:W-:Y:S04]  /*1b9e0*/  STS.U16 [R66+UR9+0x9b00], R72 ;  /* 0x009b004842007988 */ /* 0x0043e80008000409 */
[----:B------:R2:W-:Y:S04]  /*1b9f0*/  STS.U16 [R66+UR9+0x1f00], R52 ;  /* 0x001f003442007988 */ /* 0x0005e80008000409 */
[----:B0-----:R-:W3:Y:S04]  /*1ba00*/  LDL.LU R76, [R1+0x934] ;  /* 0x00093400014c7983 */ /* 0x001ee80000300800 */
[----:B-1----:R-:W3:Y:S04]  /*1ba10*/  LDL.LU R72, [R1+0x92c] ;  /* 0x00092c0001487983 */ /* 0x002ee80000300800 */
[----:B------:R0:W-:Y:S04]  /*1ba20*/  STS.U16 [R66+UR9+0x9f00], R53 ;  /* 0x009f003542007988 */ /* 0x0001e80008000409 */
[----:B--2---:R1:W5:Y:S04]  /*1ba30*/  LDL.LU R52, [R1+0x13f8] ;  /* 0x0013f80001347983 */ /* 0x0043680000300800 */
[----:B------:R2:W-:Y:S04]  /*1ba40*/  STS.U16 [R66+UR9+0x2300], R58 ;  /* 0x0023003a42007988 */ /* 0x0005e80008000409 */
[----:B0-----:R1:W5:Y:S04]  /*1ba50*/  LDL.LU R53, [R1+0x13f4] ;  /* 0x0013f40001357983 */ /* 0x0013680000300800 */
        /* <DEDUP_REMOVED lines=22> */
[----:B------:R2:W-:Y:S01]  /*1bbc0*/  STS.U16 [R66+UR9+0x3b00], R65 ;  /* 0x003b004142007988 */ /* 0x0005e20008000409 */
[----:B0-----:R-:W-:-:S03]  /*1bbd0*/  LOP3.LUT R0, R2, 0x70, RZ, 0x3c, !PT ;  /* 0x0000007002007812 */ /* 0x001fc600078e3cff */
[----:B------:R0:W-:Y:S04]  /*1bbe0*/  STS.U16 [R66+UR9+0xbb00], R70 ;  /* 0x00bb004642007988 */ /* 0x0001e80008000409 */
[----:B------:R1:W-:Y:S04]  /*1bbf0*/  STS.U16 [R66+UR9+0x3f00], R71 ;  /* 0x003f004742007988 */ /* 0x0003e80008000409 */
[----:B--2---:R2:W5:Y:S04]  /*1bc00*/  LDL.LU R65, [R1+0x13c4] ;  /* 0x0013c40001417983 */ /* 0x0045680000300800 */
[----:B0-----:R2:W5:Y:S04]  /*1bc10*/  LDL.LU R70, [R1+0x13c0] ;  /* 0x0013c00001467983 */ /* 0x0015680000300800 */
[----:B-1----:R2:W5:Y:S04]  /*1bc20*/  LDL.LU R71, [R1+0x13bc] ;  /* 0x0013bc0001477983 */ /* 0x0025680000300800 */
[----:B------:R0:W-:Y:S04]  /*1bc30*/  STS.U16 [R66+UR9+0xbf00], R67 ;  /* 0x00bf004342007988 */ /* 0x0001e80008000409 */
[----:B------:R1:W-:Y:S04]  /*1bc40*/  STS.U16 [R0+UR9+0x380], R79 ;  /* 0x0003804f00007988 */ /* 0x0003e80008000409 */
[----:B------:R1:W-:Y:S04]  /*1bc50*/  STS.U16 [R0+UR9+0x8380], R77 ;  /* 0x0083804d00007988 */ /* 0x0003e80008000409 */
[----:B0-----:R2:W5:Y:S04]  /*1bc60*/  LDL.LU R66, [R1+0x13b8] ;  /* 0x0013b80001427983 */ /* 0x0015680000300800 */
[----:B------:R2:W5:Y:S04]  /*1bc70*/  LDL.LU R67, [R1+0x13b4] ;  /* 0x0013b40001437983 */ /* 0x0005680000300800 */
[----:B-1----:R-:W2:Y:S04]  /*1bc80*/  LDL.LU R79, [R1+0x13b0] ;  /* 0x0013b000014f7983 */ /* 0x002ea80000300800 */
[----:B------:R-:W2:Y:S04]  /*1bc90*/  LDL.LU R77, [R1+0x13ac] ;  /* 0x0013ac00014d7983 */ /* 0x000ea80000300800 */
[----:B----4-:R0:W-:Y:S04]  /*1bca0*/  STS.U16 [R0+UR9+0x780], R75 ;  /* 0x0007804b00007988 */ /* 0x0101e80008000409 */
[----:B------:R1:W-:Y:S04]  /*1bcb0*/  STS.U16 [R0+UR9+0x8780], R73 ;  /* 0x0087804900007988 */ /* 0x0003e80008000409 */
[----:B------:R4:W-:Y:S04]  /*1bcc0*/  STS.U16 [R0+UR9+0xb80], R3 ;  /* 0x000b800300007988 */ /* 0x0009e80008000409 */
[----:B0-----:R-:W2:Y:S04]  /*1bcd0*/  LDL.LU R75, [R1+0x13a8] ;  /* 0x0013a800014b7983 */ /* 0x001ea80000300800 */
[----:B-1----:R-:W2:Y:S04]  /*1bce0*/  LDL.LU R73, [R1+0x13a4] ;  /* 0x0013a40001497983 */ /* 0x002ea80000300800 */
[----:B----4-:R-:W4:Y:S04]  /*1bcf0*/  LDL.LU R3, [R1+0x13a0] ;  /* 0x0013a00001037983 */ /* 0x010f280000300800 */
[----:B------:R0:W-:Y:S04]  /*1bd00*/  STS.U16 [R0+UR9+0x8b80], R74 ;  /* 0x008b804a00007988 */ /* 0x0001e80008000409 */
[----:B0-----:R-:W2:Y:S04]  /*1bd10*/  LDL.LU R74, [R1+0x139c] ;  /* 0x00139c00014a7983 */ /* 0x001ea80000300800 */
[----:B---3--:R0:W-:Y:S04]  /*1bd20*/  STS.U16 [R0+UR9+0xf80], R78 ;  /* 0x000f804e00007988 */ /* 0x0081e80008000409 */
[----:B0-----:R-:W3:Y:S01]  /*1bd30*/  LDL.LU R78, [R1+0x1398] ;  /* 0x00139800014e7983 */ /* 0x001ee20000300800 */
[----:B------:R-:W-:Y:S01]  /*1bd40*/  PRMT R86, RZ, 0x7610, R86 ;  /* 0x00007610ff567816 */ /* 0x000fe20000000056 */
[----:B------:R-:W-:Y:S01]  /*1bd50*/  IMAD.WIDE R12, R6, 0x2, R8 ;  /* 0x00000002060c7825 */ /* 0x000fe200078e0208 */
[----:B------:R-:W-:-:S02]  /*1bd60*/  PRMT R87, RZ, 0x7610, R87 ;  /* 0x00007610ff577816 */ /* 0x000fc40000000057 */
[----:B------:R-:W-:Y:S01]  /*1bd70*/  PRMT R88, RZ, 0x7610, R88 ;  /* 0x00007610ff587816 */ /* 0x000fe20000000058 */
[----:B------:R-:W-:Y:S01]  /*1bd80*/  IMAD.WIDE R6, R6, 0x2, R90 ;  /* 0x0000000206067825 */ /* 0x000fe200078e025a */
[----:B------:R-:W-:Y:S01]  /*1bd90*/  PRMT R93, RZ, 0x7610, R93 ;  /* 0x00007610ff5d7816 */ /* 0x000fe2000000005d */
[----:B------:R-:W2:Y:S02]  /*1bda0*/  @P0 LDG.E.U16 R86, desc[UR10][R12.64] ;  /* 0x0000000a0c560981 */ /* 0x000ea4000c1e1500 */
[C---:B------:R-:W-:Y:S02]  /*1bdb0*/  IMAD.WIDE R10, R4.reuse, 0x2, R8 ;  /* 0x00000002040a7825 */ /* 0x040fe400078e0208 */
[----:B------:R-:W4:Y:S02]  /*1bdc0*/  @P1 LDG.E.U16 R87, desc[UR10][R6.64] ;  /* 0x0000000a06571981 */ /* 0x000f24000c1e1500 */
[----:B------:R-:W-:Y:S01]  /*1bdd0*/  IMAD.WIDE R4, R4, 0x2, R90 ;  /* 0x0000000204047825 */ /* 0x000fe200078e025a */
[----:B------:R-:W-:Y:S01]  /*1bde0*/  PRMT R92, RZ, 0x7610, R92 ;  /* 0x00007610ff5c7816 */ /* 0x000fe2000000005c */
[----:B------:R-:W4:Y:S02]  /*1bdf0*/  @P0 LDG.E.U16 R88, desc[UR10][R10.64] ;  /* 0x0000000a0a580981 */ /* 0x000f24000c1e1500 */
[----:B------:R-:W-:-:S02]  /*1be00*/  IMAD.WIDE R8, R89, 0x2, R8 ;  /* 0x0000000259087825 */ /* 0x000fc400078e0208 */
[----:B------:R-:W4:Y:S02]  /*1be10*/  @P1 LDG.E.U16 R93, desc[UR10][R4.64] ;  /* 0x0000000a045d1981 */ /* 0x000f24000c1e1500 */
[----:B------:R-:W-:Y:S01]  /*1be20*/  IMAD.WIDE R90, R89, 0x2, R90 ;  /* 0x00000002595a7825 */ /* 0x000fe200078e025a */
[----:B------:R-:W-:Y:S01]  /*1be30*/  PRMT R89, RZ, 0x7610, R89 ;  /* 0x00007610ff597816 */ /* 0x000fe20000000059 */
[----:B------:R-:W4:Y:S05]  /*1be40*/  @P0 LDG.E.U16 R92, desc[UR10][R8.64] ;  /* 0x0000000a085c0981 */ /* 0x000f2a000c1e1500 */
[----:B------:R-:W4:Y:S04]  /*1be50*/  @P1 LDG.E.U16 R89, desc[UR10][R90.64] ;  /* 0x0000000a5a591981 */ /* 0x000f28000c1e1500 */
[----:B---3--:R0:W-:Y:S04]  /*1be60*/  STS.U16 [R0+UR9+0x8f80], R78 ;  /* 0x008f804e00007988 */ /* 0x0081e80008000409 */
[----:B------:R1:W-:Y:S04]  /*1be70*/  STS.U16 [R0+UR9+0x1380], R76 ;  /* 0x0013804c00007988 */ /* 0x0003e80008000409 */
[----:B--2---:R2:W-:Y:S04]  /*1be80*/  STS.U16 [R0+UR9+0x9380], R74 ;  /* 0x0093804a00007988 */ /* 0x0045e80008000409 */
[----:B0-----:R-:W3:Y:S04]  /*1be90*/  LDL.LU R78, [R1+0x1394] ;  /* 0x00139400014e7983 */ /* 0x001ee80000300800 */
[----:B-1----:R-:W3:Y:S04]  /*1bea0*/  LDL.LU R76, [R1+0x1390] ;  /* 0x00139000014c7983 */ /* 0x002ee80000300800 */
[----:B--2---:R-:W2:Y:S04]  /*1beb0*/  LDL.LU R74, [R1+0x138c] ;  /* 0x00138c00014a7983 */ /* 0x004ea80000300800 */
[----:B------:R0:W-:Y:S04]  /*1bec0*/  STS.U16 [R0+UR9+0x1780], R72 ;  /* 0x0017804800007988 */ /* 0x0001e80008000409 */
[----:B0-----:R-:W2:Y:S04]  /*1bed0*/  LDL.LU R72, [R1+0x1388] ;  /* 0x0013880001487983 */ /* 0x001ea80000300800 */
[----:B----4-:R0:W-:Y:S04]  /*1bee0*/  STS.U16 [R0+UR9+0x9780], R3 ;  /* 0x0097800300007988 */ /* 0x0101e80008000409 */
[----:B0-----:R0:W5:Y:S04]  /*1bef0*/  LDL.LU R3, [R1+0x1384] ;  /* 0x0013840001037983 */ /* 0x0011680000300800 */
[----:B--2---:R1:W-:Y:S04]  /*1bf00*/  STS.U16 [R0+UR9+0x1b80], R72 ;  /* 0x001b804800007988 */ /* 0x0043e80008000409 */
[----:B------:R2:W-:Y:S04]  /*1bf10*/  STS.U16 [R0+UR9+0x9b80], R73 ;  /* 0x009b804900007988 */ /* 0x0005e80008000409 */
[----:B------:R4:W-:Y:S04]  /*1bf20*/  STS.U16 [R0+UR9+0x1f80], R74 ;  /* 0x001f804a00007988 */ /* 0x0009e80008000409 */
[----:B------:R0:W-:Y:S04]  /*1bf30*/  STS.U16 [R0+UR9+0x9f80], R75 ;  /* 0x009f804b00007988 */ /* 0x0001e80008000409 */
[----:B---3--:R3:W-:Y:S04]  /*1bf40*/  STS.U16 [R0+UR9+0x2380], R76 ;  /* 0x0023804c00007988 */ /* 0x0087e80008000409 */
[----:B------:R0:W-:Y:S04]  /*1bf50*/  STS.U16 [R0+UR9+0xa380], R77 ;  /* 0x00a3804d00007988 */ /* 0x0001e80008000409 */
[----:B------:R0:W-:Y:S04]  /*1bf60*/  STS.U16 [R0+UR9+0x2780], R78 ;  /* 0x0027804e00007988 */ /* 0x0001e80008000409 */
[----:B-1----:R1:W5:Y:S04]  /*1bf70*/  LDL.LU R72, [R1+0x1380] ;  /* 0x0013800001487983 */ /* 0x0023680000300800 */
[----:B------:R0:W-:Y:S04]  /*1bf80*/  STS.U16 [R0+UR9+0xa780], R79 ;  /* 0x00a7804f00007988 */ /* 0x0001e80008000409 */
[----:B--2---:R1:W5:Y:S04]  /*1bf90*/  LDL.LU R73, [R1+0x137c] ;  /* 0x00137c0001497983 */ /* 0x0043680000300800 */
[----:B------:R2:W-:Y:S04]  /*1bfa0*/  STS.U16 [R0+UR9+0x2b80], R80 ;  /* 0x002b805000007988 */ /* 0x0005e80008000409 */
[----:B----4-:R1:W5:Y:S04]  /*1bfb0*/  LDL.LU R74, [R1+0x1378] ;  /* 0x00137800014a7983 */ /* 0x0103680000300800 */
[----:B------:R4:W-:Y:S04]  /*1bfc0*/  STS.U16 [R0+UR9+0xab80], R81 ;  /* 0x00ab805100007988 */ /* 0x0009e80008000409 */
[----:B0-----:R1:W5:Y:S04]  /*1bfd0*/  LDL.LU R75, [R1+0x1374] ;  /* 0x00137400014b7983 */ /* 0x0013680000300800 */
[----:B------:R0:W-:Y:S04]  /*1bfe0*/  STS.U16 [R0+UR9+0x2f80], R82 ;  /* 0x002f805200007988 */ /* 0x0001e80008000409 */
[----:B---3--:R1:W5:Y:S04]  /*1bff0*/  LDL.LU R76, [R1+0x1370] ;  /* 0x00137000014c7983 */ /* 0x0083680000300800 */
[----:B------:R3:W-:Y:S04]  /*1c000*/  STS.U16 [R0+UR9+0xaf80], R83 ;  /* 0x00af805300007988 */ /* 0x0007e80008000409 */
[----:B------:R1:W5:Y:S04]  /*1c010*/  LDL.LU R77, [R1+0x136c] ;  /* 0x00136c00014d7983 */ /* 0x0003680000300800 */
[----:B------:R0:W-:Y:S04]  /*1c020*/  STS.U16 [R0+UR9+0x3380], R84 ;  /* 0x0033805400007988 */ /* 0x0001e80008000409 */
[----:B------:R1:W5:Y:S04]  /*1c030*/  LDL.LU R78, [R1+0x1368] ;  /* 0x00136800014e7983 */ /* 0x0003680000300800 */
[----:B------:R-:W-:Y:S04]  /*1c040*/  STS.U16 [R0+UR9+0xb380], R85 ;  /* 0x00b3805500007988 */ /* 0x000fe80008000409 */
[----:B------:R1:W5:Y:S04]  /*1c050*/  LDL.LU R79, [R1+0x1364] ;  /* 0x00136400014f7983 */ /* 0x0003680000300800 */
[----:B------:R-:W-:Y:S04]  /*1c060*/  STS.U16 [R0+UR9+0x3780], R86 ;  /* 0x0037805600007988 */ /* 0x000fe80008000409 */
[----:B--2---:R1:W5:Y:S04]  /*1c070*/  LDL.LU R80, [R1+0x1360] ;  /* 0x0013600001507983 */ /* 0x0043680000300800 */
[----:B------:R-:W-:Y:S04]  /*1c080*/  STS.U16 [R0+UR9+0xb780], R87 ;  /* 0x00b7805700007988 */ /* 0x000fe80008000409 */
[----:B----4-:R1:W5:Y:S04]  /*1c090*/  LDL.LU R81, [R1+0x135c] ;  /* 0x00135c0001517983 */ /* 0x0103680000300800 */
[----:B------:R-:W-:Y:S04]  /*1c0a0*/  STS.U16 [R0+UR9+0x3b80], R88 ;  /* 0x003b805800007988 */ /* 0x000fe80008000409 */
[----:B0-----:R1:W5:Y:S04]  /*1c0b0*/  LDL.LU R82, [R1+0x1358] ;  /* 0x0013580001527983 */ /* 0x0013680000300800 */
[----:B------:R0:W-:Y:S04]  /*1c0c0*/  STS.U16 [R0+UR9+0xbb80], R93 ;  /* 0x00bb805d00007988 */ /* 0x0001e80008000409 */
[----:B---3--:R1:W5:Y:S04]  /*1c0d0*/  LDL.LU R83, [R1+0x1354] ;  /* 0x0013540001537983 */ /* 0x0083680000300800 */
[----:B------:R1:W5:Y:S01]  /*1c0e0*/  LDL.LU R84, [R1+0x1350] ;  /* 0x0013500001547983 */ /* 0x0003620000300800 */
[----:B0-----:R-:W-:-:S03]  /*1c0f0*/  LOP3.LUT R93, R2, 0x70, RZ, 0x3c, !PT ;  /* 0x00000070025d7812 */ /* 0x001fc600078e3cff */
[----:B------:R1:W5:Y:S04]  /*1c100*/  LDL.LU R85, [R1+0x134c] ;  /* 0x00134c0001557983 */ /* 0x0003680000300800 */
[----:B------:R1:W5:Y:S04]  /*1c110*/  LDL.LU R86, [R1+0x1348] ;  /* 0x0013480001567983 */ /* 0x0003680000300800 */
[----:B------:R1:W5:Y:S04]  /*1c120*/  LDL.LU R87, [R1+0x1344] ;  /* 0x0013440001577983 */ /* 0x0003680000300800 */
[----:B------:R-:W2:Y:S04]  /*1c130*/  LDL.LU R88, [R1+0x1340] ;  /* 0x0013400001587983 */ /* 0x000ea80000300800 */
[----:B------:R-:W-:Y:S04]  /*1c140*/  STS.U16 [R93+UR9+0x3f80], R92 ;  /* 0x003f805c5d007988 */ /* 0x000fe80008000409 */
[----:B------:R1:W5:Y:S04]  /*1c150*/  LDL.LU R0, [R1+0x133c] ;  /* 0x00133c0001007983 */ /* 0x0003680000300800 */
[----:B------:R0:W-:Y:S01]  /*1c160*/  STS.U16 [R93+UR9+0xbf80], R89 ;  /* 0x00bf80595d007988 */ /* 0x0001e20008000409 */
[----:B------:R3:W-:Y:S06]  /*1c170*/  MEMBAR.ALL.CTA ;  /* 0x0000000000007992 */ /* 0x0007ec0000008000 */
[----:B---3--:R-:W3:Y:S04]  /*1c180*/  FENCE.VIEW.ASYNC.S ;  /* 0x00000000000073c6 */ /* 0x008ee80000000000 */
[----:B0-----:R-:W4:Y:S01]  /*1c190*/  LDL R93, [R1+0x1334] ;  /* 0x00133400015d7983 */ /* 0x001f220000100800 */
[----:B------:R-:W-:-:S02]  /*1c1a0*/  UIADD3 UR5, UPT, UPT, UR9, 0x28000, URZ ;  /* 0x0002800009057890 */ /* 0x000fc4000fffe0ff */
[----:B------:R-:W-:Y:S02]  /*1c1b0*/  USHF.R.S32.HI UR7, URZ, 0x1f, UR75 ;  /* 0x0000001fff077899 */ /* 0x000fe4000801144b */
[----:B------:R-:W-:Y:S02]  /*1c1c0*/  USHF.R.U32.HI UR5, URZ, 0x4, UR5 ;  /* 0x00000004ff057899 */ /* 0x000fe40008011605 */
[----:B------:R-:W-:Y:S02]  /*1c1d0*/  ULEA.HI UR7, UR7, UR75, URZ, 0x8 ;  /* 0x0000004b07077291 */ /* 0x000fe4000f8f40ff */
[----:B------:R-:W-:Y:S02]  /*1c1e0*/  UIADD3 UR6, UPT, UPT, UR9, 0x10000, URZ ;  /* 0x0001000009067890 */ /* 0x000fe4000fffe0ff */
[----:B------:R-:W-:Y:S02]  /*1c1f0*/  USHF.R.S32.HI UR7, URZ, 0x8, UR7 ;  /* 0x00000008ff077899 */ /* 0x000fe40008011407 */
[----:B------:R-:W-:-:S02]  /*1c200*/  USGXT.U32 UR72, UR5, 0xe ;  /* 0x0000000e0548789a */ /* 0x000fc40008000000 */
[----:B------:R-:W-:Y:S02]  /*1c210*/  USHF.R.U32.HI UR6, URZ, 0x4, UR6 ;  /* 0x00000004ff067899 */ /* 0x000fe40008011606 */
[----:B------:R-:W-:Y:S02]  /*1c220*/  UISETP.LT.AND UP3, UPT, UR7, 0x1, UPT ;  /* 0x000000010700788c */ /* 0x000fe4000bf61270 */
[----:B------:R-:W-:Y:S02]  /*1c230*/  USGXT.U32 UR74, UR6, 0xe ;  /* 0x0000000e064a789a */ /* 0x000fe40008000000 */
[----:B------:R-:W-:Y:S02]  /*1c240*/  USEL UR77, UR7, 0x1, !UP3 ;  /* 0x00000001074d7887 */ /* 0x000fe4000d800000 */
[----:B------:R-:W-:Y:S02]  /*1c250*/  UIADD3 UR14, UP3, UPT, UR74, 0x2, URZ ;  /* 0x000000024a0e7890 */ /* 0x000fe4000ff7e0ff */
[----:B------:R-:W-:Y:S01]  /*1c260*/  UISETP.NE.U32.AND UP1, UPT, UR12, URZ, UPT ;  /* 0x000000ff0c00728c */ /* 0x000fe2000bf25070 */
[----:B------:R-:W-:-:S02]  /*1c270*/  UMOV UR15, URZ ;  /* 0x000000ff000f7c82 */ /* 0x000fc40008000000 */
[----:B------:R-:W-:Y:S02]  /*1c280*/  UIADD3.X UR15, UPT, UPT, UR15, 0x40004040, URZ, UP3, !UPT ;  /* 0x400040400f0f7890 */ /* 0x000fe40009ffe4ff */
[----:B------:R-:W-:Y:S02]  /*1c290*/  UIADD3 UR12, UP2, UPT, UR72, 0x80, URZ ;  /* 0x00000080480c7890 */ /* 0x000fe4000ff5e0ff */
[----:B------:R-:W-:Y:S01]  /*1c2a0*/  UIADD3 UR77, UPT, UPT, UR77, -0x1, URZ ;  /* 0xffffffff4d4d7890 */ /* 0x000fe2000fffe0ff */
[----:B------:R-:W-:Y:S01]  /*1c2b0*/  UMOV UR13, URZ ;  /* 0x000000ff000d7c82 */ /* 0x000fe20008000000 */
[----:B------:R-:W-:Y:S01]  /*1c2c0*/  UMOV UR6, URZ ;  /* 0x000000ff00067c82 */ /* 0x000fe20008000000 */
[----:B------:R-:W-:Y:S02]  /*1c2d0*/  UIADD3.X UR13, UPT, UPT, UR13, 0x40004040, URZ, UP2, !UPT ;  /* 0x400040400d0d7890 */ /* 0x000fe400097fe4ff */
[----:B------:R-:W-:Y:S01]  /*1c2e0*/  UISETP.NE.U32.AND UP2, UPT, UR77, URZ, UPT ;  /* 0x000000ff4d00728c */ /* 0x000fe2000bf45070 */
[----:B---3--:R-:W-:Y:S01]  /*1c2f0*/  BAR.SYNC.DEFER_BLOCKING 0x0 ;  /* 0x0000000000007b1d */ /* 0x008fe20000010000 */
[----:B----4-:R-:W-:Y:S01]  /*1c300*/  R2UR UR5, R93 ;  /* 0x000000005d0572ca */ /* 0x010fe200000e0000 */
[----:B--2---:R-:W-:-:S12]  /*1c310*/  IMAD.SHL.U32 R93, R88, 0x100, RZ ;  /* 0x00000100585d7824 */ /* 0x004fd800078e00ff */
[----:B------:R-:W-:-:S09]  /*1c320*/  UISETP.LT.OR UP3, UPT, UR5, 0x100, UP1 ;  /* 0x000001000500788c */ /* 0x000fd20008f61670 */
[----:B-1----:R-:W-:Y:S05]  /*1c330*/  BRA.U UP3, `(.L_x_6) ;  /* 0x0000000503607547 */ /* 0x002fea000b800000 */
[----:B------:R-:W-:Y:S02]  /*1c340*/  USHF.R.U32.HI UR66, URZ, 0x4, UR9 ;  /* 0x00000004ff427899 */ /* 0x000fe40008011609 */
[----:B------:R-:W-:Y:S02]  /*1c350*/  UIADD3 UR22, UPT, UPT, UR9, 0x20000, URZ ;  /* 0x0002000009167890 */ /* 0x000fe4000fffe0ff */
[----:B------:R-:W-:Y:S02]  /*1c360*/  USGXT.U32 UR66, UR66, 0xe ;  /* 0x0000000e4242789a */ /* 0x000fe40008000000 */
[----:B------:R-:W-:Y:S02]  /*1c370*/  USHF.R.U32.HI UR70, URZ, 0x4, UR22 ;  /* 0x00000004ff467899 */ /* 0x000fe40008011616 */
[----:B------:R-:W-:Y:S02]  /*1c380*/  UIADD3 UR22, UP3, UPT, UR66, 0x2, URZ ;  /* 0x0000000242167890 */ /* 0x000fe4000ff7e0ff */
[----:B------:R-:W-:Y:S01]  /*1c390*/  USGXT.U32 UR70, UR70, 0xe ;  /* 0x0000000e4646789a */ /* 0x000fe20008000000 */
[----:B------:R-:W-:Y:S01]  /*1c3a0*/  UMOV UR5, URZ ;  /* 0x000000ff00057c82 */ /* 0x000fe20008000000 */
[----:B------:R-:W-:Y:S01]  /*1c3b0*/  UMOV UR7, URZ ;  /* 0x000000ff00077c82 */ /* 0x000fe20008000000 */
[----:B------:R-:W-:-:S02]  /*1c3c0*/  UIADD3.X UR23, UPT, UPT, UR5, 0x40004040, URZ, UP3, !UPT ;  /* 0x4000404005177890 */ /* 0x000fc40009ffe4ff */
[----:B------:R-:W-:Y:S01]  /*1c3d0*/  UIADD3 UR28, UP3, UPT, UR70, 0x80, URZ ;  /* 0x00000080461c7890 */ /* 0x000fe2000ff7e0ff */
[----:B------:R-:W-:Y:S01]  /*1c3e0*/  UMOV UR32, UR4 ;  /* 0x0000000400207c82 */ /* 0x000fe20008000000 */
[----:B------:R-:W-:Y:S02]  /*1c3f0*/  UMOV UR33, URZ ;  /* 0x000000ff00217c82 */ /* 0x000fe40008000000 */
[----:B------:R-:W-:Y:S01]  /*1c400*/  UIADD3.X UR29, UPT, UPT, UR7, 0x40004040, URZ, UP3, !UPT ;  /* 0x40004040071d7890 */ /* 0x000fe20009ffe4ff */
[----:B------:R-:W-:Y:S01]  /*1c410*/  UMOV UR5, UR32 ;  /* 0x0000002000057c82 */ /* 0x000fe20008000000 */
[----:B------:R-:W-:Y:S02]  /*1c420*/  UIADD3.64 UR62, UPT, UPT, UR22, 0x2, URZ ;  /* 0x00000002163e7897 */ /* 0x000fe4000fffe0ff */
[----:B------:R-:W-:Y:S02]  /*1c430*/  UIADD3.64 UR64, UPT, UPT, UR28, 0x80, URZ ;  /* 0x000000801c407897 */ /* 0x000fe4000fffe0ff */
[----:B------:R-:W-:-:S02]  /*1c440*/  UIADD3.64 UR32, UPT, UPT, UR22, 0x4, URZ ;  /* 0x0000000416207897 */ /* 0x000fc4000fffe0ff */
[----:B------:R-:W-:Y:S02]  /*1c450*/  UIADD3.64 UR48, UPT, UPT, UR28, 0x100, URZ ;  /* 0x000001001c307897 */ /* 0x000fe4000fffe0ff */
[----:B------:R-:W-:Y:S02]  /*1c460*/  UIADD3.64 UR34, UPT, UPT, UR22, 0x3fe, URZ ;  /* 0x000003fe16227897 */ /* 0x000fe4000fffe0ff */
[----:B------:R-:W-:Y:S01]  /*1c470*/  UIADD3.64 UR54, UPT, UPT, UR28, 0x180, URZ ;  /* 0x000001801c367897 */ /* 0x000fe2000fffe0ff */
[----:B------:R-:W-:Y:S01]  /*1c480*/  UMOV UR68, 0x0 ;  /* 0x0000000000447882 */ /* 0x000fe20000000000 */
[----:B------:R-:W-:Y:S01]  /*1c490*/  UMOV UR69, 0x4208010 ;  /* 0x0420801000457882 */ /* 0x000fe20000000000 */
[----:B------:R-:W-:Y:S01]  /*1c4a0*/  UMOV UR67, 0x40004040 ;  /* 0x4000404000437882 */ /* 0x000fe20000000000 */
[----:B------:R-:W-:Y:S01]  /*1c4b0*/  UMOV UR71, 0x40004040 ;  /* 0x4000404000477882 */ /* 0x000fe20000000000 */
[----:B------:R-:W-:Y:S01]  /*1c4c0*/  UMOV UR52, 0x0 ;  /* 0x0000000000347882 */ /* 0x000fe20000000000 */
[----:B------:R-:W-:Y:S01]  /*1c4d0*/  UMOV UR53, 0x4208010 ;  /* 0x0420801000357882 */ /* 0x000fe20000000000 */
[----:B------:R0:W-:Y:S01]  /*1c4e0*/  UTCHMMA gdesc[UR70], gdesc[UR66], tmem[UR8], tmem[UR68], idesc[UR69], !UPT ;  /* 0x00ff4442460075ea */ /* 0x0001e2000f800008 */
[----:B------:R-:W-:Y:S01]  /*1c4f0*/  UMOV UR60, 0x0 ;  /* 0x00000000003c7882 */ /* 0x000fe20000000000 */
[----:B------:R-:W-:Y:S01]  /*1c500*/  UMOV UR61, 0x4208010 ;  /* 0x04208010003d7882 */ /* 0x000fe20000000000 */
[----:B------:R-:W-:-:S02]  /*1c510*/  UIADD3.64 UR36, UPT, UPT, UR22, 0x400, URZ ;  /* 0x0000040016247897 */ /* 0x000fc4000fffe0ff */
[----:B------:R-:W-:Y:S01]  /*1c520*/  UTCHMMA gdesc[UR28], gdesc[UR22], tmem[UR8], tmem[UR52], idesc[UR53], UPT ;  /* 0x00ff34161c0075ea */ /* 0x000fe2000b800008 */
[----:B------:R-:W-:Y:S01]  /*1c530*/  UMOV UR16, 0x0 ;  /* 0x0000000000107882 */ /* 0x000fe20000000000 */
[----:B------:R-:W-:Y:S01]  /*1c540*/  UMOV UR17, 0x4208010 ;  /* 0x0420801000117882 */ /* 0x000fe20000000000 */
[----:B------:R-:W-:Y:S01]  /*1c550*/  UIADD3.64 UR38, UPT, UPT, UR22, 0x402, URZ ;  /* 0x0000040216267897 */ /* 0x000fe2000fffe0ff */
[----:B------:R-:W-:Y:S01]  /*1c560*/  UTCHMMA gdesc[UR64], gdesc[UR62], tmem[UR8], tmem[UR60], idesc[UR61], UPT ;  /* 0x00ff3c3e400075ea */ /* 0x000fe2000b800008 */
[----:B------:R-:W-:Y:S01]  /*1c570*/  UMOV UR18, 0x0 ;  /* 0x0000000000127882 */ /* 0x000fe20000000000 */
[----:B0-----:R-:W-:Y:S01]  /*1c580*/  UIADD3.64 UR66, UPT, UPT, UR28, 0x200, URZ ;  /* 0x000002001c427897 */ /* 0x001fe2000fffe0ff */
[----:B------:R0:W-:Y:S01]  /*1c590*/  UTCHMMA gdesc[UR48], gdesc[UR32], tmem[UR8], tmem[UR16], idesc[UR17], UPT ;  /* 0x00ff1020300075ea */ /* 0x0001e2000b800008 */
[----:B------:R-:W-:Y:S01]  /*1c5a0*/  UIADD3.64 UR70, UPT, UPT, UR28, 0x280, URZ ;  /* 0x000002801c467897 */ /* 0x000fe2000fffe0ff */
[----:B------:R-:W-:Y:S01]  /*1c5b0*/  UMOV UR19, 0x4208010 ;  /* 0x0420801000137882 */ /* 0x000fe20000000000 */
[----:B------:R-:W-:Y:S01]  /*1c5c0*/  UIADD3.64 UR40, UPT, UPT, UR22, 0x404, URZ ;  /* 0x0000040416287897 */ /* 0x000fe2000fffe0ff */
[----:B------:R1:W-:Y:S01]  /*1c5d0*/  UTCHMMA gdesc[UR54], gdesc[UR34], tmem[UR8], tmem[UR18], idesc[UR19], UPT ;  /* 0x00ff1222360075ea */ /* 0x0003e2000b800008 */
[----:B------:R-:W-:-:S02]  /*1c5e0*/  UIADD3.64 UR42, UPT, UPT, UR22, 0x7fe, URZ ;  /* 0x000007fe162a7897 */ /* 0x000fc4000fffe0ff */
[----:B------:R-:W-:Y:S02]  /*1c5f0*/  UIADD3.64 UR44, UPT, UPT, UR22, 0x800, URZ ;  /* 0x00000800162c7897 */ /* 0x000fe4000fffe0ff */
[----:B0-----:R-:W-:Y:S02]  /*1c600*/  UIADD3.64 UR16, UPT, UPT, UR28, 0x300, URZ ;  /* 0x000003001c107897 */ /* 0x001fe4000fffe0ff */
[----:B------:R-:W-:Y:S02]  /*1c610*/  UIADD3.64 UR46, UPT, UPT, UR22, 0x802, URZ ;  /* 0x00000802162e7897 */ /* 0x000fe4000fffe0ff */
[----:B------:R-:W-:Y:S02]  /*1c620*/  UIADD3.64 UR50, UPT, UPT, UR22, 0x804, URZ ;  /* 0x0000080416327897 */ /* 0x000fe4000fffe0ff */
[----:B-1----:R-:W-:Y:S02]  /*1c630*/  UIADD3.64 UR18, UPT, UPT, UR28, 0x380, URZ ;  /* 0x000003801c127897 */ /* 0x002fe4000fffe0ff */
[----:B------:R-:W-:-:S02]  /*1c640*/  UIADD3.64 UR52, UPT, UPT, UR22, 0xbfe, URZ ;  /* 0x00000bfe16347897 */ /* 0x000fc4000fffe0ff */
[----:B------:R-:W-:Y:S02]  /*1c650*/  UIADD3.64 UR58, UPT, UPT, UR22, 0xc00, URZ ;  /* 0x00000c00163a7897 */ /* 0x000fe4000fffe0ff */
[----:B------:R-:W-:Y:S02]  /*1c660*/  UIADD3.64 UR56, UPT, UPT, UR22, 0xc02, URZ ;  /* 0x00000c0216387897 */ /* 0x000fe4000fffe0ff */
[----:B------:R-:W-:Y:S02]  /*1c670*/  UIADD3.64 UR68, UPT, UPT, UR22, 0xc04, URZ ;  /* 0x00000c0416447897 */ /* 0x000fe4000fffe0ff */
[----:B------:R-:W-:Y:S01]  /*1c680*/  UIADD3.64 UR60, UPT, UPT, UR28, 0x400, URZ ;  /* 0x000004001c3c7897 */ /* 0x000fe2000fffe0ff */
[----:B------:R-:W-:Y:S01]  /*1c690*/  UMOV UR20, 0x0 ;  /* 0x0000000000147882 */ /* 0x000fe20000000000 */
[----:B------:R-:W-:Y:S01]  /*1c6a0*/  UMOV UR21, 0x4208010 ;  /* 0x0420801000157882 */ /* 0x000fe20000000000 */
[----:B------:R-:W-:Y:S01]  /*1c6b0*/  UIADD3.64 UR22, UPT, UPT, UR28, 0x480, URZ ;  /* 0x000004801c167897 */ /* 0x000fe2000fffe0ff */
[----:B------:R-:W-:Y:S01]  /*1c6c0*/  UTCHMMA gdesc[UR66], gdesc[UR36], tmem[UR8], tmem[UR20], idesc[UR21], UPT ;  /* 0x00ff1424420075ea */ /* 0x000fe2000b800008 */
[----:B------:R-:W-:Y:S01]  /*1c6d0*/  UMOV UR64, 0x0 ;  /* 0x0000000000407882 */ /* 0x000fe20000000000 */
[----:B------:R-:W-:Y:S01]  /*1c6e0*/  UMOV UR65, 0x4208010 ;  /* 0x0420801000417882 */ /* 0x000fe20000000000 */
[----:B------:R-:W-:Y:S01]  /*1c6f0*/  UIADD3.64 UR62, UPT, UPT, UR28, 0x500, URZ ;  /* 0x000005001c3e7897 */ /* 0x000fe2000fffe0ff */
[----:B------:R0:W-:Y:S01]  /*1c700*/  UTCHMMA gdesc[UR70], gdesc[UR38], tmem[UR8], tmem[UR64], idesc[UR65], UPT ;  /* 0x00ff4026460075ea */ /* 0x0001e2000b800008 */
[----:B------:R-:W-:-:S02]  /*1c710*/  UIADD3.64 UR32, UPT, UPT, UR28, 0x580, URZ ;  /* 0x000005801c207897 */ /* 0x000fc4000fffe0ff */
[----:B------:R-:W-:Y:S01]  /*1c720*/  UIADD3.64 UR48, UPT, UPT, UR28, 0x600, URZ ;  /* 0x000006001c307897 */ /* 0x000fe2000fffe0ff */
[----:B------:R-:W-:Y:S01]  /*1c730*/  UMOV UR54, 0x0 ;  /* 0x0000000000367882 */ /* 0x000fe20000000000 */
[----:B------:R-:W-:Y:S01]  /*1c740*/  UMOV UR55, 0x4208010 ;  /* 0x0420801000377882 */ /* 0x000fe20000000000 */
[----:B------:R-:W-:Y:S01]  /*1c750*/  UMOV UR34, 0x0 ;  /* 0x0000000000227882 */ /* 0x000fe20000000000 */
[----:B------:R-:W-:Y:S01]  /*1c760*/  UMOV UR35, 0x4208010 ;  /* 0x0420801000237882 */ /* 0x000fe20000000000 */
[----:B------:R1:W-:Y:S01]  /*1c770*/  UTCHMMA gdesc[UR16], gdesc[UR40], tmem[UR8], tmem[UR54], idesc[UR55], UPT ;  /* 0x00ff3628100075ea */ /* 0x0003e2000b800008 */
[----:B0-----:R-:W-:Y:S01]  /*1c780*/  UIADD3.64 UR64, UPT, UPT, UR28, 0x680, URZ ;  /* 0x000006801c407897 */ /* 0x001fe2000fffe0ff */
[----:B------:R1:W-:Y:S01]  /*1c790*/  UTCHMMA gdesc[UR18], gdesc[UR42], tmem[UR8], tmem[UR34], idesc[UR35], UPT ;  /* 0x00ff222a120075ea */ /* 0x0003e2000b800008 */
[----:B------:R-:W-:Y:S01]  /*1c7a0*/  UIADD3.64 UR28, UPT, UPT, UR28, 0x700, URZ ;  /* 0x000007001c1c7897 */ /* 0x000fe2000fffe0ff */
[----:B------:R-:W-:Y:S01]  /*1c7b0*/  UMOV UR36, 0x0 ;  /* 0x0000000000247882 */ /* 0x000fe20000000000 */
[----:B------:R-:W-:Y:S01]  /*1c7c0*/  UMOV UR37, 0x4208010 ;  /* 0x0420801000257882 */ /* 0x000fe20000000000 */
[----:B------:R-:W-:Y:S01]  /*1c7d0*/  UMOV UR24, 0x0 ;  /* 0x0000000000187882 */ /* 0x000fe20000000000 */
[----:B------:R1:W-:Y:S01]  /*1c7e0*/  UTCHMMA gdesc[UR60], gdesc[UR44], tmem[UR8], tmem[UR36], idesc[UR37], UPT ;  /* 0x00ff242c3c0075ea */ /* 0x0003e2000b800008 */
[----:B------:R1:W-:Y:S01]  /*1c7f0*/  UTCHMMA gdesc[UR22], gdesc[UR46], tmem[UR8], tmem[UR20], idesc[UR21], UPT ;  /* 0x00ff142e160075ea */ /* 0x0003e2000b800008 */
[----:B------:R-:W-:Y:S01]  /*1c800*/  UMOV UR25, 0x4208010 ;  /* 0x0420801000197882 */ /* 0x000fe20000000000 */
[----:B------:R1:W-:Y:S01]  /*1c810*/  UTCHMMA gdesc[UR62], gdesc[UR50], tmem[UR8], tmem[UR54], idesc[UR55], UPT ;  /* 0x00ff36323e0075ea */ /* 0x0003e2000b800008 */
[----:B------:R-:W-:Y:S01]  /*1c820*/  UMOV UR26, 0x0 ;  /* 0x00000000001a7882 */ /* 0x000fe20000000000 */
[----:B------:R-:W-:Y:S01]  /*1c830*/  UMOV UR27, 0x4208010 ;  /* 0x04208010001b7882 */ /* 0x000fe20000000000 */
[----:B------:R1:W-:Y:S01]  /*1c840*/  UTCHMMA gdesc[UR32], gdesc[UR52], tmem[UR8], tmem[UR34], idesc[UR35], UPT ;  /* 0x00ff2234200075ea */ /* 0x0003e2000b800008 */
[----:B------:R-:W-:Y:S01]  /*1c850*/  UMOV UR30, 0x0 ;  /* 0x00000000001e7882 */ /* 0x000fe20000000000 */
[----:B------:R-:W-:Y:S01]  /*1c860*/  UMOV UR31, 0x4208010 ;  /* 0x04208010001f7882 */ /* 0x000fe20000000000 */
[----:B------:R1:W-:Y:S01]  /*1c870*/  UTCHMMA gdesc[UR48], gdesc[UR58], tmem[UR8], tmem[UR24], idesc[UR25], UPT ;  /* 0x00ff183a300075ea */ /* 0x0003e2000b800008 */
[----:B------:R1:W-:Y:S01]  /*1c880*/  UTCHMMA gdesc[UR64], gdesc[UR56], tmem[UR8], tmem[UR26], idesc[UR27], UPT ;  /* 0x00ff1a38400075ea */ /* 0x0003e2000b800008 */
[----:B------:R1:W-:Y:S01]  /*1c890*/  UTCHMMA gdesc[UR28], gdesc[UR68], tmem[UR8], tmem[UR30], idesc[UR31], UPT ;  /* 0x00ff1e441c0075ea */ /* 0x0003e2000b800008 */
[----:B------:R1:W-:Y:S01]  /*1c8a0*/  UTCBAR [UR5], URZ ;  /* 0x000000ff050073e9 */ /* 0x0003e200080000ff */
[----:B------:R-:W-:Y:S01]  /*1c8b0*/  NOP ;  /* 0x0000000000007918 */ /* 0x000fe20000000000 */
.L_x_6:
[----:B------:R-:W0:Y:S01]  /*1c8c0*/  LDC R88, c[0x0][0x3ac] ;  /* 0x0000eb00ff587b82 */ /* 0x000e220000000800 */
[----:B-1----:R-:W-:Y:S01]  /*1c8d0*/  UMOV UR5, URZ ;  /* 0x000000ff00057c82 */ /* 0x002fe20008000000 */
[----:B0-----:R-:W-:Y:S01]  /*1c8e0*/  IMAD.SHL.U32 R89, R88, 0x100, RZ ;  /* 0x0000010058597824 */ /* 0x001fe200078e00ff */
[----:B------:R-:W-:Y:S06]  /*1c8f0*/  BRA.U !UP2, `(.L_x_7) ;  /* 0x000001c10aec7547 */ /* 0x000fec000b800000 */
[----:B------:R-:W-:Y:S01]  /*1c900*/  SHF.R.S32.HI R88, RZ, 0x1f, R89 ;  /* 0x0000001fff587819 */ /* 0x000fe20000011459 */
[----:B------:R-:W-:Y:S01]  /*1c910*/  UIADD3.64 UR16, UPT, UPT, UR12, 0x80, URZ ;  /* 0x000000800c107897 */ /* 0x000fe2000fffe0ff */
[----:B------:R-:W-:Y:S01]  /*1c920*/  SHF.R.S32.HI R92, RZ, 0x1f, R93 ;  /* 0x0000001fff5c7819 */ /* 0x000fe2000001145d */
[----:B------:R-:W-:Y:S01]  /*1c930*/  UIADD3.64 UR18, UPT, UPT, UR14, 0x2, URZ ;  /* 0x000000020e127897 */ /* 0x000fe2000fffe0ff */
[C---:B------:R-:W-:Y:S01]  /*1c940*/  SHF.L.U64.HI R88, R89.reuse, 0x1, R88 ;  /* 0x0000000159587819 */ /* 0x040fe20000010258 */
[----:B------:R-:W-:Y:S01]  /*1c950*/  IMAD.SHL.U32 R89, R89, 0x2, RZ ;  /* 0x0000000259597824 */ /* 0x000fe200078e00ff */
[C---:B------:R-:W-:Y:S01]  /*1c960*/  SHF.L.U64.HI R92, R93.reuse, 0x1, R92 ;  /* 0x000000015d5c7819 */ /* 0x040fe2000001025c */
[----:B------:R-:W-:Y:S01]  /*1c970*/  IMAD.SHL.U32 R93, R93, 0x2, RZ ;  /* 0x000000025d5d7824 */ /* 0x000fe200078e00ff */
[----:B------:R-:W-:Y:S02]  /*1c980*/  UIADD3.64 UR20, UPT, UPT, UR12, 0x100, URZ ;  /* 0x000001000c147897 */ /* 0x000fe4000fffe0ff */
[----:B------:R-:W-:-:S02]  /*1c990*/  UIADD3.64 UR22, UPT, UPT, UR14, 0x4, URZ ;  /* 0x000000040e167897 */ /* 0x000fc4000fffe0ff */
[----:B------:R-:W-:Y:S02]  /*1c9a0*/  UIADD3.64 UR24, UPT, UPT, UR12, 0x180, URZ ;  /* 0x000001800c187897 */ /* 0x000fe4000fffe0ff */
[----:B------:R-:W-:Y:S02]  /*1c9b0*/  UIADD3.64 UR26, UPT, UPT, UR14, 0x3fe, URZ ;  /* 0x000003fe0e1a7897 */ /* 0x000fe4000fffe0ff */
[----:B------:R-:W-:Y:S02]  /*1c9c0*/  UIADD3.64 UR28, UPT, UPT, UR12, 0x200, URZ ;  /* 0x000002000c1c7897 */ /* 0x000fe4000fffe0ff */
[----:B------:R-:W-:Y:S02]  /*1c9d0*/  UIADD3.64 UR30, UPT, UPT, UR14, 0x400, URZ ;  /* 0x000004000e1e7897 */ /* 0x000fe4000fffe0ff */
        /* <DEDUP_REMOVED lines=19> */
[----:B------:R-:W-:Y:S01]  /*1cb10*/  UIADD3.64 UR70, UPT, UPT, UR14, 0xc04, URZ ;  /* 0x00000c040e467897 */ /* 0x000fe2000fffe0ff */
[----:B------:R-:W-:Y:S01]  /*1cb20*/  UMOV UR76, 0x1 ;  /* 0x00000001004c7882 */ /* 0x000fe20000000000 */
[----:B------:R-:W-:-:S10]  /*1cb30*/  UMOV UR7, URZ ;  /* 0x000000ff00077c82 */ /* 0x000fd40008000000 */
.L_x_10:
[----:B------:R0:W-:Y:S04]  /*1cb40*/  STL [R1+0x137c], R17 ;  /* 0x00137c1101007387 */ /* 0x0001e80000100800 */
[----:B0-----:R-:W2:Y:S04]  /*1cb50*/  LDL.LU R17, [R1+0x998] ;  /* 0x0009980001117983 */ /* 0x001ea80000300800 */
[----:B------:R0:W-:Y:S04]  /*1cb60*/  STL [R1+0x1378], R16 ;  /* 0x0013781001007387 */ /* 0x0001e80000100800 */
[----:B0-----:R-:W3:Y:S04]  /*1cb70*/  LDL.LU R16, [R1+0x9a0] ;  /* 0x0009a00001107983 */ /* 0x001ee80000300800 */
[----:B------:R-:W-:Y:S04]  /*1cb80*/  STL [R1+0x1374], R15 ;  /* 0x0013740f01007387 */ /* 0x000fe80000100800 */
[----:B------:R-:W-:Y:S04]  /*1cb90*/  STL [R1+0x1370], R14 ;  /* 0x0013700e01007387 */ /* 0x000fe80000100800 */
[----:B------:R-:W-:Y:S04]  /*1cba0*/  STL [R1+0x136c], R13 ;  /* 0x00136c0d01007387 */ /* 0x000fe80000100800 */
[----:B------:R-:W-:Y:S04]  /*1cbb0*/  STL [R1+0x1368], R12 ;  /* 0x0013680c01007387 */ /* 0x000fe80000100800 */
[----:B------:R0:W-:Y:S04]  /*1cbc0*/  STL [R1+0x1364], R11 ;  /* 0x0013640b01007387 */ /* 0x0001e80000100800 */
[----:B0-----:R-:W4:Y:S01]  /*1cbd0*/  LDL.LU R11, [R1+0x990] ;  /* 0x00099000010b7983 */ /* 0x001f220000300800 */
[----:B------:R-:W-:-:S02]  /*1cbe0*/  USHF.L.U32 UR5, UR5, 0x1f, URZ ;  /* 0x0000001f05057899 */ /* 0x000fc400080006ff */
[----:B------:R-:W-:Y:S01]  /*1cbf0*/  UIADD3 UR6, UPT, UPT, UR6, 0x1, URZ ;  /* 0x0000000106067890 */ /* 0x000fe2000fffe0ff */
[----:B------:R-:W-:Y:S03]  /*1cc00*/  STL [R1+0x1360], R10 ;  /* 0x0013600a01007387 */ /* 0x000fe60000100800 */
[----:B------:R-:W-:Y:S01]  /*1cc10*/  IMAD.U32 R89, RZ, RZ, UR5 ;  /* 0x00000005ff597e24 */ /* 0x000fe2000f8e00ff */
[----:B------:R-:W-:Y:S04]  /*1cc20*/  STL [R1+0x135c], R9 ;  /* 0x00135c0901007387 */ /* 0x000fe80000100800 */
[----:B------:R-:W-:Y:S01]  /*1cc30*/  STL [R1+0x1358], R8 ;  /* 0x0013580801007387 */ /* 0x000fe20000100800 */
[----:B------:R-:W0:Y:S03]  /*1cc40*/  LDCU UR5, c[0x0][0x3a0] ;  /* 0x00007400ff0577ac */ /* 0x000e260008000800 */
[----:B------:R-:W-:Y:S04]  /*1cc50*/  STL [R1+0x1354], R7 ;  /* 0x0013540701007387 */ /* 0x000fe80000100800 */
[----:B------:R-:W-:Y:S04]  /*1cc60*/  STL [R1+0x1350], R6 ;  /* 0x0013500601007387 */ /* 0x000fe80000100800 */
[----:B------:R1:W-:Y:S04]  /*1cc70*/  STL [R1+0x134c], R5 ;  /* 0x00134c0501007387 */ /* 0x0003e80000100800 */
[----:B------:R-:W-:Y:S01]  /*1cc80*/  STL [R1+0x1348], R4 ;  /* 0x0013480401007387 */ /* 0x000fe20000100800 */
[----:B0-----:R-:W-:-:S03]  /*1cc90*/  UIMAD UR5, UR6, -0x100, UR5 ;  /* 0xffffff00060578a4 */ /* 0x001fc6000f8e0205 */
[----:B-----5:R-:W-:Y:S01]  /*1cca0*/  STL [R1+0x1344], R3 ;  /* 0x0013440301007387 */ /* 0x020fe20000100800 */
[----:B-1----:R-:W0:Y:S03]  /*1ccb0*/  S2R R5, SR_TID.X ;  /* 0x0000000000057919 */ /* 0x002e260000002100 */
[----:B------:R-:W-:Y:S04]  /*1ccc0*/  STL [R1+0x1340], R2 ;  /* 0x0013400201007387 */ /* 0x000fe80000100800 */
[----:B------:R1:W-:Y:S04]  /*1ccd0*/  STL [R1+0x133c], R0 ;  /* 0x00133c0001007387 */ /* 0x0003e80000100800 */
[----:B------:R-:W-:Y:S01]  /*1cce0*/  STL [R1+0x6a8], R89 ;  /* 0x0006a85901007387 */ /* 0x000fe20000100800 */
[----:B0-----:R-:W-:-:S04]  /*1ccf0*/  SHF.R.U32.HI R15, RZ, 0x6, R5 ;  /* 0x00000006ff0f7819 */ /* 0x001fc80000011605 */
[----:B-1----:R-:W-:-:S04]  /*1cd00*/  SGXT.U32 R0, R15, 0x1 ;  /* 0x000000010f00781a */ /* 0x002fc80000000000 */
[----:B------:R-:W-:Y:S02]  /*1cd10*/  ISETP.GE.AND P0, PT, R0, UR5, PT ;  /* 0x0000000500007c0c */ /* 0x000fe4000bf06270 */
[----:B--2---:R-:W-:-:S05]  /*1cd20*/  IADD3 R17, P1, PT, R17, R93, RZ ;  /* 0x0000005d11117210 */ /* 0x004fca0007f3e0ff */
[----:B------:R0:W-:Y:S01]  /*1cd30*/  STL [R1+0x998], R17 ;  /* 0x0009981101007387 */ /* 0x0001e20000100800 */
[----:B---3--:R-:W-:-:S05]  /*1cd40*/  IADD3 R16, P6, PT, R16, R93, RZ ;  /* 0x0000005d10107210 */ /* 0x008fca0007fde0ff */
[----:B------:R1:W-:Y:S04]  /*1cd50*/  STL [R1+0x9a0], R16 ;  /* 0x0009a01001007387 */ /* 0x0003e80000100800 */
[----:B0-----:R-:W2:Y:S04]  /*1cd60*/  LDL.LU R17, [R1+0xd5c] ;  /* 0x000d5c0001117983 */ /* 0x001ea80000300800 */
[----:B-1----:R-:W3:Y:S04]  /*1cd70*/  LDL.LU R16, [R1+0xd54] ;  /* 0x000d540001107983 */ /* 0x002ee80000300800 */
[----:B------:R-:W3:Y:S04]  /*1cd80*/  LDL.LU R15, [R1+0x99c] ;  /* 0x00099c00010f7983 */ /* 0x000ee80000300800 */
[----:B------:R-:W3:Y:S04]  /*1cd90*/  LDL.LU R14, [R1+0xd4c] ;  /* 0x000d4c00010e7983 */ /* 0x000ee80000300800 */
[----:B------:R-:W3:Y:S04]  /*1cda0*/  LDL.LU R13, [R1+0x994] ;  /* 0x00099400010d7983 */ /* 0x000ee80000300800 */
[----:B------:R-:W3:Y:S04]  /*1cdb0*/  LDL.LU R12, [R1+0xd44] ;  /* 0x000d4400010c7983 */ /* 0x000ee80000300800 */
[----:B------:R-:W3:Y:S01]  /*1cdc0*/  LDL.LU R2, [R1+0x98c] ;  /* 0x00098c0001027983 */ /* 0x000ee20000300800 */
[----:B----4-:R-:W-:-:S05]  /*1cdd0*/  IADD3 R11, P3, PT, R11, R93, RZ ;  /* 0x0000005d0b0b7210 */ /* 0x010fca0007f7e0ff */
[----:B------:R0:W-:Y:S04]  /*1cde0*/  STL [R1+0x990], R11 ;  /* 0x0009900b01007387 */ /* 0x0001e80000100800 */
[----:B0-----:R-:W4:Y:S04]  /*1cdf0*/  LDL.LU R11, [R1+0xd3c] ;  /* 0x000d3c00010b7983 */ /* 0x001f280000300800 */
        /* <DEDUP_REMOVED lines=8> */
[----:B--2---:R-:W-:-:S05]  /*1ce80*/  IADD3 R17, P4, PT, R17, R93, RZ ;  /* 0x0000005d11117210 */ /* 0x004fca0007f9e0ff */
[----:B------:R-:W-:Y:S01]  /*1ce90*/  STL [R1+0xd5c], R17 ;  /* 0x000d5c1101007387 */ /* 0x000fe20000100800 */
[----:B---3--:R-:W-:Y:S01]  /*1cea0*/  IADD3 R16, P5, PT, R16, R93, RZ ;  /* 0x0000005d10107210 */ /* 0x008fe20007fbe0ff */
[----:B------:R-:W-:-:S04]  /*1ceb0*/  IMAD.X R15, R15, 0x1, R92, P6 ;  /* 0x000000010f0f7824 */ /* 0x000fc800030e065c */
[----:B------:R-:W-:Y:S01]  /*1cec0*/  STL [R1+0xd54], R16 ;  /* 0x000d541001007387 */ /* 0x000fe20000100800 */
[----:B------:R-:W-:-:S03]  /*1ced0*/  IADD3 R14, P6, PT, R14, R93, RZ ;  /* 0x0000005d0e0e7210 */ /* 0x000fc60007fde0ff */
[----:B------:R-:W-:Y:S01]  /*1cee0*/  STL [R1+0x99c], R15 ;  /* 0x00099c0f01007387 */ /* 0x000fe20000100800 */
[----:B------:R-:W-:-:S03]  /*1cef0*/  IMAD.X R13, R13, 0x1, R92, P1 ;  /* 0x000000010d0d7824 */ /* 0x000fc600008e065c */
[----:B------:R-:W-:Y:S01]  /*1cf00*/  STL [R1+0xd4c], R14 ;  /* 0x000d4c0e01007387 */ /* 0x000fe20000100800 */
[----:B------:R-:W-:Y:S01]  /*1cf10*/  IADD3 R12, P1, PT, R12, R93, RZ ;  /* 0x0000005d0c0c7210 */ /* 0x000fe20007f3e0ff */
[----:B------:R-:W-:-:S05]  /*1cf20*/  IMAD.X R2, R2, 0x1, R92, P3 ;  /* 0x0000000102027824 */ /* 0x000fca00018e065c */
[----:B------:R0:W-:Y:S04]  /*1cf30*/  STL [R1+0x98c], R2 ;  /* 0x00098c0201007387 */ /* 0x0001e80000100800 */
[----:B------:R1:W-:Y:S04]  /*1cf40*/  STL [R1+0x994], R13 ;  /* 0x0009940d01007387 */ /* 0x0003e80000100800 */
[----:B0-----:R-:W2:Y:S01]  /*1cf50*/  LDL.LU R2, [R1+0xd38] ;  /* 0x000d380001027983 */ /* 0x001ea20000300800 */
[----:B----4-:R-:W-:-:S03]  /*1cf60*/  IADD3 R11, P3, PT, R11, R93, RZ ;  /* 0x0000005d0b0b7210 */ /* 0x010fc60007f7e0ff */
[----:B------:R0:W-:Y:S01]  /*1cf70*/  STL [R1+0xd44], R12 ;  /* 0x000d440c01007387 */ /* 0x0001e20000100800 */
[----:B------:R-:W-:-:S03]  /*1cf80*/  IMAD.X R10, R10, 0x1, R92, P4 ;  /* 0x000000010a0a7824 */ /* 0x000fc600020e065c */
[----:B------:R-:W-:Y:S01]  /*1cf90*/  STL [R1+0xd3c], R11 ;  /* 0x000d3c0b01007387 */ /* 0x000fe20000100800 */
[----:B------:R-:W-:-:S03]  /*1cfa0*/  IADD3 R9, P4, PT, R9, R93, RZ ;  /* 0x0000005d09097210 */ /* 0x000fc60007f9e0ff */
[----:B------:R-:W-:Y:S01]  /*1cfb0*/  STL [R1+0xd58], R10 ;  /* 0x000d580a01007387 */ /* 0x000fe20000100800 */
        /* <DEDUP_REMOVED lines=9> */
[----:B------:R-:W3:Y:S01]  /*1d050*/  LDL.LU R17, [R1+0xd14] ;  /* 0x000d140001117983 */ /* 0x000ee20000300800 */
[----:B------:R-:W-:-:S03]  /*1d060*/  IADD3 R0, P1, PT, R0, R93, RZ ;  /* 0x0000005d00007210 */ /* 0x000fc60007f3e0ff */
[----:B------:R-:W-:Y:S04]  /*1d070*/  STL [R1+0xd24], R4 ;  /* 0x000d240401007387 */ /* 0x000fe80000100800 */
[----:B------:R-:W4:Y:S04]  /*1d080*/  LDL.LU R16, [R1+0xd30] ;  /* 0x000d300001107983 */ /* 0x000f280000300800 */
[----:B------:R-:W-:Y:S04]  /*1d090*/  STL [R1+0xd40], R3 ;  /* 0x000d400301007387 */ /* 0x000fe80000100800 */
[----:B------:R-:W4:Y:S04]  /*1d0a0*/  LDL.LU R15, [R1+0xd0c] ;  /* 0x000d0c00010f7983 */ /* 0x000f280000300800 */
[----:B------:R0:W-:Y:S04]  /*1d0b0*/  STL [R1+0xd1c], R0 ;  /* 0x000d1c0001007387 */ /* 0x0001e80000100800 */
[----:B------:R-:W4:Y:S04]  /*1d0c0*/  LDL.LU R14, [R1+0xd28] ;  /* 0x000d2800010e7983 */ /* 0x000f280000300800 */
[----:B-1----:R-:W4:Y:S04]  /*1d0d0*/  LDL.LU R13, [R1+0xd04] ;  /* 0x000d0400010d7983 */ /* 0x002f280000300800 */
[----:B0-----:R-:W4:Y:S04]  /*1d0e0*/  LDL.LU R12, [R1+0xd20] ;  /* 0x000d2000010c7983 */ /* 0x001f280000300800 */
[----:B------:R-:W4:Y:S04]  /*1d0f0*/  LDL.LU R0, [R1+0xcfc] ;  /* 0x000cfc0001007983 */ /* 0x000f280000300800 */
[----:B------:R-:W4:Y:S04]  /*1d100*/  LDL.LU R11, [R1+0xd18] ;  /* 0x000d1800010b7983 */ /* 0x000f280000300800 */
[----:B------:R-:W4:Y:S04]  /*1d110*/  LDL.LU R10, [R1+0xcf4] ;  /* 0x000cf400010a7983 */ /* 0x000f280000300800 */
[----:B------:R-:W4:Y:S01]  /*1d120*/  LDL.LU R9, [R1+0xd10] ;  /* 0x000d100001097983 */ /* 0x000f220000300800 */
[----:B--2---:R-:W-:-:S05]  /*1d130*/  IMAD.X R2, R2, 0x1, R92, P3 ;  /* 0x0000000102027824 */ /* 0x004fca00018e065c */
[----:B------:R0:W-:Y:S04]  /*1d140*/  STL [R1+0xd38], R2 ;  /* 0x000d380201007387 */ /* 0x0001e80000100800 */
[----:B------:R-:W2:Y:S04]  /*1d150*/  LDL.LU R8, [R1+0xcec] ;  /* 0x000cec0001087983 */ /* 0x000ea80000300800 */
[----:B------:R-:W2:Y:S04]  /*1d160*/  LDL.LU R7, [R1+0xd08] ;  /* 0x000d080001077983 */ /* 0x000ea80000300800 */
[----:B------:R-:W2:Y:S04]  /*1d170*/  LDL.LU R6, [R1+0xce4] ;  /* 0x000ce40001067983 */ /* 0x000ea80000300800 */
[----:B------:R-:W2:Y:S04]  /*1d180*/  LDL.LU R4, [R1+0xd00] ;  /* 0x000d000001047983 */ /* 0x000ea80000300800 */
[----:B------:R-:W2:Y:S04]  /*1d190*/  LDL.LU R3, [R1+0xcdc] ;  /* 0x000cdc0001037983 */ /* 0x000ea80000300800 */
[----:B0-----:R-:W2:Y:S01]  /*1d1a0*/  LDL.LU R2, [R1+0xcf8] ;  /* 0x000cf80001027983 */ /* 0x001ea20000300800 */
[----:B---3--:R-:W-:Y:S01]  /*1d1b0*/  IADD3 R17, P3, PT, R17, R93, RZ ;  /* 0x0000005d11117210 */ /* 0x008fe20007f7e0ff */
[----:B----4-:R-:W-:-:S04]  /*1d1c0*/  IMAD.X R16, R16, 0x1, R92, P4 ;  /* 0x0000000110107824 */ /* 0x010fc800020e065c */
[----:B------:R-:W-:Y:S01]  /*1d1d0*/  STL [R1+0xd14], R17 ;  /* 0x000d141101007387 */ /* 0x000fe20000100800 */
[----:B------:R-:W-:-:S03]  /*1d1e0*/  IADD3 R15, P4, PT, R15, R93, RZ ;  /* 0x0000005d0f0f7210 */ /* 0x000fc60007f9e0ff */
[----:B------:R-:W-:Y:S01]  /*1d1f0*/  STL [R1+0xd30], R16 ;  /* 0x000d301001007387 */ /* 0x000fe20000100800 */
[----:B------:R-:W-:-:S03]  /*1d200*/  IMAD.X R14, R14, 0x1, R92, P5 ;  /* 0x000000010e0e7824 */ /* 0x000fc600028e065c */
[----:B------:R-:W-:Y:S01]  /*1d210*/  STL [R1+0xd0c], R15 ;  /* 0x000d0c0f01007387 */ /* 0x000fe20000100800 */
[-C--:B------:R-:W-:Y:S01]  /*1d220*/  IADD3 R13, P5, PT, R13, R93.reuse, RZ ;  /* 0x0000005d0d0d7210 */ /* 0x080fe20007fbe0ff */
[--C-:B------:R-:W-:Y:S01]  /*1d230*/  IMAD.X R12, R12, 0x1, R92.reuse, P6 ;  /* 0x000000010c0c7824 */ /* 0x100fe200030e065c */
[-C--:B------:R-:W-:Y:S01]  /*1d240*/  IADD3 R0, P6, PT, R0, R93.reuse, RZ ;  /* 0x0000005d00007210 */ /* 0x080fe20007fde0ff */
[----:B------:R-:W-:Y:S04]  /*1d250*/  STL [R1+0xd28], R14 ;  /* 0x000d280e01007387 */ /* 0x000fe80000100800 */
[----:B------:R0:W-:Y:S04]  /*1d260*/  STL [R1+0xcfc], R0 ;  /* 0x000cfc0001007387 */ /* 0x0001e80000100800 */
[----:B------:R1:W-:Y:S04]  /*1d270*/  STL [R1+0xd04], R13 ;  /* 0x000d040d01007387 */ /* 0x0003e80000100800 */
[----:B0-----:R-:W3:Y:S01]  /*1d280*/  LDL.LU R0, [R1+0xcd4] ;  /* 0x000cd40001007983 */ /* 0x001ee20000300800 */
[--C-:B------:R-:W-:Y:S01]  /*1d290*/  IMAD.X R11, R11, 0x1, R92.reuse, P1 ;  /* 0x000000010b0b7824 */ /* 0x100fe200008e065c */
[-C--:B------:R-:W-:Y:S01]  /*1d2a0*/  IADD3 R10, P1, PT, R10, R93.reuse, RZ ;  /* 0x0000005d0a0a7210 */ /* 0x080fe20007f3e0ff */
[--C-:B------:R-:W-:Y:S01]  /*1d2b0*/  IMAD.X R9, R9, 0x1, R92.reuse, P3 ;  /* 0x0000000109097824 */ /* 0x100fe200018e065c */
[----:B------:R0:W-:Y:S04]  /*1d2c0*/  STL [R1+0xd20], R12 ;  /* 0x000d200c01007387 */ /* 0x0001e80000100800 */
[----:B------:R-:W-:Y:S04]  /*1d2d0*/  STL [R1+0xd18], R11 ;  /* 0x000d180b01007387 */ /* 0x000fe80000100800 */
[----:B------:R-:W-:Y:S04]  /*1d2e0*/  STL [R1+0xcf4], R10 ;  /* 0x000cf40a01007387 */ /* 0x000fe80000100800 */
[----:B------:R-:W-:Y:S01]  /*1d2f0*/  STL [R1+0xd10], R9 ;  /* 0x000d100901007387 */ /* 0x000fe20000100800 */
[----:B--2---:R-:W-:Y:S01]  /*1d300*/  IADD3 R8, P3, PT, R8, R93, RZ ;  /* 0x0000005d08087210 */ /* 0x004fe20007f7e0ff */
[----:B------:R-:W-:-:S04]  /*1d310*/  IMAD.X R7, R7, 0x1, R92, P4 ;  /* 0x0000000107077824 */ /* 0x000fc800020e065c */
[----:B------:R-:W-:Y:S01]  /*1d320*/  STL [R1+0xcec], R8 ;  /* 0x000cec0801007387 */ /* 0x000fe20000100800 */
[----:B------:R-:W-:-:S03]  /*1d330*/  IADD3 R6, P4, PT, R6, R93, RZ ;  /* 0x0000005d06067210 */ /* 0x000fc60007f9e0ff */
[----:B------:R-:W-:Y:S01]  /*1d340*/  STL [R1+0xd08], R7 ;  /* 0x000d080701007387 */ /* 0x000fe20000100800 */
[----:B------:R-:W-:-:S03]  /*1d350*/  IMAD.X R4, R4, 0x1, R92, P5 ;  /* 0x0000000104047824 */ /* 0x000fc600028e065c */
[----:B------:R-:W-:Y:S01]  /*1d360*/  STL [R1+0xce4], R6 ;  /* 0x000ce40601007387 */ /* 0x000fe20000100800 */
[----:B------:R-:W-:-:S03]  /*1d370*/  IADD3 R3, P5, PT, R3, R93, RZ ;  /* 0x0000005d03037210 */ /* 0x000fc60007fbe0ff */
[----:B------:R-:W2:Y:S01]  /*1d380*/  LDL.LU R17, [R1+0xcf0] ;  /* 0x000cf00001117983 */ /* 0x000ea20000300800 */
[----:B------:R-:W-:-:S03]  /*1d390*/  IMAD.X R2, R2, 0x1, R92, P6 ;  /* 0x0000000102027824 */ /* 0x000fc600030e065c */
        /* <DEDUP_REMOVED lines=12> */
[----:B---3--:R-:W-:-:S05]  /*1d460*/  IADD3 R0, P6, PT, R0, R93, RZ ;  /* 0x0000005d00007210 */ /* 0x008fca0007fde0ff */
[----:B------:R0:W-:Y:S04]  /*1d470*/  STL [R1+0xcd4], R0 ;  /* 0x000cd40001007387 */ /* 0x0001e80000100800 */
[----:B------:R-:W3:Y:S04]  /*1d480*/  LDL.LU R8, [R1+0xcc8] ;  /* 0x000cc80001087983 */ /* 0x000ee80000300800 */
[----:B------:R-:W3:Y:S04]  /*1d490*/  LDL.LU R7, [R1+0xca4] ;  /* 0x000ca40001077983 */ /* 0x000ee80000300800 */
[----:B------:R-:W3:Y:S04]  /*1d4a0*/  LDL.LU R6, [R1+0xcc0] ;  /* 0x000cc00001067983 */ /* 0x000ee80000300800 */
[----:B------:R-:W3:Y:S04]  /*1d4b0*/  LDL.LU R4, [R1+0xc9c] ;  /* 0x000c9c0001047983 */ /* 0x000ee80000300800 */
[----:B------:R-:W3:Y:S04]  /*1d4c0*/  LDL.LU R3, [R1+0xcb8] ;  /* 0x000cb80001037983 */ /* 0x000ee80000300800 */
[----:B0-----:R-:W3:Y:S01]  /*1d4d0*/  LDL.LU R0, [R1+0xc94] ;  /* 0x000c940001007983 */ /* 0x001ee20000300800 */
[----:B--2---:R-:W-:Y:S01]  /*1d4e0*/  IMAD.X R17, R17, 0x1, R92, P1 ;  /* 0x0000000111117824 */ /* 0x004fe200008e065c */
[----:B----4-:R-:W-:-:S04]  /*1d4f0*/  IADD3 R16, P1, PT, R16, R93, RZ ;  /* 0x0000005d10107210 */ /* 0x010fc80007f3e0ff */
[----:B------:R-:W-:Y:S01]  /*1d500*/  STL [R1+0xcf0], R17 ;  /* 0x000cf01101007387 */ /* 0x000fe20000100800 */
[----:B------:R-:W-:-:S03]  /*1d510*/  IMAD.X R15, R15, 0x1, R92, P3 ;  /* 0x000000010f0f7824 */ /* 0x000fc600018e065c */
[----:B------:R-:W-:Y:S01]  /*1d520*/  STL [R1+0xccc], R16 ;  /* 0x000ccc1001007387 */ /* 0x000fe20000100800 */
[----:B------:R-:W-:-:S03]  /*1d530*/  IADD3 R14, P3, PT, R14, R93, RZ ;  /* 0x0000005d0e0e7210 */ /* 0x000fc60007f7e0ff */
[----:B------:R-:W-:Y:S01]  /*1d540*/  STL [R1+0xce8], R15 ;  /* 0x000ce80f01007387 */ /* 0x000fe20000100800 */
[----:B------:R-:W-:-:S03]  /*1d550*/  IMAD.X R13, R13, 0x1, R92, P4 ;  /* 0x000000010d0d7824 */ /* 0x000fc600020e065c */
[----:B------:R-:W-:Y:S01]  /*1d560*/  STL [R1+0xcc4], R14 ;  /* 0x000cc40e01007387 */ /* 0x000fe20000100800 */
[----:B------:R-:W-:Y:S01]  /*1d570*/  IMAD.X R2, R2, 0x1, R92, P5 ;  /* 0x0000000102027824 */ /* 0x000fe200028e065c */
[----:B------:R-:W-:-:S04]  /*1d580*/  IADD3 R12, P4, PT, R12, R93, RZ ;  /* 0x0000005d0c0c7210 */ /* 0x000fc80007f9e0ff */
[----:B------:R0:W-:Y:S04]  /*1d590*/  STL [R1+0xcd8], R2 ;  /* 0x000cd80201007387 */ /* 0x0001e80000100800 */
[----:B------:R1:W-:Y:S01]  /*1d5a0*/  STL [R1+0xce0], R13 ;  /* 0x000ce00d01007387 */ /* 0x0003e20000100800 */
[-C--:B------:R-:W-:Y:S01]  /*1d5b0*/  IADD3 R11, P5, PT, R11, R93.reuse, RZ ;  /* 0x0000005d0b0b7210 */ /* 0x080fe20007fbe0ff */
[----:B------:R-:W-:Y:S02]  /*1d5c0*/  IMAD.X R10, R10, 0x1, R92, P6 ;  /* 0x000000010a0a7824 */ /* 0x000fe400030e065c */
[----:B0-----:R-:W2:Y:S01]  /*1d5d0*/  LDL.LU R2, [R1+0xcb0] ;  /* 0x000cb00001027983 */ /* 0x001ea20000300800 */
[----:B------:R-:W-:-:S03]  /*1d5e0*/  IADD3 R9, P6, PT, R9, R93, RZ ;  /* 0x0000005d09097210 */ /* 0x000fc60007fde0ff */
[----:B------:R0:W-:Y:S04]  /*1d5f0*/  STL [R1+0xcbc], R12 ;  /* 0x000cbc0c01007387 */ /* 0x0001e80000100800 */
[----:B------:R-:W-:Y:S04]  /*1d600*/  STL [R1+0xcb4], R11 ;  /* 0x000cb40b01007387 */ /* 0x000fe80000100800 */
[----:B------:R-:W-:Y:S01]  /*1d610*/  STL [R1+0xcd0], R10 ;  /* 0x000cd00a01007387 */ /* 0x000fe20000100800 */
[----:B---3--:R-:W-:-:S03]  /*1d620*/  IMAD.X R8, R8, 0x1, R92, P1 ;  /* 0x0000000108087824 */ /* 0x008fc600008e065c */
        /* <DEDUP_REMOVED lines=489> */
[----:B--2---:R-:W-:-:S05]  /*1f4c0*/  IMAD.X R17, R17, 0x1, R92, P1 ;  /* 0x0000000111117824 */ /* 0x004fca00008e065c */
[----:B------:R0:W-:Y:S01]  /*1f4d0*/  STL [R1+0xa74], R17 ;  /* 0x000a741101007387 */ /* 0x0001e20000100800 */
[----:B----4-:R-:W-:-:S03]  /*1f4e0*/  IADD3 R16, P1, PT, R16, R93, RZ ;  /* 0x0000005d10107210 */ /* 0x010fc60007f3e0ff */
[----:B0-----:R0:W5:Y:S01]  /*1f4f0*/  LDL.LU R17, [R1+0x137c] ;  /* 0x00137c0001117983 */ /* 0x0011620000300800 */
        /* <DEDUP_REMOVED lines=12> */
[----:B-1----:R-:W4:Y:S01]  /*1f5c0*/  LDL.LU R2, [R1+0xa34] ;  /* 0x000a340001027983 */ /* 0x002f220000300800 */
[----:B------:R-:W-:-:S03]  /*1f5d0*/  IADD3 R9, P6, PT, R9, R93, RZ ;  /* 0x0000005d09097210 */ /* 0x000fc60007fde0ff */
[----:B------:R1:W-:Y:S04]  /*1f5e0*/  STL [R1+0xa40], R12 ;  /* 0x000a400c01007387 */ /* 0x0003e80000100800 */
[----:B------:R0:W-:Y:S04]  /*1f5f0*/  STL [R1+0xa38], R11 ;  /* 0x000a380b01007387 */ /* 0x0001e80000100800 */
        /* <DEDUP_REMOVED lines=13> */
[----:B------:R-:W3:Y:S04]  /*1f6d0*/  LDL.LU R15, [R1+0xa10] ;  /* 0x000a1000010f7983 */ /* 0x000ee80000300800 */
[----:B------:R-:W-:Y:S04]  /*1f6e0*/  STL [R1+0xa3c], R3 ;  /* 0x000a3c0301007387 */ /* 0x000fe80000100800 */
[----:B------:R-:W3:Y:S04]  /*1f6f0*/  LDL.LU R14, [R1+0xa24] ;  /* 0x000a2400010e7983 */ /* 0x000ee80000300800 */
[----:B------:R0:W-:Y:S04]  /*1f700*/  STL [R1+0xa18], R0 ;  /* 0x000a180001007387 */ /* 0x0001e80000100800 */
[----:B--2---:R-:W2:Y:S04]  /*1f710*/  LDL.LU R13, [R1+0xa08] ;  /* 0x000a0800010d7983 */ /* 0x004ea80000300800 */
[----:B-1----:R-:W2:Y:S04]  /*1f720*/  LDL.LU R12, [R1+0xa1c] ;  /* 0x000a1c00010c7983 */ /* 0x002ea80000300800 */
[----:B0-----:R-:W2:Y:S04]  /*1f730*/  LDL.LU R11, [R1+0xa00] ;  /* 0x000a0000010b7983 */ /* 0x001ea80000300800 */
[----:B------:R-:W2:Y:S04]  /*1f740*/  LDL.LU R0, [R1+0xa14] ;  /* 0x000a140001007983 */ /* 0x000ea80000300800 */
[----:B------:R-:W2:Y:S04]  /*1f750*/  LDL.LU R10, [R1+0x9f8] ;  /* 0x0009f800010a7983 */ /* 0x000ea80000300800 */
[----:B------:R-:W2:Y:S04]  /*1f760*/  LDL.LU R9, [R1+0xa0c] ;  /* 0x000a0c0001097983 */ /* 0x000ea80000300800 */
[----:B------:R-:W2:Y:S01]  /*1f770*/  LDL.LU R8, [R1+0x9f0] ;  /* 0x0009f00001087983 */ /* 0x000ea20000300800 */
[--C-:B----4-:R-:W-:Y:S01]  /*1f780*/  IMAD.X R2, R2, 0x1, R92.reuse, P5 ;  /* 0x0000000102027824 */ /* 0x110fe200028e065c */
[----:B------:R0:W1:Y:S04]  /*1f790*/  SYNCS.PHASECHK.TRANS64.TRYWAIT P5, [UR4], R89 ;  /* 0x00000059ff0075a7 */ /* 0x00006800080a1104 */
[----:B------:R4:W-:Y:S04]  /*1f7a0*/  STL [R1+0xa34], R2 ;  /* 0x000a340201007387 */ /* 0x0009e80000100800 */
[----:B------:R-:W2:Y:S04]  /*1f7b0*/  LDL.LU R7, [R1+0xa04] ;  /* 0x000a040001077983 */ /* 0x000ea80000300800 */
[----:B------:R-:W2:Y:S04]  /*1f7c0*/  LDL.LU R6, [R1+0x9e8] ;  /* 0x0009e80001067983 */ /* 0x000ea80000300800 */
[----:B------:R-:W2:Y:S04]  /*1f7d0*/  LDL.LU R4, [R1+0x9fc] ;  /* 0x0009fc0001047983 */ /* 0x000ea80000300800 */
[----:B------:R-:W2:Y:S04]  /*1f7e0*/  LDL.LU R3, [R1+0x9e0] ;  /* 0x0009e00001037983 */ /* 0x000ea80000300800 */
[----:B----4-:R-:W4:Y:S01]  /*1f7f0*/  LDL.LU R2, [R1+0x9f4] ;  /* 0x0009f40001027983 */ /* 0x010f220000300800 */
[----:B---3--:R-:W-:Y:S01]  /*1f800*/  IMAD.X R16, R16, 0x1, R92, P6 ;  /* 0x0000000110107824 */ /* 0x008fe200030e065c */
[----:B------:R-:W-:-:S04]  /*1f810*/  IADD3 R15, P6, PT, R15, R93, RZ ;  /* 0x0000005d0f0f7210 */ /* 0x000fc80007fde0ff */
[----:B------:R-:W-:Y:S01]  /*1f820*/  STL [R1+0xa2c], R16 ;  /* 0x000a2c1001007387 */ /* 0x000fe20000100800 */
[----:B------:R-:W-:-:S03]  /*1f830*/  IMAD.X R14, R14, 0x1, R92, P1 ;  /* 0x000000010e0e7824 */ /* 0x000fc600008e065c */
[----:B------:R-:W-:Y:S01]  /*1f840*/  STL [R1+0xa10], R15 ;  /* 0x000a100f01007387 */ /* 0x000fe20000100800 */
[----:B--2---:R-:W-:-:S03]  /*1f850*/  IADD3 R13, P1, PT, R13, R93, RZ ;  /* 0x0000005d0d0d7210 */ /* 0x004fc60007f3e0ff */
[----:B------:R-:W-:Y:S01]  /*1f860*/  STL [R1+0xa24], R14 ;  /* 0x000a240e01007387 */ /* 0x000fe20000100800 */
[----:B------:R-:W-:-:S03]  /*1f870*/  IMAD.X R12, R12, 0x1, R92, P3 ;  /* 0x000000010c0c7824 */ /* 0x000fc600018e065c */
[----:B------:R-:W-:Y:S01]  /*1f880*/  STL [R1+0xa08], R13 ;  /* 0x000a080d01007387 */ /* 0x000fe20000100800 */
[----:B------:R-:W-:-:S05]  /*1f890*/  IMAD.X R0, R0, 0x1, R92, P4 ;  /* 0x0000000100007824 */ /* 0x000fca00020e065c */
[----:B------:R2:W-:Y:S04]  /*1f8a0*/  STL [R1+0xa14], R0 ;  /* 0x000a140001007387 */ /* 0x0005e80000100800 */
[----:B------:R3:W-:Y:S04]  /*1f8b0*/  STL [R1+0xa1c], R12 ;  /* 0x000a1c0c01007387 */ /* 0x0007e80000100800 */
[----:B--2---:R-:W2:Y:S01]  /*1f8c0*/  LDL.LU R0, [R1+0x9d8] ;  /* 0x0009d80001007983 */ /* 0x004ea20000300800 */
[-C--:B------:R-:W-:Y:S01]  /*1f8d0*/  IADD3 R11, P3, PT, R11, R93.reuse, RZ ;  /* 0x0000005d0b0b7210 */ /* 0x080fe20007f7e0ff */
[----:B------:R-:W-:Y:S01]  /*1f8e0*/  IMAD.X R9, R9, 0x1, R92, P6 ;  /* 0x0000000109097824 */ /* 0x000fe200030e065c */
[----:B------:R-:W-:-:S02]  /*1f8f0*/  IADD3 R10, P4, PT, R10, R93, RZ ;  /* 0x0000005d0a0a7210 */ /* 0x000fc40007f9e0ff */
[-C--:B------:R-:W-:Y:S01]  /*1f900*/  IADD3 R8, P6, PT, R8, R93.reuse, RZ ;  /* 0x0000005d08087210 */ /* 0x080fe20007fde0ff */
[----:B------:R0:W-:Y:S04]  /*1f910*/  STL [R1+0xa00], R11 ;  /* 0x000a000b01007387 */ /* 0x0001e80000100800 */
[----:B------:R0:W-:Y:S04]  /*1f920*/  STL [R1+0x9f8], R10 ;  /* 0x0009f80a01007387 */ /* 0x0001e80000100800 */
[----:B------:R0:W-:Y:S04]  /*1f930*/  STL [R1+0xa0c], R9 ;  /* 0x000a0c0901007387 */ /* 0x0001e80000100800 */
[----:B------:R0:W-:Y:S01]  /*1f940*/  STL [R1+0x9f0], R8 ;  /* 0x0009f00801007387 */ /* 0x0001e20000100800 */
[----:B------:R-:W-:Y:S01]  /*1f950*/  IMAD.X R7, R7, 0x1, R92, P1 ;  /* 0x0000000107077824 */ /* 0x000fe200008e065c */
[----:B------:R-:W-:-:S04]  /*1f960*/  IADD3 R6, P1, PT, R6, R93, RZ ;  /* 0x0000005d06067210 */ /* 0x000fc80007f3e0ff */
[----:B------:R0:W-:Y:S01]  /*1f970*/  STL [R1+0xa04], R7 ;  /* 0x000a040701007387 */ /* 0x0001e20000100800 */
[----:B------:R-:W-:-:S03]  /*1f980*/  IMAD.X R4, R4, 0x1, R92, P3 ;  /* 0x0000000104047824 */ /* 0x000fc600018e065c */
[----:B------:R0:W-:Y:S01]  /*1f990*/  STL [R1+0x9e8], R6 ;  /* 0x0009e80601007387 */ /* 0x0001e20000100800 */
[----:B------:R-:W-:-:S03]  /*1f9a0*/  IADD3 R3, P3, PT, R3, R93, RZ ;  /* 0x0000005d03037210 */ /* 0x000fc60007f7e0ff */
[----:B------:R-:W2:Y:S01]  /*1f9b0*/  LDL.LU R16, [R1+0x9ec] ;  /* 0x0009ec0001107983 */ /* 0x000ea20000300800 */
[----:B----4-:R-:W-:-:S03]  /*1f9c0*/  IMAD.X R2, R2, 0x1, R92, P4 ;  /* 0x0000000102027824 */ /* 0x010fc600020e065c */
[----:B------:R4:W-:Y:S04]  /*1f9d0*/  STL [R1+0x9fc], R4 ;  /* 0x0009fc0401007387 */ /* 0x0009e80000100800 */
[----:B------:R-:W2:Y:S04]  /*1f9e0*/  LDL.LU R15, [R1+0x9d0] ;  /* 0x0009d000010f7983 */ /* 0x000ea80000300800 */
[----:B------:R0:W-:Y:S04]  /*1f9f0*/  STL [R1+0x9e0], R3 ;  /* 0x0009e00301007387 */ /* 0x0001e80000100800 */
[----:B------:R-:W2:Y:S04]  /*1fa00*/  LDL.LU R14, [R1+0x9e4] ;  /* 0x0009e400010e7983 */ /* 0x000ea80000300800 */
[----:B------:R0:W-:Y:S04]  /*1fa10*/  STL [R1+0x9f4], R2 ;  /* 0x0009f40201007387 */ /* 0x0001e80000100800 */
[----:B------:R-:W2:Y:S04]  /*1fa20*/  LDL.LU R13, [R1+0x9c8] ;  /* 0x0009c800010d7983 */ /* 0x000ea80000300800 */
[----:B---3--:R-:W3:Y:S04]  /*1fa30*/  LDL.LU R12, [R1+0x9dc] ;  /* 0x0009dc00010c7983 */ /* 0x008ee80000300800 */
[----:B0-----:R-:W3:Y:S04]  /*1fa40*/  LDL.LU R11, [R1+0x9c0] ;  /* 0x0009c000010b7983 */ /* 0x001ee80000300800 */
[----:B------:R-:W3:Y:S04]  /*1fa50*/  LDL.LU R10, [R1+0x9d4] ;  /* 0x0009d400010a7983 */ /* 0x000ee80000300800 */
[----:B------:R-:W3:Y:S04]  /*1fa60*/  LDL.LU R9, [R1+0x9b8] ;  /* 0x0009b80001097983 */ /* 0x000ee80000300800 */
[----:B------:R-:W3:Y:S04]  /*1fa70*/  LDL.LU R8, [R1+0x9cc] ;  /* 0x0009cc0001087983 */ /* 0x000ee80000300800 */
[----:B------:R-:W3:Y:S04]  /*1fa80*/  LDL.LU R7, [R1+0x9b0] ;  /* 0x0009b00001077983 */ /* 0x000ee80000300800 */
[----:B------:R-:W3:Y:S01]  /*1fa90*/  LDL.LU R6, [R1+0x9c4] ;  /* 0x0009c40001067983 */ /* 0x000ee20000300800 */
[----:B--2---:R-:W-:-:S05]  /*1faa0*/  IADD3 R0, P4, PT, R0, R93, RZ ;  /* 0x0000005d00007210 */ /* 0x004fca0007f9e0ff */
[----:B------:R0:W-:Y:S04]  /*1fab0*/  STL [R1+0x9d8], R0 ;  /* 0x0009d80001007387 */ /* 0x0001e80000100800 */
[----:B----4-:R-:W2:Y:S04]  /*1fac0*/  LDL.LU R4, [R1+0x9bc] ;  /* 0x0009bc0001047983 */ /* 0x010ea80000300800 */
[----:B------:R-:W4:Y:S04]  /*1fad0*/  LDL.LU R3, [R1+0x9a8] ;  /* 0x0009a80001037983 */ /* 0x000f280000300800 */
[----:B------:R-:W2:Y:S04]  /*1fae0*/  LDL.LU R2, [R1+0x9b4] ;  /* 0x0009b40001027983 */ /* 0x000ea80000300800 */
[----:B0-----:R-:W4:Y:S04]  /*1faf0*/  LDL.LU R0, [R1+0x9ac] ;  /* 0x0009ac0001007983 */ /* 0x001f280000300800 */
[----:B------:R-:W4:Y:S01]  /*1fb00*/  LDL.LU R89, [R1+0x9a4] ;  /* 0x0009a40001597983 */ /* 0x000f220000300800 */
[----:B------:R-:W-:-:S04]  /*1fb10*/  SHF.R.U32.HI R5, RZ, 0x6, R5 ;  /* 0x00000006ff057819 */ /* 0x000fc80000011605 */
[----:B------:R-:W-:-:S04]  /*1fb20*/  SGXT.U32 R5, R5, 0x1 ;  /* 0x000000010505781a */ /* 0x000fc80000000000 */
[----:B------:R-:W-:Y:S01]  /*1fb30*/  LOP3.LUT R5, R5, 0x2, RZ, 0xfc, !PT ;  /* 0x0000000205057812 */ /* 0x000fe200078efcff */
[----:B------:R-:W-:-:S05]  /*1fb40*/  IMAD.X R16, R16, 0x1, R92, P6 ;  /* 0x0000000110107824 */ /* 0x000fca00030e065c */
[----:B------:R0:W-:Y:S01]  /*1fb50*/  STL [R1+0x9ec], R16 ;  /* 0x0009ec1001007387 */ /* 0x0001e20000100800 */
[----:B------:R-:W-:-:S03]  /*1fb60*/  IADD3 R15, P6, PT, R15, R93, RZ ;  /* 0x0000005d0f0f7210 */ /* 0x000fc60007fde0ff */
[----:B0-----:R0:W5:Y:S01]  /*1fb70*/  LDL.LU R16, [R1+0x1378] ;  /* 0x0013780001107983 */ /* 0x0011620000300800 */
[----:B------:R-:W-:-:S03]  /*1fb80*/  IMAD.X R14, R14, 0x1, R92, P1 ;  /* 0x000000010e0e7824 */ /* 0x000fc600008e065c */
[----:B------:R0:W-:Y:S01]  /*1fb90*/  STL [R1+0x9d0], R15 ;  /* 0x0009d00f01007387 */ /* 0x0001e20000100800 */
[-C--:B------:R-:W-:Y:S01]  /*1fba0*/  IADD3 R13, P1, PT, R13, R93.reuse, RZ ;  /* 0x0000005d0d0d7210 */ /* 0x080fe20007f3e0ff */
[----:B---3--:R-:W-:Y:S02]  /*1fbb0*/  IMAD.X R12, R12, 0x1, R92, P3 ;  /* 0x000000010c0c7824 */ /* 0x008fe400018e065c */
[----:B0-----:R0:W5:Y:S01]  /*1fbc0*/  LDL.LU R15, [R1+0x1374] ;  /* 0x00137400010f7983 */ /* 0x0011620000300800 */
[----:B------:R-:W-:-:S03]  /*1fbd0*/  IADD3 R11, P3, PT, R11, R93, RZ ;  /* 0x0000005d0b0b7210 */ /* 0x000fc60007f7e0ff */
[----:B------:R3:W-:Y:S01]  /*1fbe0*/  STL [R1+0x9e4], R14 ;  /* 0x0009e40e01007387 */ /* 0x0007e20000100800 */
[----:B------:R-:W-:-:S03]  /*1fbf0*/  IMAD.X R10, R10, 0x1, R92, P4 ;  /* 0x000000010a0a7824 */ /* 0x000fc600020e065c */
[----:B---3--:R0:W5:Y:S01]  /*1fc00*/  LDL.LU R14, [R1+0x1370] ;  /* 0x00137000010e7983 */ /* 0x0081620000300800 */
[----:B------:R-:W-:-:S03]  /*1fc10*/  IADD3 R9, P4, PT, R9, R93, RZ ;  /* 0x0000005d09097210 */ /* 0x000fc60007f9e0ff */
[----:B------:R3:W-:Y:S01]  /*1fc20*/  STL [R1+0x9c8], R13 ;  /* 0x0009c80d01007387 */ /* 0x0007e20000100800 */
[--C-:B------:R-:W-:Y:S01]  /*1fc30*/  IMAD.X R8, R8, 0x1, R92.reuse, P6 ;  /* 0x0000000108087824 */ /* 0x100fe200030e065c */
[----:B------:R-:W-:Y:S02]  /*1fc40*/  IADD3 R7, P6, PT, R7, R93, RZ ;  /* 0x0000005d07077210 */ /* 0x000fe40007fde0ff */
[----:B---3--:R0:W5:Y:S04]  /*1fc50*/  LDL.LU R13, [R1+0x136c] ;  /* 0x00136c00010d7983 */ /* 0x0081680000300800 */
[----:B------:R3:W-:Y:S01]  /*1fc60*/  STL [R1+0x9dc], R12 ;  /* 0x0009dc0c01007387 */ /* 0x0007e20000100800 */
[----:B------:R-:W-:-:S03]  /*1fc70*/  IMAD.X R6, R6, 0x1, R92, P1 ;  /* 0x0000000106067824 */ /* 0x000fc600008e065c */
[----:B---3--:R0:W5:Y:S04]  /*1fc80*/  LDL.LU R12, [R1+0x1368] ;  /* 0x00136800010c7983 */ /* 0x0081680000300800 */
[----:B------:R3:W-:Y:S01]  /*1fc90*/  STL [R1+0x9c0], R11 ;  /* 0x0009c00b01007387 */ /* 0x0007e20000100800 */
[----:B--2---:R-:W-:-:S03]  /*1fca0*/  IMAD.X R4, R4, 0x1, R92, P3 ;  /* 0x0000000104047824 */ /* 0x004fc600018e065c */
[----:B---3--:R0:W5:Y:S04]  /*1fcb0*/  LDL.LU R11, [R1+0x1364] ;  /* 0x00136400010b7983 */ /* 0x0081680000300800 */
[----:B------:R2:W-:Y:S01]  /*1fcc0*/  STL [R1+0x9d4], R10 ;  /* 0x0009d40a01007387 */ /* 0x0005e20000100800 */
[----:B----4-:R-:W-:-:S03]  /*1fcd0*/  IADD3 R3, P3, PT, R3, R93, RZ ;  /* 0x0000005d03037210 */ /* 0x010fc60007f7e0ff */
[----:B--2---:R0:W5:Y:S04]  /*1fce0*/  LDL.LU R10, [R1+0x1360] ;  /* 0x00136000010a7983 */ /* 0x0041680000300800 */
[----:B------:R2:W-:Y:S01]  /*1fcf0*/  STL [R1+0x9b8], R9 ;  /* 0x0009b80901007387 */ /* 0x0005e20000100800 */
[----:B------:R-:W-:Y:S01]  /*1fd00*/  ISETP.GE.AND P1, PT, R5, UR5, PT ;  /* 0x0000000505007c0c */ /* 0x000fe2000bf26270 */
[--C-:B------:R-:W-:Y:S02]  /*1fd10*/  IMAD.X R2, R2, 0x1, R92.reuse, P4 ;  /* 0x0000000102027824 */ /* 0x100fe400020e065c */
[----:B--2---:R0:W5:Y:S04]  /*1fd20*/  LDL.LU R9, [R1+0x135c] ;  /* 0x00135c0001097983 */ /* 0x0041680000300800 */
[----:B------:R2:W-:Y:S01]  /*1fd30*/  STL [R1+0x9cc], R8 ;  /* 0x0009cc0801007387 */ /* 0x0005e20000100800 */
[----:B------:R-:W-:-:S03]  /*1fd40*/  IMAD.X R0, R0, 0x1, R92, P6 ;  /* 0x0000000100007824 */ /* 0x000fc600030e065c */
[----:B--2---:R0:W5:Y:S04]  /*1fd50*/  LDL.LU R8, [R1+0x1358] ;  /* 0x0013580001087983 */ /* 0x0041680000300800 */
[----:B------:R2:W-:Y:S01]  /*1fd60*/  STL [R1+0x9b0], R7 ;  /* 0x0009b00701007387 */ /* 0x0005e20000100800 */
[----:B------:R-:W-:-:S03]  /*1fd70*/  IMAD.X R89, R89, 0x1, R92, P3 ;  /* 0x0000000159597824 */ /* 0x000fc600018e065c */
[----:B--2---:R0:W5:Y:S04]  /*1fd80*/  LDL.LU R7, [R1+0x1354] ;  /* 0x0013540001077983 */ /* 0x0041680000300800 */
[----:B------:R2:W-:Y:S04]  /*1fd90*/  STL [R1+0x9c4], R6 ;  /* 0x0009c40601007387 */ /* 0x0005e80000100800 */
[----:B--2---:R0:W5:Y:S04]  /*1fda0*/  LDL.LU R6, [R1+0x1350] ;  /* 0x0013500001067983 */ /* 0x0041680000300800 */
[----:B------:R0:W5:Y:S04]  /*1fdb0*/  LDL.LU R5, [R1+0x134c] ;  /* 0x00134c0001057983 */ /* 0x0001680000300800 */
[----:B------:R2:W-:Y:S04]  /*1fdc0*/  STL [R1+0x9bc], R4 ;  /* 0x0009bc0401007387 */ /* 0x0005e80000100800 */
[----:B--2---:R0:W5:Y:S04]  /*1fdd0*/  LDL.LU R4, [R1+0x1348] ;  /* 0x0013480001047983 */ /* 0x0041680000300800 */
[----:B------:R2:W-:Y:S04]  /*1fde0*/  STL [R1+0x9a8], R3 ;  /* 0x0009a80301007387 */ /* 0x0005e80000100800 */
[----:B--2---:R0:W5:Y:S04]  /*1fdf0*/  LDL.LU R3, [R1+0x1344] ;  /* 0x0013440001037983 */ /* 0x0041680000300800 */
[----:B------:R2:W-:Y:S04]  /*1fe00*/  STL [R1+0x9b4], R2 ;  /* 0x0009b40201007387 */ /* 0x0005e80000100800 */
[----:B--2---:R0:W5:Y:S04]  /*1fe10*/  LDL.LU R2, [R1+0x1340] ;  /* 0x0013400001027983 */ /* 0x0041680000300800 */
[----:B------:R2:W-:Y:S04]  /*1fe20*/  STL [R1+0x9ac], R0 ;  /* 0x0009ac0001007387 */ /* 0x0005e80000100800 */
[----:B--2---:R0:W5:Y:S04]  /*1fe30*/  LDL.LU R0, [R1+0x133c] ;  /* 0x00133c0001007983 */ /* 0x0041680000300800 */
[----:B------:R2:W-:Y:S02]  /*1fe40*/  STL [R1+0x9a4], R89 ;  /* 0x0009a45901007387 */ /* 0x0005e40000100800 */
[----:B--2---:R-:W2:Y:S02]  /*1fe50*/  LDC R89, c[0x0][0x3ac] ;  /* 0x0000eb00ff597b82 */ /* 0x004ea40000000800 */
[----:B--2---:R-:W-:-:S04]  /*1fe60*/  IMAD.SHL.U32 R89, R89, 0x100, RZ ;  /* 0x0000010059597824 */ /* 0x004fc800078e00ff */
[----:B------:R-:W-:Y:S01]  /*1fe70*/  IMAD.SHL.U32 R89, R89, 0x2, RZ ;  /* 0x0000000259597824 */ /* 0x000fe200078e00ff */
[----:B01----:R-:W-:Y:S06]  /*1fe80*/  @!P5 BRA `(.L_x_8) ;  /* 0x000001b00030d947 */ /* 0x003fec0003800000 */
.L_x_16:
[----:B-----5:R-:W-:Y:S04]  /*1fe90*/  STL [R1+0x1fb8], R3 ;  /* 0x001fb80301007387 */ /* 0x020fe80000100800 */
[----:B------:R-:W-:Y:S04]  /*1fea0*/  STL [R1+0x1f7c], R88 ;  /* 0x001f7c5801007387 */ /* 0x000fe80000100800 */
[----:B------:R0:W-:Y:S04]  /*1feb0*/  STL.64 [R1+0x1fe0], R88 ;  /* 0x001fe05801007387 */ /* 0x0001e80000100a00 */
[----:B0-----:R-:W2:Y:S04]  /*1fec0*/  LDL R89, [R1+0x9b0] ;  /* 0x0009b00001597983 */ /* 0x001ea80000100800 */
[----:B--2---:R0:W-:Y:S04]  /*1fed0*/  STL.64 [R1+0x2008], R88 ;  /* 0x0020085801007387 */ /* 0x0041e80000100a00 */
[----:B0-----:R-:W2:Y:S04]  /*1fee0*/  LDL R88, [R1+0x9a4] ;  /* 0x0009a40001587983 */ /* 0x001ea80000100800 */
[----:B------:R-:W2:Y:S04]  /*1fef0*/  LDL R89, [R1+0x9a8] ;  /* 0x0009a80001597983 */ /* 0x000ea80000100800 */
[----:B------:R-:W-:Y:S04]  /*1ff00*/  STL [R1+0x1f78], R64 ;  /* 0x001f784001007387 */ /* 0x000fe80000100800 */
[----:B------:R-:W-:Y:S04]  /*1ff10*/  STL.64 [R1+0x1f40], R90 ;  /* 0x001f405a01007387 */ /* 0x000fe80000100a00 */
[----:B------:R-:W-:Y:S04]  /*1ff20*/  STL [R1+0x1fa0], R91 ;  /* 0x001fa05b01007387 */ /* 0x000fe80000100800 */
[----:B------:R-:W-:Y:S04]  /*1ff30*/  STL [R1+0x1fd0], R90 ;  /* 0x001fd05a01007387 */ /* 0x000fe80000100800 */
[----:B------:R0:W-:Y:S04]  /*1ff40*/  STL [R1+0x1fe8], R91 ;  /* 0x001fe85b01007387 */ /* 0x0001e80000100800 */
[----:B0-----:R-:W3:Y:S04]  /*1ff50*/  LDL R91, [R1+0x9ac] ;  /* 0x0009ac00015b7983 */ /* 0x001ee80000100800 */
[----:B------:R0:W-:Y:S04]  /*1ff60*/  STL [R1+0x2000], R90 ;  /* 0x0020005a01007387 */ /* 0x0001e80000100800 */
[----:B------:R-:W-:Y:S04]  /*1ff70*/  STL.64 [R1+0x1f38], R8 ;  /* 0x001f380801007387 */ /* 0x000fe80000100a00 */
        /* <DEDUP_REMOVED lines=10> */
[----:B------:R-:W-:Y:S01]  /*20020*/  STL.64 [R1+0x1fc8], R16 ;  /* 0x001fc81001007387 */ /* 0x000fe20000100a00 */
[----:B0-----:R-:W0:Y:S03]  /*20030*/  S2R R90, SR_TID.X ;  /* 0x00000000005a7919 */ /* 0x001e260000002100 */
        /* <DEDUP_REMOVED lines=8> */
[----:B0-----:R-:W-:-:S03]  /*200c0*/  SHF.R.U32.HI R90, RZ, 0x6, R90 ;  /* 0x00000006ff5a7819 */ /* 0x001fc6000001165a */
[----:B------:R-:W-:Y:S01]  /*200d0*/  STL.64 [R1+0x1f10], R38 ;  /* 0x001f102601007387 */ /* 0x000fe20000100a00 */
[----:B------:R-:W-:-:S03]  /*200e0*/  SGXT.U32 R90, R90, 0x1 ;  /* 0x000000015a5a781a */ /* 0x000fc60000000000 */
[----:B------:R-:W-:Y:S01]  /*200f0*/  STL.64 [R1+0x1f90], R38 ;  /* 0x001f902601007387 */ /* 0x000fe20000100a00 */
[----:B------:R-:W-:-:S03]  /*20100*/  LOP3.LUT R90, R90, 0x4, RZ, 0xfc, !PT ;  /* 0x000000045a5a7812 */ /* 0x000fc600078efcff */
[----:B------:R-:W-:Y:S01]  /*20110*/  STL.64 [R1+0x1f08], R44 ;  /* 0x001f082c01007387 */ /* 0x000fe20000100a00 */
[----:B------:R-:W-:-:S03]  /*20120*/  ISETP.GE.AND P5, PT, R90, UR5, PT ;  /* 0x000000055a007c0c */ /* 0x000fc6000bfa6270 */
        /* <DEDUP_REMOVED lines=19> */
[----:B------:R-:W-:Y:S04]  /*20260*/  STL [R1+0x1e74], R65 ;  /* 0x001e744101007387 */ /* 0x000fe80000100800 */
[----:B------:R-:W-:Y:S04]  /*20270*/  STL [R1+0x1e70], R76 ;  /* 0x001e704c01007387 */ /* 0x000fe80000100800 */
[----:B------:R-:W-:Y:S04]  /*20280*/  STL.64 [R1+0x1e68], R70 ;  /* 0x001e684601007387 */ /* 0x000fe80000100a00 */
[----:B------:R-:W-:Y:S04]  /*20290*/  STL [R1+0x1e60], R77 ;  /* 0x001e604d01007387 */ /* 0x000fe80000100800 */
[----:B------:R-:W-:Y:S04]  /*202a0*/  STL.64 [R1+0x1e58], R78 ;  /* 0x001e584e01007387 */ /* 0x000fe80000100a00 */
[----:B------:R-:W-:Y:S04]  /*202b0*/  STL [R1+0x1e50], R22 ;  /* 0x001e501601007387 */ /* 0x000fe80000100800 */
[----:B------:R-:W-:Y:S04]  /*202c0*/  STL.64 [R1+0x1e48], R84 ;  /* 0x001e485401007387 */ /* 0x000fe80000100a00 */
[----:B------:R-:W-:Y:S04]  /*202d0*/  STL.64 [R1+0x1e40], R86 ;  /* 0x001e405601007387 */ /* 0x000fe80000100a00 */
[----:B------:R-:W-:Y:S04]  /*202e0*/  STL.64 [R1+0x1e38], R6 ;  /* 0x001e380601007387 */ /* 0x000fe80000100a00 */
[----:B------:R-:W-:Y:S04]  /*202f0*/  STL.64 [R1+0x1e30], R12 ;  /* 0x001e300c01007387 */ /* 0x000fe80000100a00 */
[----:B------:R-:W-:Y:S04]  /*20300*/  STL [R1+0x1e28], R23 ;  /* 0x001e281701007387 */ /* 0x000fe80000100800 */
[----:B------:R-:W-:Y:S04]  /*20310*/  STL.64 [R1+0x1e20], R24 ;  /* 0x001e201801007387 */ /* 0x000fe80000100a00 */
[----:B------:R-:W-:Y:S04]  /*20320*/  STL [R1+0x1e18], R36 ;  /* 0x001e182401007387 */ /* 0x000fe80000100800 */
[----:B------:R-:W-:Y:S04]  /*20330*/  STL.64 [R1+0x1e10], R34 ;  /* 0x001e102201007387 */ /* 0x000fe80000100a00 */
[----:B------:R-:W-:Y:S04]  /*20340*/  STL [R1+0x1e0c], R37 ;  /* 0x001e0c2501007387 */ /* 0x000fe80000100800 */
[----:B------:R-:W-:Y:S01]  /*20350*/  STL [R1+0x1e08], R48 ;  /* 0x001e083001007387 */ /* 0x000fe20000100800 */
[----:B------:R-:W0:Y:S03]  /*20360*/  S2R R90, SR_TID.X ;  /* 0x00000000005a7919 */ /* 0x000e260000002100 */
[----:B------:R-:W-:Y:S04]  /*20370*/  STL.64 [R1+0x1e00], R42 ;  /* 0x001e002a01007387 */ /* 0x000fe80000100a00 */
[----:B------:R-:W-:Y:S04]  /*20380*/  STL [R1+0x1df8], R49 ;  /* 0x001df83101007387 */ /* 0x000fe80000100800 */
[----:B------:R-:W-:Y:S04]  /*20390*/  STL.64 [R1+0x1df0], R54 ;  /* 0x001df03601007387 */ /* 0x000fe80000100a00 */
[----:B------:R-:W-:Y:S04]  /*203a0*/  STL [R1+0x1dec], R60 ;  /* 0x001dec3c01007387 */ /* 0x000fe80000100800 */
[----:B------:R1:W-:Y:S04]  /*203b0*/  STL [R1+0x1de8], R61 ;  /* 0x001de83d01007387 */ /* 0x0003e80000100800 */
[----:B------:R-:W-:Y:S04]  /*203c0*/  STL [R1+0x1de4], R66 ;  /* 0x001de44201007387 */ /* 0x000fe80000100800 */
[----:B------:R-:W-:Y:S01]  /*203d0*/  STL [R1+0x1de0], R67 ;  /* 0x001de04301007387 */ /* 0x000fe20000100800 */
[----:B--2---:R-:W-:-:S02]  /*203e0*/  @!P0 LOP3.LUT R89, R89, R88, RZ, 0x3c, !PT ;  /* 0x0000005859598212 */ /* 0x004fc400078e3cff */
[----:B-1----:R-:W-:Y:S01]  /*203f0*/  PRMT R61, RZ, 0x7610, R61 ;  /* 0x00007610ff3d7816 */ /* 0x002fe2000000003d */
[----:B------:R-:W-:Y:S04]  /*20400*/  STL [R1+0x1b04], R2 ;  /* 0x001b040201007387 */ /* 0x000fe80000100800 */
        /* <DEDUP_REMOVED lines=20> */
[----:B0-----:R-:W-:-:S03]  /*20550*/  SHF.R.U32.HI R27, RZ, 0x6, R90 ;  /* 0x00000006ff1b7819 */ /* 0x001fc6000001165a */
[----:B------:R-:W-:Y:S04]  /*20560*/  STL [R1+0x1ac0], R0 ;  /* 0x001ac00001007387 */ /* 0x000fe80000100800 */
[----:B------:R-:W-:Y:S04]  /*20570*/  STL [R1+0x1ac4], R0 ;  /* 0x001ac40001007387 */ /* 0x000fe80000100800 */
[----:B------:R-:W-:Y:S04]  /*20580*/  STL [R1+0x1ac8], R0 ;  /* 0x001ac80001007387 */ /* 0x000fe80000100800 */
[----:B------:R-:W-:Y:S01]  /*20590*/  STL [R1+0x1acc], R0 ;  /* 0x001acc0001007387 */ /* 0x000fe20000100800 */
[----:B------:R-:W-:-:S03]  /*205a0*/  SGXT.U32 R27, R27, 0x1 ;  /* 0x000000011b1b781a */ /* 0x000fc60000000000 */
[----:B------:R-:W-:Y:S01]  /*205b0*/  STL [R1+0x1ad0], R0 ;  /* 0x001ad00001007387 */ /* 0x000fe20000100800 */
[----:B------:R-:W-:-:S03]  /*205c0*/  @!P0 LOP3.LUT R88, R89, R88, RZ, 0x3c, !PT ;  /* 0x0000005859588212 */ /* 0x000fc600078e3cff */
[----:B------:R-:W-:Y:S04]  /*205d0*/  STL [R1+0x1ad4], R0 ;  /* 0x001ad40001007387 */ /* 0x000fe80000100800 */
[----:B------:R-:W-:Y:S04]  /*205e0*/  STL [R1+0x1ad8], R0 ;  /* 0x001ad80001007387 */ /* 0x000fe80000100800 */
[----:B------:R-:W-:Y:S01]  /*205f0*/  STL [R1+0x1adc], R0 ;  /* 0x001adc0001007387 */ /* 0x000fe20000100800 */
[----:B------:R-:W-:-:S03]  /*20600*/  LOP3.LUT R27, R27, 0x6, RZ, 0xfc, !PT ;  /* 0x000000061b1b7812 */ /* 0x000fc600078efcff */
[----:B------:R-:W-:Y:S01]  /*20610*/  STL [R1+0x1ae0], R0 ;  /* 0x001ae00001007387 */ /* 0x000fe20000100800 */
[----:B------:R-:W-:-:S03]  /*20620*/  @!P0 LOP3.LUT R89, R89, R88, RZ, 0x3c, !PT ;  /* 0x0000005859598212 */ /* 0x000fc600078e3cff */
[----:B------:R-:W-:Y:S04]  /*20630*/  STL [R1+0x1ae4], R0 ;  /* 0x001ae40001007387 */ /* 0x000fe80000100800 */
[----:B------:R-:W-:Y:S04]  /*20640*/  STL [R1+0x1ae8], R0 ;  /* 0x001ae80001007387 */ /* 0x000fe80000100800 */
[----:B------:R-:W-:Y:S04]  /*20650*/  STL [R1+0x1aec], R0 ;  /* 0x001aec0001007387 */ /* 0x000fe80000100800 */
[----:B------:R-:W-:Y:S01]  /*20660*/  STL [R1+0x1af0], R0 ;  /* 0x001af00001007387 */ /* 0x000fe20000100800 */
[----:B------:R-:W-:-:S03]  /*20670*/  ISETP.GE.AND P4, PT, R27, UR5, PT ;  /* 0x000000051b007c0c */ /* 0x000fc6000bf86270 */
[----:B------:R-:W-:Y:S04]  /*20680*/  STL [R1+0x1af4], R0 ;  /* 0x001af40001007387 */ /* 0x000fe80000100800 */
[----:B------:R-:W-:Y:S04]  /*20690*/  STL [R1+0x1af8], R0 ;  /* 0x001af80001007387 */ /* 0x000fe80000100800 */
[----:B------:R-:W-:Y:S04]  /*206a0*/  STL [R1+0x1afc], R0 ;  /* 0x001afc0001007387 */ /* 0x000fe80000100800 */
[----:B------:R-:W-:Y:S04]  /*206b0*/  STL [R1+0x1d60], R0 ;  /* 0x001d600001007387 */ /* 0x000fe80000100800 */
[----:B------:R-:W2:Y:S04]  /*206c0*/  LDL R28, [R1+0x9b4] ;  /* 0x0009b400011c7983 */ /* 0x000ea80000100800 */
[----:B------:R-:W4:Y:S01]  /*206d0*/  LDL R14, [R1+0x9b8] ;  /* 0x0009b800010e7983 */ /* 0x000f220000100800 */
[----:B------:R-:W-:-:S02]  /*206e0*/  SHF.R.U32.HI R90, RZ, 0x6, R90 ;  /* 0x00000006ff5a7819 */ /* 0x000fc4000001165a */
[----:B------:R-:W-:Y:S01]  /*206f0*/  PRMT R17, RZ, 0x7610, R17 ;  /* 0x00007610ff117816 */ /* 0x000fe20000000011 */
[----:B------:R-:W2:Y:S01]  /*20700*/  LDL R27, [R1+0x9bc] ;  /* 0x0009bc00011b7983 */ /* 0x000ea20000100800 */
[----:B------:R-:W-:-:S03]  /*20710*/  SGXT.U32 R90, R90, 0x1 ;  /* 0x000000015a5a781a */ /* 0x000fc60000000000 */
[----:B------:R-:W2:Y:S01]  /*20720*/  LDL R26, [R1+0x9c0] ;  /* 0x0009c000011a7983 */ /* 0x000ea20000100800 */
[----:B------:R-:W-:-:S03]  /*20730*/  LOP3.LUT R90, R90, 0x8, RZ, 0xfc, !PT ;  /* 0x000000085a5a7812 */ /* 0x000fc600078efcff */
[----:B------:R-:W3:Y:S04]  /*20740*/  @!P0 LDG.E.U16 R61, desc[UR10][R88.64] ;  /* 0x0000000a583d8981 */ /* 0x000ee8000c1e1500 */
[----:B------:R-:W3:Y:S01]  /*20750*/  LDL.LU.64 R88, [R1+0x2008] ;  /* 0x0020080001587983 */ /* 0x000ee20000300a00 */
[----:B------:R-:W-:Y:S02]  /*20760*/  ISETP.GE.AND P3, PT, R90, UR5, PT ;  /* 0x000000055a007c0c */ /* 0x000fe4000bf66270 */
[----:B------:R-:W-:Y:S01]  /*20770*/  PRMT R15, RZ, 0x7610, R15 ;  /* 0x00007610ff0f7816 */ /* 0x000fe2000000000f */
[----:B------:R-:W4:Y:S05]  /*20780*/  LDL R29, [R1+0x9c4] ;  /* 0x0009c400011d7983 */ /* 0x000f2a0000100800 */
[----:B--2---:R-:W2:Y:S01]  /*20790*/  @!P4 LDG.E.U16 R15, desc[UR10][R26.64] ;  /* 0x0000000a1a0fc981 */ /* 0x004ea2000c1e1500 */
[----:B---3--:R-:W-:-:S05]  /*207a0*/  @!P1 IMAD.MOV.U32 R90, RZ, RZ, R89 ;  /* 0x000000ffff5a9224 */ /* 0x008fca00078e0059 */
[----:B------:R0:W3:Y:S02]  /*207b0*/  @!P1 LDG.E.U16 R17, desc[UR10][R90.64] ;  /* 0x0000000a5a119981 */ /* 0x0000e4000c1e1500 */
[----:B0-----:R-:W0:Y:S01]  /*207c0*/  S2R R91, SR_TID.X ;  /* 0x00000000005b7919 */ /* 0x001e220000002100 */
[----:B------:R-:W-:Y:S02]  /*207d0*/  PRMT R88, RZ, 0x7610, R88 ;  /* 0x00007610ff587816 */ /* 0x000fe40000000058 */
[----:B0-----:R-:W-:-:S04]  /*207e0*/  SHF.R.U32.HI R90, RZ, 0x6, R91 ;  /* 0x00000006ff5a7819 */ /* 0x001fc8000001165b */
[----:B------:R-:W-:-:S04]  /*207f0*/  SGXT.U32 R90, R90, 0x1 ;  /* 0x000000015a5a781a */ /* 0x000fc80000000000 */
[----:B------:R-:W-:Y:S02]  /*20800*/  LOP3.LUT R90, R90, 0xa, RZ, 0xfc, !PT ;  /* 0x0000000a5a5a7812 */ /* 0x000fe400078efcff */
[----:B------:R-:W-:Y:S01]  /*20810*/  SHF.R.U32.HI R89, RZ, 0x6, R91 ;  /* 0x00000006ff597819 */ /* 0x000fe2000001165b */
[----:B------:R-:W-:Y:S01]  /*20820*/  @!P5 IMAD.MOV.U32 R91, RZ, RZ, R28 ;  /* 0x000000ffff5bd224 */ /* 0x000fe200078e001c */
[----:B------:R-:W-:Y:S01]  /*20830*/  ISETP.GE.AND P0, PT, R90, UR5, PT ;  /* 0x000000055a007c0c */ /* 0x000fe2000bf06270 */
[----:B----4-:R-:W-:-:S05]  /*20840*/  @!P5 IMAD.MOV.U32 R90, RZ, RZ, R14 ;  /* 0x000000ffff5ad224 */ /* 0x010fca00078e000e */
[----:B------:R0:W4:Y:S04]  /*20850*/  @!P5 LDG.E.U16 R88, desc[UR10][R90.64] ;  /* 0x0000000a5a58d981 */ /* 0x000128000c1e1500 */
[----:B---3--:R1:W-:Y:S04]  /*20860*/  STL [R1+0x888], R17 ;  /* 0x0008881101007387 */ /* 0x0083e80000100800 */
[----:B------:R-:W3:Y:S04]  /*20870*/  LDL R28, [R1+0x9cc] ;  /* 0x0009cc00011c7983 */ /* 0x000ee80000100800 */
[----:B------:R-:W3:Y:S04]  /*20880*/  LDL R14, [R1+0x9d0] ;  /* 0x0009d000010e7983 */ /* 0x000ee80000100800 */
[----:B-1----:R-:W3:Y:S01]  /*20890*/  LDL R17, [R1+0x9c8] ;  /* 0x0009c80001117983 */ /* 0x002ee20000100800 */
[----:B------:R-:W-:Y:S01]  /*208a0*/  SGXT.U32 R89, R89, 0x1 ;  /* 0x000000015959781a */ /* 0x000fe20000000000 */
[----:B0-----:R-:W0:Y:S03]  /*208b0*/  S2R R91, SR_TID.X ;  /* 0x00000000005b7919 */ /* 0x001e260000002100 */
[----:B------:R-:W-:Y:S01]  /*208c0*/  LOP3.LUT R89, R89, 0xc, RZ, 0xfc, !PT ;  /* 0x0000000c59597812 */ /* 0x000fe200078efcff */
[----:B------:R-:W3:Y:S03]  /*208d0*/  LDL.LU R90, [R1+0x2000] ;  /* 0x00200000015a7983 */ /* 0x000ee60000300800 */
[----:B------:R-:W-:-:S02]  /*208e0*/  ISETP.GE.AND P1, PT, R89, UR5, PT ;  /* 0x0000000559007c0c */ /* 0x000fc4000bf26270 */
[----:B------:R-:W1:Y:S01]  /*208f0*/  S2R R89, SR_TID.X ;  /* 0x0000000000597919 */ /* 0x000e620000002100 */
[----:B------:R-:W3:Y:S04]  /*20900*/  LDL R27, [R1+0x9d4] ;  /* 0x0009d400011b7983 */ /* 0x000ee80000100800 */
[----:B------:R-:W3:Y:S04]  /*20910*/  LDL R26, [R1+0x9d8] ;  /* 0x0009d800011a7983 */ /* 0x000ee80000100800 */
[----:B--2---:R1:W-:Y:S01]  /*20920*/  STL [R1+0x8ac], R15 ;  /* 0x0008ac0f01007387 */ /* 0x0043e20000100800 */
[----:B------:R-:W-:-:S02]  /*20930*/  PRMT R66, RZ, 0x7610, R66 ;  /* 0x00007610ff427816 */ /* 0x000fc40000000042 */
[----:B------:R-:W-:Y:S02]  /*20940*/  PRMT R9, RZ, 0x7610, R9 ;  /* 0x00007610ff097816 */ /* 0x000fe40000000009 */
[----:B-1----:R-:W-:Y:S01]  /*20950*/  SHF.R.U32.HI R15, RZ, 0x6, R89 ;  /* 0x00000006ff0f7819 */ /* 0x002fe20000011659 */
[----:B------:R-:W-:Y:S01]  /*20960*/  @!P3 IMAD.MOV.U32 R89, RZ, RZ, R29 ;  /* 0x000000ffff59b224 */ /* 0x000fe200078e001d */
[----:B0-----:R-:W-:Y:S01]  /*20970*/  SHF.R.U32.HI R29, RZ, 0x6, R91 ;  /* 0x00000006ff1d7819 */ /* 0x001fe2000001165b */
[----:B----4-:R3:W-:Y:S03]  /*20980*/  STL [R1+0x880], R88 ;  /* 0x0008805801007387 */ /* 0x0107e60000100800 */
[----:B------:R-:W-:-:S04]  /*20990*/  SGXT.U32 R29, R29, 0x1 ;  /* 0x000000011d1d781a */ /* 0x000fc80000000000 */
[----:B------:R-:W-:Y:S01]  /*209a0*/  LOP3.LUT R29, R29, 0x12, RZ, 0xfc, !PT ;  /* 0x000000121d1d7812 */ /* 0x000fe200078efcff */
[----:B---3--:R-:W-:Y:S01]  /*209b0*/  @!P3 IMAD.MOV.U32 R88, RZ, RZ, R17 ;  /* 0x000000ffff58b224 */ /* 0x008fe200078e0011 */
[----:B------:R-:W-:Y:S01]  /*209c0*/  SGXT.U32 R15, R15, 0x1 ;  /* 0x000000010f0f781a */ /* 0x000fe20000000000 */
[----:B------:R-:W2:Y:S04]  /*209d0*/  LDL R17, [R1+0x9e4] ;  /* 0x0009e40001117983 */ /* 0x000ea80000100800 */
[----:B------:R-:W3:Y:S01]  /*209e0*/  @!P3 LDG.E.U16 R66, desc[UR10][R88.64] ;  /* 0x0000000a5842b981 */ /* 0x000ee2000c1e1500 */
[----:B------:R-:W-:Y:S01]  /*209f0*/  ISETP.GE.AND P3, PT, R29, UR5, PT ;  /* 0x000000051d007c0c */ /* 0x000fe2000bf66270 */
[----:B------:R-:W-:Y:S02]  /*20a00*/  @!P0 IMAD.MOV.U32 R29, RZ, RZ, R28 ;  /* 0x000000ffff1d8224 */ /* 0x000fe400078e001c */
[----:B------:R-:W-:-:S05]  /*20a10*/  @!P0 IMAD.MOV.U32 R28, RZ, RZ, R14 ;  /* 0x000000ffff1c8224 */ /* 0x000fca00078e000e */
[----:B------:R-:W4:Y:S01]  /*20a20*/  @!P0 LDG.E.U16 R9, desc[UR10][R28.64] ;  /* 0x0000000a1c098981 */ /* 0x000f22000c1e1500 */
[----:B------:R-:W-:Y:S02]  /*20a30*/  LOP3.LUT R15, R15, 0xe, RZ, 0xfc, !PT ;  /* 0x0000000e0f0f7812 */ /* 0x000fe400078efcff */
[----:B------:R-:W-:Y:S01]  /*20a40*/  PRMT R90, RZ, 0x7610, R90 ;  /* 0x00007610ff5a7816 */ /* 0x000fe2000000005a */
[----:B------:R-:W2:Y:S01]  /*20a50*/  LDL R89, [R1+0x9dc] ;  /* 0x0009dc0001597983 */ /* 0x000ea20000100800 */
[----:B------:R-:W-:Y:S02]  /*20a60*/  ISETP.GE.AND P5, PT, R15, UR5, PT ;  /* 0x000000050f007c0c */ /* 0x000fe4000bfa6270 */
[----:B------:R-:W-:Y:S01]  /*20a70*/  SHF.R.U32.HI R15, RZ, 0x6, R91 ;  /* 0x00000006ff0f7819 */ /* 0x000fe2000001165b */
[----:B------:R-:W2:Y:S04]  /*20a80*/  LDL R88, [R1+0x9e0] ;  /* 0x0009e00001587983 */ /* 0x000ea80000100800 */
[----:B------:R-:W2:Y:S01]  /*20a90*/  @!P1 LDG.E.U16 R90, desc[UR10][R26.64] ;  /* 0x0000000a1a5a9981 */ /* 0x000ea2000c1e1500 */
[----:B------:R-:W-:-:S04]  /*20aa0*/  SGXT.U32 R15, R15, 0x1 ;  /* 0x000000010f0f781a */ /* 0x000fc80000000000 */
[----:B------:R-:W-:-:S04]  /*20ab0*/  LOP3.LUT R15, R15, 0x10, RZ, 0xfc, !PT ;  /* 0x000000100f0f7812 */ /* 0x000fc800078efcff */
[----:B------:R-:W-:Y:S02]  /*20ac0*/  ISETP.GE.AND P4, PT, R15, UR5, PT ;  /* 0x000000050f007c0c */ /* 0x000fe4000bf86270 */
[----:B------:R-:W3:Y:S04]  /*20ad0*/  LDL R15, [R1+0x9e8] ;  /* 0x0009e800010f7983 */ /* 0x000ee80000100800 */
[----:B------:R-:W3:Y:S04]  /*20ae0*/  LDL.LU.64 R28, [R1+0x1ff8] ;  /* 0x001ff800011c7983 */ /* 0x000ee80000300a00 */
[----:B------:R-:W3:Y:S04]  /*20af0*/  LDL R14, [R1+0x9ec] ;  /* 0x0009ec00010e7983 */ /* 0x000ee80000100800 */
[----:B----4-:R0:W-:Y:S04]  /*20b00*/  STL [R1+0x87c], R9 ;  /* 0x00087c0901007387 */ /* 0x0101e80000100800 */
[----:B0-----:R-:W4:Y:S04]  /*20b10*/  LDL R9, [R1+0x9f0] ;  /* 0x0009f00001097983 */ /* 0x001f280000100800 */
[----:B------:R-:W4:Y:S04]  /*20b20*/  LDL.LU.64 R26, [R1+0x1ff0] ;  /* 0x001ff000011a7983 */ /* 0x000f280000300a00 */
[----:B--2---:R0:W-:Y:S02]  /*20b30*/  STL [R1+0x878], R90 ;  /* 0x0008785a01007387 */ /* 0x0041e40000100800 */
[----:B0-----:R-:W-:-:S02]  /*20b40*/  SHF.R.U32.HI R90, RZ, 0x6, R91 ;  /* 0x00000006ff5a7819 */ /* 0x001fc4000001165b */
[----:B------:R-:W-:Y:S02]  /*20b50*/  SHF.R.U32.HI R91, RZ, 0x6, R91 ;  /* 0x00000006ff5b7819 */ /* 0x000fe4000001165b */
[----:B------:R-:W-:Y:S02]  /*20b60*/  SGXT.U32 R90, R90, 0x1 ;  /* 0x000000015a5a781a */ /* 0x000fe40000000000 */
[----:B------:R-:W-:Y:S02]  /*20b70*/  SGXT.U32 R91, R91, 0x1 ;  /* 0x000000015b5b781a */ /* 0x000fe40000000000 */
[----:B------:R-:W-:Y:S02]  /*20b80*/  LOP3.LUT R90, R90, 0x16, RZ, 0xfc, !PT ;  /* 0x000000165a5a7812 */ /* 0x000fe400078efcff */
[----:B------:R-:W-:Y:S02]  /*20b90*/  LOP3.LUT R91, R91, 0x14, RZ, 0xfc, !PT ;  /* 0x000000145b5b7812 */ /* 0x000fe400078efcff */
[----:B---3--:R-:W-:-:S02]  /*20ba0*/  PRMT R28, RZ, 0x7610, R28 ;  /* 0x00007610ff1c7816 */ /* 0x008fc4000000001c */
[----:B------:R-:W-:Y:S01]  /*20bb0*/  ISETP.GE.AND P0, PT, R91, UR5, PT ;  /* 0x000000055b007c0c */ /* 0x000fe2000bf06270 */
[----:B------:R-:W-:Y:S01]  /*20bc0*/  @!P5 IMAD.MOV.U32 R91, RZ, RZ, R89 ;  /* 0x000000ffff5bd224 */ /* 0x000fe200078e0059 */
[----:B------:R-:W-:Y:S01]  /*20bd0*/  ISETP.GE.AND P1, PT, R90, UR5, PT ;  /* 0x000000055a007c0c */ /* 0x000fe2000bf26270 */
[----:B------:R-:W-:Y:S01]  /*20be0*/  @!P5 IMAD.MOV.U32 R90, RZ, RZ, R88 ;  /* 0x000000ffff5ad224 */ /* 0x000fe200078e0058 */
[----:B------:R-:W-:Y:S01]  /*20bf0*/  PRMT R8, RZ, 0x7610, R8 ;  /* 0x00007610ff087816 */ /* 0x000fe20000000008 */
[----:B------:R-:W2:Y:S04]  /*20c00*/  LDL R89, [R1+0x9f4] ;  /* 0x0009f40001597983 */ /* 0x000ea80000100800 */
[----:B------:R0:W3:Y:S04]  /*20c10*/  @!P5 LDG.E.U16 R28, desc[UR10][R90.64] ;  /* 0x0000000a5a1cd981 */ /* 0x0000e8000c1e1500 */
[----:B------:R-:W2:Y:S01]  /*20c20*/  LDL R88, [R1+0x9f8] ;  /* 0x0009f80001587983 */ /* 0x000ea20000100800 */
[----:B0-----:R-:W-:-:S02]  /*20c30*/  @!P4 IMAD.MOV.U32 R90, RZ, RZ, R15 ;  /* 0x000000ffff5ac224 */ /* 0x001fc400078e000f */
[----:B------:R-:W-:Y:S02]  /*20c40*/  @!P3 IMAD.MOV.U32 R15, RZ, RZ, R14 ;  /* 0x000000ffff0fb224 */ /* 0x000fe400078e000e */
[----:B----4-:R-:W-:-:S05]  /*20c50*/  @!P3 IMAD.MOV.U32 R14, RZ, RZ, R9 ;  /* 0x000000ffff0eb224 */ /* 0x010fca00078e0009 */
[----:B------:R-:W4:Y:S01]  /*20c60*/  @!P3 LDG.E.U16 R8, desc[UR10][R14.64] ;  /* 0x0000000a0e08b981 */ /* 0x000f22000c1e1500 */
[----:B------:R-:W-:Y:S01]  /*20c70*/  PRMT R67, RZ, 0x7610, R67 ;  /* 0x00007610ff437816 */ /* 0x000fe20000000043 */
[----:B------:R-:W-:-:S05]  /*20c80*/  @!P4 IMAD.MOV.U32 R91, RZ, RZ, R17 ;  /* 0x000000ffff5bc224 */ /* 0x000fca00078e0011 */
[----:B------:R0:W4:Y:S02]  /*20c90*/  @!P4 LDG.E.U16 R67, desc[UR10][R90.64] ;  /* 0x0000000a5a43c981 */ /* 0x000124000c1e1500 */
[----:B0-----:R-:W0:Y:S01]  /*20ca0*/  S2R R90, SR_TID.X ;  /* 0x00000000005a7919 */ /* 0x001e220000002100 */
[----:B------:R-:W-:Y:S01]  /*20cb0*/  PRMT R39, RZ, 0x7610, R39 ;  /* 0x00007610ff277816 */ /* 0x000fe20000000027 */
[----:B---3--:R1:W-:Y:S04]  /*20cc0*/  STL [R1+0x8a8], R28 ;  /* 0x0008a81c01007387 */ /* 0x0083e80000100800 */
[----:B------:R-:W3:Y:S04]  /*20cd0*/  LDL R17, [R1+0xa00] ;  /* 0x000a000001117983 */ /* 0x000ee80000100800 */
[----:B--2---:R3:W2:Y:S04]  /*20ce0*/  @!P0 LDG.E.U16 R39, desc[UR10][R88.64] ;  /* 0x0000000a58278981 */ /* 0x0046a8000c1e1500 */
[----:B-1----:R-:W2:Y:S01]  /*20cf0*/  LDL R28, [R1+0x9fc] ;  /* 0x0009fc00011c7983 */ /* 0x002ea20000100800 */
[----:B0-----:R-:W-:-:S03]  /*20d00*/  SHF.R.U32.HI R9, RZ, 0x6, R90 ;  /* 0x00000006ff097819 */ /* 0x001fc6000001165a */
[----:B------:R-:W2:Y:S01]  /*20d10*/  LDL.LU R91, [R1+0x1fe8] ;  /* 0x001fe800015b7983 */ /* 0x000ea20000300800 */
[----:B------:R-:W-:-:S04]  /*20d20*/  SGXT.U32 R9, R9, 0x1 ;  /* 0x000000010909781a */ /* 0x000fc80000000000 */
[----:B------:R-:W-:-:S04]  /*20d30*/  LOP3.LUT R9, R9, 0x18, RZ, 0xfc, !PT ;  /* 0x0000001809097812 */ /* 0x000fc800078efcff */
[----:B------:R-:W-:Y:S01]  /*20d40*/  ISETP.GE.AND P5, PT, R9, UR5, PT ;  /* 0x0000000509007c0c */ /* 0x000fe2000bfa6270 */
[----:B----4-:R0:W-:Y:S04]  /*20d50*/  STL [R1+0x870], R8 ;  /* 0x0008700801007387 */ /* 0x0101e80000100800 */
[----:B------:R-:W4:Y:S01]  /*20d60*/  LDL R9, [R1+0xa0c] ;  /* 0x000a0c0001097983 */ /* 0x000f220000100800 */
[----:B------:R-:W-:-:S03]  /*20d70*/  PRMT R16, RZ, 0x7610, R16 ;  /* 0x00007610ff107816 */ /* 0x000fc60000000010 */
[----:B------:R-:W4:Y:S01]  /*20d80*/  LDL R15, [R1+0xa04] ;  /* 0x000a0400010f7983 */ /* 0x000f220000100800 */
[----:B0-----:R-:W-:-:S03]  /*20d90*/  SHF.R.U32.HI R8, RZ, 0x6, R90 ;  /* 0x00000006ff087819 */ /* 0x001fc6000001165a */
[----:B------:R-:W4:Y:S01]  /*20da0*/  LDL R14, [R1+0xa08] ;  /* 0x000a0800010e7983 */ /* 0x000f220000100800 */
[----:B------:R-:W-:-:S04]  /*20db0*/  SGXT.U32 R8, R8, 0x1 ;  /* 0x000000010808781a */ /* 0x000fc80000000000 */
[----:B------:R-:W-:-:S04]  /*20dc0*/  LOP3.LUT R8, R8, 0x1a, RZ, 0xfc, !PT ;  /* 0x0000001a08087812 */ /* 0x000fc800078efcff */
[----:B------:R-:W-:Y:S02]  /*20dd0*/  ISETP.GE.AND P4, PT, R8, UR5, PT ;  /* 0x0000000508007c0c */ /* 0x000fe4000bf86270 */
[----:B------:R-:W4:Y:S01]  /*20de0*/  LDL R8, [R1+0xa10] ;  /* 0x000a100001087983 */ /* 0x000f220000100800 */
[----:B------:R-:W-:-:S04]  /*20df0*/  SHF.R.U32.HI R90, RZ, 0x6, R90 ;  /* 0x00000006ff5a7819 */ /* 0x000fc8000001165a */
[----:B------:R-:W-:-:S04]  /*20e00*/  SGXT.U32 R90, R90, 0x1 ;  /* 0x000000015a5a781a */ /* 0x000fc80000000000 */
[----:B------:R-:W-:Y:S01]  /*20e10*/  LOP3.LUT R90, R90, 0x1c, RZ, 0xfc, !PT ;  /* 0x0000001c5a5a7812 */ /* 0x000fe200078efcff */
[----:B---3--:R-:W-:Y:S02]  /*20e20*/  @!P1 IMAD.MOV.U32 R88, RZ, RZ, R17 ;  /* 0x000000ffff589224 */ /* 0x008fe400078e0011 */
[----:B--2---:R-:W-:Y:S01]  /*20e30*/  @!P1 IMAD.MOV.U32 R89, RZ, RZ, R28 ;  /* 0x000000ffff599224 */ /* 0x004fe200078e001c */
[----:B------:R-:W-:Y:S02]  /*20e40*/  ISETP.GE.AND P3, PT, R90, UR5, PT ;  /* 0x000000055a007c0c */ /* 0x000fe4000bf66270 */
[----:B------:R-:W2:Y:S04]  /*20e50*/  LDL R90, [R1+0xa14] ;  /* 0x000a1400015a7983 */ /* 0x000ea80000100800 */
[----:B------:R-:W3:Y:S04]  /*20e60*/  @!P1 LDG.E.U16 R16, desc[UR10][R88.64] ;  /* 0x0000000a58109981 */ /* 0x000ee8000c1e1500 */
[----:B------:R0:W-:Y:S01]  /*20e70*/  STL [R1+0x86c], R39 ;  /* 0x00086c2701007387 */ /* 0x0001e20000100800 */
[----:B------:R-:W-:-:S03]  /*20e80*/  PRMT R91, RZ, 0x7610, R91 ;  /* 0x00007610ff5b7816 */ /* 0x000fc6000000005b */
[----:B0-----:R-:W2:Y:S04]  /*20e90*/  LDL R39, [R1+0xa18] ;  /* 0x000a180001277983 */ /* 0x001ea80000100800 */
[----:B------:R-:W2:Y:S04]  /*20ea0*/  LDL.LU.64 R88, [R1+0x1fe0] ;  /* 0x001fe00001587983 */ /* 0x000ea80000300a00 */
[----:B----4-:R-:W4:Y:S01]  /*20eb0*/  @!P4 LDG.E.U16 R91, desc[UR10][R8.64] ;  /* 0x0000000a085bc981 */ /* 0x010f22000c1e1500 */
[----:B------:R-:W0:Y:S01]  /*20ec0*/  S2R R17, SR_TID.X ;  /* 0x0000000000117919 */ /* 0x000e220000002100 */
[----:B------:R-:W-:-:S02]  /*20ed0*/  PRMT R38, RZ, 0x7610, R38 ;  /* 0x00007610ff267816 */ /* 0x000fc40000000026 */
[----:B---3--:R0:W-:Y:S02]  /*20ee0*/  STL [R1+0x8a4], R16 ;  /* 0x0008a41001007387 */ /* 0x0081e40000100800 */
[----:B0-----:R-:W-:-:S04]  /*20ef0*/  SHF.R.U32.HI R16, RZ, 0x6, R17 ;  /* 0x00000006ff107819 */ /* 0x001fc80000011611 */
[----:B------:R-:W-:Y:S02]  /*20f00*/  SGXT.U32 R16, R16, 0x1 ;  /* 0x000000011010781a */ /* 0x000fe40000000000 */
[----:B--2---:R-:W-:Y:S02]  /*20f10*/  PRMT R89, RZ, 0x7610, R89 ;  /* 0x00007610ff597816 */ /* 0x004fe40000000059 */
[----:B------:R-:W-:Y:S02]  /*20f20*/  LOP3.LUT R16, R16, 0x1e, RZ, 0xfc, !PT ;  /* 0x0000001e10107812 */ /* 0x000fe400078efcff */
[----:B------:R-:W-:Y:S02]  /*20f30*/  SHF.R.U32.HI R28, RZ, 0x6, R17 ;  /* 0x00000006ff1c7819 */ /* 0x000fe40000011611 */
[----:B------:R-:W-:Y:S01]  /*20f40*/  ISETP.GE.AND P0, PT, R16, UR5, PT ;  /* 0x0000000510007c0c */ /* 0x000fe2000bf06270 */
[----:B------:R-:W2:Y:S04]  /*20f50*/  @!P5 LDG.E.U16 R89, desc[UR10][R14.64] ;  /* 0x0000000a0e59d981 */ /* 0x000ea8000c1e1500 */
[----:B------:R-:W3:Y:S04]  /*20f60*/  LDL R17, [R1+0xa1c] ;  /* 0x000a1c0001117983 */ /* 0x000ee80000100800 */
[----:B------:R-:W3:Y:S04]  /*20f70*/  LDL R16, [R1+0xa20] ;  /* 0x000a200001107983 */ /* 0x000ee80000100800 */
[----:B------:R-:W2:Y:S04]  /*20f80*/  LDL R15, [R1+0xa24] ;  /* 0x000a2400010f7983 */ /* 0x000ea80000100800 */
[----:B------:R-:W2:Y:S04]  /*20f90*/  LDL R14, [R1+0xa28] ;  /* 0x000a2800010e7983 */ /* 0x000ea80000100800 */
[----:B------:R-:W2:Y:S04]  /*20fa0*/  LDL.LU.64 R8, [R1+0x1fd8] ;  /* 0x001fd80001087983 */ /* 0x000ea80000300a00 */
[----:B----4-:R0:W-:Y:S02]  /*20fb0*/  STL [R1+0x864], R91 ;  /* 0x0008645b01007387 */ /* 0x0101e40000100800 */
[----:B0-----:R-:W-:-:S02]  /*20fc0*/  @!P3 IMAD.MOV.U32 R91, RZ, RZ, R90 ;  /* 0x000000ffff5bb224 */ /* 0x001fc400078e005a */
[----:B------:R-:W-:-:S05]  /*20fd0*/  @!P3 IMAD.MOV.U32 R90, RZ, RZ, R39 ;  /* 0x000000ffff5ab224 */ /* 0x000fca00078e0027 */
[----:B------:R0:W4:Y:S01]  /*20fe0*/  @!P3 LDG.E.U16 R38, desc[UR10][R90.64] ;  /* 0x0000000a5a26b981 */ /* 0x000122000c1e1500 */
[----:B------:R-:W-:-:S04]  /*20ff0*/  SGXT.U32 R28, R28, 0x1 ;  /* 0x000000011c1c781a */ /* 0x000fc80000000000 */
[----:B------:R-:W-:-:S04]  /*21000*/  LOP3.LUT R28, R28, 0x20, RZ, 0xfc, !PT ;  /* 0x000000201c1c7812 */ /* 0x000fc800078efcff */
[----:B------:R-:W-:Y:S02]  /*21010*/  ISETP.GE.AND P1, PT, R28, UR5, PT ;  /* 0x000000051c007c0c */ /* 0x000fe4000bf26270 */
[----:B------:R-:W1:Y:S01]  /*21020*/  S2R R28, SR_TID.X ;  /* 0x00000000001c7919 */ /* 0x000e620000002100 */
[----:B0-----:R-:W0:Y:S01]  /*21030*/  S2R R91, SR_TID.X ;  /* 0x00000000005b7919 */ /* 0x001e220000002100 */
[----:B-1----:R-:W-:-:S04]  /*21040*/  SHF.R.U32.HI R28, RZ, 0x6, R28 ;  /* 0x00000006ff1c7819 */ /* 0x002fc8000001161c */
[----:B------:R-:W-:-:S04]  /*21050*/  SGXT.U32 R28, R28, 0x1 ;  /* 0x000000011c1c781a */ /* 0x000fc80000000000 */
[----:B------:R-:W-:-:S04]  /*21060*/  LOP3.LUT R28, R28, 0x22, RZ, 0xfc, !PT ;  /* 0x000000221c1c7812 */ /* 0x000fc800078efcff */
[----:B------:R-:W-:Y:S02]  /*21070*/  ISETP.GE.AND P5, PT, R28, UR5, PT ;  /* 0x000000051c007c0c */ /* 0x000fe4000bfa6270 */
[----:B0-----:R-:W-:-:S04]  /*21080*/  SHF.R.U32.HI R28, RZ, 0x6, R91 ;  /* 0x00000006ff1c7819 */ /* 0x001fc8000001165b */
[----:B------:R-:W-:-:S04]  /*21090*/  SGXT.U32 R28, R28, 0x1 ;  /* 0x000000011c1c781a */ /* 0x000fc80000000000 */
[----:B------:R-:W-:Y:S02]  /*210a0*/  LOP3.LUT R28, R28, 0x24, RZ, 0xfc, !PT ;  /* 0x000000241c1c7812 */ /* 0x000fe400078efcff */
[----:B--2---:R-:W-:Y:S02]  /*210b0*/  PRMT R8, RZ, 0x7610, R8 ;  /* 0x00007610ff087816 */ /* 0x004fe40000000008 */
[----:B------:R-:W-:-:S04]  /*210c0*/  ISETP.GE.AND P4, PT, R28, UR5, PT ;  /* 0x000000051c007c0c */ /* 0x000fc8000bf86270 */
[----:B---3--:R-:W2:Y:S04]  /*210d0*/  @!P0 LDG.E.U16 R8, desc[UR10][R16.64] ;  /* 0x0000000a10088981 */ /* 0x008ea8000c1e1500 */
[----:B----4-:R0:W-:Y:S04]  /*210e0*/  STL [R1+0x860], R38 ;  /* 0x0008602601007387 */ /* 0x0101e80000100800 */
[----:B------:R-:W3:Y:S04]  /*210f0*/  LDL R28, [R1+0xa30] ;  /* 0x000a3000011c7983 */ /* 0x000ee80000100800 */
[----:B------:R-:W4:Y:S04]  /*21100*/  LDL R17, [R1+0xa34] ;  /* 0x000a340001117983 */ /* 0x000f280000100800 */
[----:B0-----:R-:W4:Y:S04]  /*21110*/  LDL R38, [R1+0xa2c] ;  /* 0x000a2c0001267983 */ /* 0x001f280000100800 */
[----:B------:R-:W4:Y:S01]  /*21120*/  LDL R16, [R1+0xa38] ;  /* 0x000a380001107983 */ /* 0x000f220000100800 */
[----:B------:R-:W-:-:S02]  /*21130*/  SHF.R.U32.HI R90, RZ, 0x6, R91 ;  /* 0x00000006ff5a7819 */ /* 0x000fc4000001165b */
[----:B------:R-:W-:Y:S02]  /*21140*/  SHF.R.U32.HI R39, RZ, 0x6, R91 ;  /* 0x00000006ff277819 */ /* 0x000fe4000001165b */
[----:B------:R-:W-:Y:S02]  /*21150*/  SGXT.U32 R90, R90, 0x1 ;  /* 0x000000015a5a781a */ /* 0x000fe40000000000 */
[----:B------:R-:W-:Y:S02]  /*21160*/  PRMT R93, RZ, 0x7610, R93 ;  /* 0x00007610ff5d7816 */ /* 0x000fe4000000005d */
[----:B------:R-:W-:Y:S02]  /*21170*/  SGXT.U32 R39, R39, 0x1 ;  /* 0x000000012727781a */ /* 0x000fe40000000000 */
[----:B------:R-:W-:Y:S02]  /*21180*/  LOP3.LUT R90, R90, 0x2a, RZ, 0xfc, !PT ;  /* 0x0000002a5a5a7812 */ /* 0x000fe400078efcff */
[----:B------:R-:W-:Y:S01]  /*21190*/  LOP3.LUT R39, R39, 0x26, RZ, 0xfc, !PT ;  /* 0x0000002627277812 */ /* 0x000fe200078efcff */
[----:B------:R0:W4:Y:S01]  /*211a0*/  @!P1 LDG.E.U16 R93, desc[UR10][R14.64] ;  /* 0x0000000a0e5d9981 */ /* 0x000122000c1e1500 */
[----:B------:R-:W-:-:S02]  /*211b0*/  PRMT R44, RZ, 0x7610, R44 ;  /* 0x00007610ff2c7816 */ /* 0x000fc4000000002c */
[----:B------:R-:W-:Y:S02]  /*211c0*/  PRMT R45, RZ, 0x7610, R45 ;  /* 0x00007610ff2d7816 */ /* 0x000fe4000000002d */
[----:B------:R-:W-:Y:S02]  /*211d0*/  ISETP.GE.AND P1, PT, R90, UR5, PT ;  /* 0x000000055a007c0c */ /* 0x000fe4000bf26270 */
[----:B0-----:R-:W-:Y:S02]  /*211e0*/  SHF.R.U32.HI R14, RZ, 0x6, R91 ;  /* 0x00000006ff0e7819 */ /* 0x001fe4000001165b */
[----:B------:R-:W-:Y:S02]  /*211f0*/  ISETP.GE.AND P3, PT, R39, UR5, PT ;  /* 0x0000000527007c0c */ /* 0x000fe4000bf66270 */
[----:B------:R-:W4:Y:S04]  /*21200*/  LDL R39, [R1+0xa3c] ;  /* 0x000a3c0001277983 */ /* 0x000f280000100800 */
[----:B--2---:R0:W-:Y:S01]  /*21210*/  STL [R1+0x8a0], R8 ;  /* 0x0008a00801007387 */ /* 0x0041e20000100800 */
[----:B---3--:R-:W-:-:S03]  /*21220*/  @!P5 IMAD.MOV.U32 R90, RZ, RZ, R28 ;  /* 0x000000ffff5ad224 */ /* 0x008fc600078e001c */
[----:B0-----:R-:W2:Y:S01]  /*21230*/  LDL R8, [R1+0xa40] ;  /* 0x000a400001087983 */ /* 0x001ea20000100800 */
[----:B----4-:R-:W-:-:S03]  /*21240*/  @!P5 IMAD.MOV.U32 R91, RZ, RZ, R38 ;  /* 0x000000ffff5bd224 */ /* 0x010fc600078e0026 */
[----:B------:R-:W3:Y:S04]  /*21250*/  @!P4 LDG.E.U16 R44, desc[UR10][R16.64] ;  /* 0x0000000a102cc981 */ /* 0x000ee8000c1e1500 */
[----:B------:R0:W4:Y:S01]  /*21260*/  @!P5 LDG.E.U16 R45, desc[UR10][R90.64] ;  /* 0x0000000a5a2dd981 */ /* 0x000122000c1e1500 */
[----:B------:R-:W-:-:S03]  /*21270*/  SGXT.U32 R14, R14, 0x1 ;  /* 0x000000010e0e781a */ /* 0x000fc60000000000 */
[----:B------:R-:W2:Y:S01]  /*21280*/  LDL R15, [R1+0xa44] ;  /* 0x000a4400010f7983 */ /* 0x000ea20000100800 */
[----:B------:R-:W-:-:S03]  /*21290*/  LOP3.LUT R14, R14, 0x28, RZ, 0xfc, !PT ;  /* 0x000000280e0e7812 */ /* 0x000fc600078efcff */
[----:B------:R-:W2:Y:S01]  /*212a0*/  LDL R38, [R1+0xa4c] ;  /* 0x000a4c0001267983 */ /* 0x000ea20000100800 */
[----:B------:R-:W-:-:S03]  /*212b0*/  ISETP.GE.AND P0, PT, R14, UR5, PT ;  /* 0x000000050e007c0c */ /* 0x000fc6000bf06270 */
[----:B------:R-:W2:Y:S04]  /*212c0*/  LDL R14, [R1+0xa48] ;  /* 0x000a4800010e7983 */ /* 0x000ea80000100800 */
[----:B------:R-:W2:Y:S01]  /*212d0*/  LDL R28, [R1+0xa50] ;  /* 0x000a5000011c7983 */ /* 0x000ea20000100800 */
[----:B------:R-:W-:-:S03]  /*212e0*/  PRMT R9, RZ, 0x7610, R9 ;  /* 0x00007610ff097816 */ /* 0x000fc60000000009 */
[----:B------:R-:W2:Y:S04]  /*212f0*/  LDL.LU R90, [R1+0x1fd0] ;  /* 0x001fd000015a7983 */ /* 0x000ea80000300800 */
[----:B------:R-:W2:Y:S01]  /*21300*/  LDL.LU.64 R16, [R1+0x1fc8] ;  /* 0x001fc80001107983 */ /* 0x000ea20000300a00 */
[----:B0-----:R-:W0:Y:S03]  /*21310*/  S2R R91, SR_TID.X ;  /* 0x00000000005b7919 */ /* 0x001e260000002100 */
[----:B---3--:R2:W-:Y:S04]  /*21320*/  STL [R1+0x850], R44 ;  /* 0x0008502c01007387 */ /* 0x0085e80000100800 */
[----:B----4-:R1:W-:Y:S01]  /*21330*/  STL [R1+0x854], R45 ;  /* 0x0008542d01007387 */ /* 0x0103e20000100800 */
[----:B--2---:R-:W-:-:S02]  /*21340*/  @!P3 IMAD.MOV.U32 R44, RZ, RZ, R8 ;  /* 0x000000ffff2cb224 */ /* 0x004fc400078e0008 */
[----:B-1----:R-:W-:-:S05]  /*21350*/  @!P3 IMAD.MOV.U32 R45, RZ, RZ, R39 ;  /* 0x000000ffff2db224 */ /* 0x002fca00078e0027 */
[----:B------:R1:W2:Y:S01]  /*21360*/  @!P3 LDG.E.U16 R9, desc[UR10][R44.64] ;  /* 0x0000000a2c09b981 */ /* 0x0002a2000c1e1500 */
[--C-:B0-----:R-:W-:Y:S02]  /*21370*/  SHF.R.U32.HI R39, RZ, 0x6, R91.reuse ;  /* 0x00000006ff277819 */ /* 0x101fe4000001165b */
[----:B------:R-:W-:Y:S02]  /*21380*/  SHF.R.U32.HI R8, RZ, 0x6, R91 ;  /* 0x00000006ff087819 */ /* 0x000fe4000001165b */
[----:B------:R-:W-:Y:S02]  /*21390*/  SGXT.U32 R39, R39, 0x1 ;  /* 0x000000012727781a */ /* 0x000fe40000000000 */
[----:B------:R-:W-:Y:S02]  /*213a0*/  SGXT.U32 R8, R8, 0x1 ;  /* 0x000000010808781a */ /* 0x000fe40000000000 */
[----:B------:R-:W-:Y:S02]  /*213b0*/  LOP3.LUT R39, R39, 0x30, RZ, 0xfc, !PT ;  /* 0x0000003027277812 */ /* 0x000fe400078efcff */
[----:B------:R-:W-:-:S02]  /*213c0*/  LOP3.LUT R8, R8, 0x2c, RZ, 0xfc, !PT ;  /* 0x0000002c08087812 */ /* 0x000fc400078efcff */
[----:B------:R-:W-:Y:S01]  /*213d0*/  ISETP.GE.AND P3, PT, R39, UR5, PT ;  /* 0x0000000527007c0c */ /* 0x000fe2000bf66270 */
[----:B------:R-:W-:Y:S01]  /*213e0*/  @!P1 IMAD.MOV.U32 R39, RZ, RZ, R38 ;  /* 0x000000ffff279224 */ /* 0x000fe200078e0026 */
[----:B------:R-:W-:Y:S01]  /*213f0*/  PRMT R17, RZ, 0x7610, R17 ;  /* 0x00007610ff117816 */ /* 0x000fe20000000011 */
[----:B------:R-:W-:Y:S01]  /*21400*/  @!P1 IMAD.MOV.U32 R38, RZ, RZ, R28 ;  /* 0x000000ffff269224 */ /* 0x000fe200078e001c */
[----:B------:R-:W-:-:S04]  /*21410*/  ISETP.GE.AND P5, PT, R8, UR5, PT ;  /* 0x0000000508007c0c */ /* 0x000fc8000bfa6270 */
[----:B------:R-:W3:Y:S01]  /*21420*/  @!P1 LDG.E.U16 R17, desc[UR10][R38.64] ;  /* 0x0000000a26119981 */ /* 0x000ee2000c1e1500 */
[----:B------:R-:W-:Y:S02]  /*21430*/  PRMT R92, RZ, 0x7610, R92 ;  /* 0x00007610ff5c7816 */ /* 0x000fe4000000005c */
[----:B-1----:R-:W-:-:S04]  /*21440*/  SHF.R.U32.HI R44, RZ, 0x6, R91 ;  /* 0x00000006ff2c7819 */ /* 0x002fc8000001165b */
[----:B------:R-:W4:Y:S04]  /*21450*/  @!P0 LDG.E.U16 R92, desc[UR10][R14.64] ;  /* 0x0000000a0e5c8981 */ /* 0x000f28000c1e1500 */
[----:B--2---:R0:W-:Y:S04]  /*21460*/  STL [R1+0x89c], R9 ;  /* 0x00089c0901007387 */ /* 0x0041e80000100800 */
[----:B------:R-:W2:Y:S04]  /*21470*/  LDL R8, [R1+0xa58] ;  /* 0x000a580001087983 */ /* 0x000ea80000100800 */
[----:B------:R-:W4:Y:S04]  /*21480*/  LDL R15, [R1+0xa5c] ;  /* 0x000a5c00010f7983 */ /* 0x000f280000100800 */
[----:B0-----:R-:W4:Y:S04]  /*21490*/  LDL R9, [R1+0xa54] ;  /* 0x000a540001097983 */ /* 0x001f280000100800 */
[----:B------:R-:W4:Y:S01]  /*214a0*/  LDL R14, [R1+0xa60] ;  /* 0x000a6000010e7983 */ /* 0x000f220000100800 */
[----:B------:R-:W-:-:S03]  /*214b0*/  SGXT.U32 R44, R44, 0x1 ;  /* 0x000000012c2c781a */ /* 0x000fc60000000000 */
[----:B------:R-:W4:Y:S01]  /*214c0*/  LDL R39, [R1+0xa64] ;  /* 0x000a640001277983 */ /* 0x000f220000100800 */
[----:B------:R-:W-:-:S03]  /*214d0*/  LOP3.LUT R44, R44, 0x2e, RZ, 0xfc, !PT ;  /* 0x0000002e2c2c7812 */ /* 0x000fc600078efcff */
[----:B------:R-:W4:Y:S01]  /*214e0*/  LDL R38, [R1+0xa68] ;  /* 0x000a680001267983 */ /* 0x000f220000100800 */
[----:B------:R-:W-:-:S03]  /*214f0*/  ISETP.GE.AND P4, PT, R44, UR5, PT ;  /* 0x000000052c007c0c */ /* 0x000fc6000bf86270 */
[----:B---3--:R0:W-:Y:S01]  /*21500*/  STL [R1+0x848], R17 ;  /* 0x0008481101007387 */ /* 0x0081e20000100800 */
[----:B------:R-:W-:Y:S01]  /*21510*/  PRMT R3, RZ, 0x7610, R3 ;  /* 0x00007610ff037816 */ /* 0x000fe20000000003 */
[----:B--2---:R-:W-:Y:S02]  /*21520*/  @!P5 IMAD.MOV.U32 R44, RZ, RZ, R8 ;  /* 0x000000ffff2cd224 */ /* 0x004fe400078e0008 */
[----:B------:R-:W2:Y:S01]  /*21530*/  LDL R8, [R1+0xa70] ;  /* 0x000a700001087983 */ /* 0x000ea20000100800 */
[----:B----4-:R-:W-:-:S03]  /*21540*/  @!P5 IMAD.MOV.U32 R45, RZ, RZ, R9 ;  /* 0x000000ffff2dd224 */ /* 0x010fc600078e0009 */
[----:B------:R-:W2:Y:S01]  /*21550*/  LDL R9, [R1+0xa6c] ;  /* 0x000a6c0001097983 */ /* 0x000ea20000100800 */
[----:B------:R-:W-:Y:S02]  /*21560*/  SHF.R.U32.HI R28, RZ, 0x6, R91 ;  /* 0x00000006ff1c7819 */ /* 0x000fe4000001165b */
[----:B------:R-:W-:Y:S01]  /*21570*/  PRMT R26, RZ, 0x7610, R26 ;  /* 0x00007610ff1a7816 */ /* 0x000fe2000000001a */
[----:B------:R-:W3:Y:S01]  /*21580*/  @!P5 LDG.E.U16 R3, desc[UR10][R44.64] ;  /* 0x0000000a2c03d981 */ /* 0x000ee2000c1e1500 */
[----:B------:R-:W-:-:S04]  /*21590*/  SGXT.U32 R28, R28, 0x1 ;  /* 0x000000011c1c781a */ /* 0x000fc80000000000 */
[----:B------:R-:W-:Y:S01]  /*215a0*/  LOP3.LUT R28, R28, 0x32, RZ, 0xfc, !PT ;  /* 0x000000321c1c7812 */ /* 0x000fe200078efcff */
[----:B------:R-:W4:Y:S01]  /*215b0*/  @!P4 LDG.E.U16 R26, desc[UR10][R14.64] ;  /* 0x0000000a0e1ac981 */ /* 0x000f22000c1e1500 */
[----:B0-----:R-:W-:Y:S02]  /*215c0*/  SHF.R.U32.HI R17, RZ, 0x6, R91 ;  /* 0x00000006ff117819 */ /* 0x001fe4000001165b */
[----:B------:R-:W-:Y:S02]  /*215d0*/  ISETP.GE.AND P0, PT, R28, UR5, PT ;  /* 0x000000051c007c0c */ /* 0x000fe4000bf06270 */
[----:B------:R-:W-:Y:S01]  /*215e0*/  SGXT.U32 R17, R17, 0x1 ;  /* 0x000000011111781a */ /* 0x000fe20000000000 */
[----:B------:R-:W4:Y:S01]  /*215f0*/  LDL R28, [R1+0xa74] ;  /* 0x000a7400011c7983 */ /* 0x000f220000100800 */
[----:B------:R-:W-:Y:S02]  /*21600*/  PRMT R27, RZ, 0x7610, R27 ;  /* 0x00007610ff1b7816 */ /* 0x000fe4000000001b */
[----:B------:R-:W-:-:S02]  /*21610*/  PRMT R90, RZ, 0x7610, R90 ;  /* 0x00007610ff5a7816 */ /* 0x000fc4000000005a */
[----:B------:R-:W-:Y:S02]  /*21620*/  LOP3.LUT R17, R17, 0x34, RZ, 0xfc, !PT ;  /* 0x0000003411117812 */ /* 0x000fe400078efcff */
[----:B------:R0:W4:Y:S02]  /*21630*/  @!P3 LDG.E.U16 R27, desc[UR10][R38.64] ;  /* 0x0000000a261bb981 */ /* 0x000124000c1e1500 */
[----:B------:R-:W-:Y:S02]  /*21640*/  ISETP.GE.AND P1, PT, R17, UR5, PT ;  /* 0x0000000511007c0c */ /* 0x000fe4000bf26270 */
[----:B------:R-:W4:Y:S04]  /*21650*/  LDL R17, [R1+0xa78] ;  /* 0x000a780001117983 */ /* 0x000f280000100800 */
[----:B------:R-:W4:Y:S04]  /*21660*/  LDL.LU.64 R44, [R1+0x1fc0] ;  /* 0x001fc000012c7983 */ /* 0x000f280000300a00 */
[----:B--2---:R-:W2:Y:S04]  /*21670*/  @!P0 LDG.E.U16 R90, desc[UR10][R8.64] ;  /* 0x0000000a085a8981 */ /* 0x004ea8000c1e1500 */
[----:B---3--:R1:W-:Y:S01]  /*21680*/  STL [R1+0x83c], R3 ;  /* 0x00083c0301007387 */ /* 0x0083e20000100800 */
[----:B0-----:R-:W-:-:S03]  /*21690*/  SHF.R.U32.HI R38, RZ, 0x6, R91 ;  /* 0x00000006ff267819 */ /* 0x001fc6000001165b */
[----:B-1----:R-:W3:Y:S04]  /*216a0*/  LDL.LU R3, [R1+0x1fb8] ;  /* 0x001fb80001037983 */ /* 0x002ee80000300800 */
[----:B------:R-:W3:Y:S04]  /*216b0*/  LDL.LU.64 R14, [R1+0x1fb0] ;  /* 0x001fb000010e7983 */ /* 0x000ee80000300a00 */
[----:B----4-:R0:W-:Y:S01]  /*216c0*/  STL [R1+0x898], R26 ;  /* 0x0008981a01007387 */ /* 0x0101e20000100800 */
[----:B------:R-:W-:Y:S02]  /*216d0*/  SGXT.U32 R38, R38, 0x1 ;  /* 0x000000012626781a */ /* 0x000fe40000000000 */
[----:B0-----:R-:W-:-:S02]  /*216e0*/  SHF.R.U32.HI R26, RZ, 0x6, R91 ;  /* 0x00000006ff1a7819 */ /* 0x001fc4000001165b */
[----:B------:R-:W-:Y:S02]  /*216f0*/  SHF.R.U32.HI R91, RZ, 0x6, R91 ;  /* 0x00000006ff5b7819 */ /* 0x000fe4000001165b */
[----:B------:R-:W-:Y:S02]  /*21700*/  SGXT.U32 R26, R26, 0x1 ;  /* 0x000000011a1a781a */ /* 0x000fe40000000000 */
[----:B------:R-:W-:Y:S02]  /*21710*/  LOP3.LUT R38, R38, 0x38, RZ, 0xfc, !PT ;  /* 0x0000003826267812 */ /* 0x000fe400078efcff */
[----:B------:R-:W-:Y:S02]  /*21720*/  LOP3.LUT R26, R26, 0x36, RZ, 0xfc, !PT ;  /* 0x000000361a1a7812 */ /* 0x000fe400078efcff */
[----:B------:R-:W-:Y:S01]  /*21730*/  SGXT.U32 R91, R91, 0x1 ;  /* 0x000000015b5b781a */ /* 0x000fe20000000000 */
[----:B------:R0:W-:Y:S01]  /*21740*/  STL [R1+0x838], R27 ;  /* 0x0008381b01007387 */ /* 0x0001e20000100800 */
[----:B------:R-:W-:-:S02]  /*21750*/  ISETP.GE.AND P5, PT, R26, UR5, PT ;  /* 0x000000051a007c0c */ /* 0x000fc4000bfa6270 */
[----:B------:R-:W-:Y:S01]  /*21760*/  LOP3.LUT R91, R91, 0x3a, RZ, 0xfc, !PT ;  /* 0x0000003a5b5b7812 */ /* 0x000fe200078efcff */
[----:B------:R-:W4:Y:S01]  /*21770*/  LDL R26, [R1+0xa80] ;  /* 0x000a8000011a7983 */ /* 0x000f220000100800 */
[----:B------:R-:W-:-:S03]  /*21780*/  ISETP.GE.AND P4, PT, R38, UR5, PT ;  /* 0x0000000526007c0c */ /* 0x000fc6000bf86270 */
[----:B------:R-:W3:Y:S01]  /*21790*/  LDL R39, [R1+0xa84] ;  /* 0x000a840001277983 */ /* 0x000ee20000100800 */
[----:B------:R-:W-:-:S03]  /*217a0*/  PRMT R16, RZ, 0x7610, R16 ;  /* 0x00007610ff107816 */ /* 0x000fc60000000010 */
[----:B0-----:R-:W4:Y:S01]  /*217b0*/  LDL R27, [R1+0xa7c] ;  /* 0x000a7c00011b7983 */ /* 0x001f220000100800 */
[----:B------:R-:W-:-:S03]  /*217c0*/  ISETP.GE.AND P3, PT, R91, UR5, PT ;  /* 0x000000055b007c0c */ /* 0x000fc6000bf66270 */
[----:B------:R-:W3:Y:S01]  /*217d0*/  LDL R38, [R1+0xa88] ;  /* 0x000a880001267983 */ /* 0x000ee20000100800 */
[----:B------:R-:W-:-:S03]  /*217e0*/  @!P1 IMAD.MOV.U32 R91, RZ, RZ, R28 ;  /* 0x000000ffff5b9224 */ /* 0x000fc600078e001c */
[----:B------:R-:W3:Y:S04]  /*217f0*/  LDL.LU.64 R8, [R1+0x1fa8] ;  /* 0x001fa80001087983 */ /* 0x000ee80000300a00 */
[----:B--2---:R0:W-:Y:S02]  /*21800*/  STL [R1+0x834], R90 ;  /* 0x0008345a01007387 */ /* 0x0041e40000100800 */
[----:B0-----:R-:W-:-:S05]  /*21810*/  @!P1 IMAD.MOV.U32 R90, RZ, RZ, R17 ;  /* 0x000000ffff5a9224 */ /* 0x001fca00078e0011 */
[----:B------:R0:W2:Y:S04]  /*21820*/  @!P1 LDG.E.U16 R16, desc[UR10][R90.64] ;  /* 0x0000000a5a109981 */ /* 0x0000a8000c1e1500 */
[----:B------:R-:W3:Y:S04]  /*21830*/  LDL.LU R91, [R1+0x1fa0] ;  /* 0x001fa000015b7983 */ /* 0x000ee80000300800 */
[----:B------:R-:W4:Y:S01]  /*21840*/  LDL R17, [R1+0xa8c] ;  /* 0x000a8c0001117983 */ /* 0x000f220000100800 */
[----:B0-----:R-:W0:Y:S03]  /*21850*/  S2R R90, SR_TID.X ;  /* 0x00000000005a7919 */ /* 0x001e260000002100 */
[----:B--2---:R1:W-:Y:S04]  /*21860*/  STL [R1+0x830], R16 ;  /* 0x0008301001007387 */ /* 0x0043e80000100800 */
[----:B-1----:R-:W2:Y:S01]  /*21870*/  LDL R16, [R1+0xa90] ;  /* 0x000a900001107983 */ /* 0x002ea20000100800 */
[----:B---3--:R-:W-:-:S06]  /*21880*/  PRMT R91, RZ, 0x7610, R91 ;  /* 0x00007610ff5b7816 */ /* 0x008fcc000000005b */
[----:B----4-:R-:W3:Y:S01]  /*21890*/  @!P5 LDG.E.U16 R91, desc[UR10][R26.64] ;  /* 0x0000000a1a5bd981 */ /* 0x010ee2000c1e1500 */
[----:B------:R-:W-:-:S06]  /*218a0*/  PRMT R9, RZ, 0x7610, R9 ;  /* 0x00007610ff097816 */ /* 0x000fcc0000000009 */
[----:B------:R-:W4:Y:S01]  /*218b0*/  @!P4 LDG.E.U16 R9, desc[UR10][R38.64] ;  /* 0x0000000a2609c981 */ /* 0x000f22000c1e1500 */
[----:B------:R-:W-:Y:S02]  /*218c0*/  PRMT R15, RZ, 0x7610, R15 ;  /* 0x00007610ff0f7816 */ /* 0x000fe4000000000f */
[--C-:B0-----:R-:W-:Y:S02]  /*218d0*/  SHF.R.U32.HI R28, RZ, 0x6, R90.reuse ;  /* 0x00000006ff1c7819 */ /* 0x101fe4000001165a */
[----:B------:R-:W-:Y:S02]  /*218e0*/  SHF.R.U32.HI R90, RZ, 0x6, R90 ;  /* 0x00000006ff5a7819 */ /* 0x000fe4000001165a */
[----:B------:R-:W-:Y:S02]  /*218f0*/  SGXT.U32 R28, R28, 0x1 ;  /* 0x000000011c1c781a */ /* 0x000fe40000000000 */
[----:B------:R-:W-:Y:S02]  /*21900*/  SGXT.U32 R90, R90, 0x1 ;  /* 0x000000015a5a781a */ /* 0x000fe40000000000 */
[----:B------:R-:W-:-:S02]  /*21910*/  LOP3.LUT R28, R28, 0x3e, RZ, 0xfc, !PT ;  /* 0x0000003e1c1c7812 */ /* 0x000fc400078efcff */
[----:B------:R-:W-:Y:S02]  /*21920*/  LOP3.LUT R90, R90, 0x3c, RZ, 0xfc, !PT ;  /* 0x0000003c5a5a7812 */ /* 0x000fe400078efcff */
[----:B------:R-:W-:Y:S02]  /*21930*/  ISETP.GE.AND P1, PT, R28, UR5, PT ;  /* 0x000000051c007c0c */ /* 0x000fe4000bf26270 */
[----:B------:R-:W-:Y:S01]  /*21940*/  ISETP.GE.AND P0, PT, R90, UR5, PT ;  /* 0x000000055a007c0c */ /* 0x000fe2000bf06270 */
[----:B------:R-:W4:Y:S04]  /*21950*/  LDL R28, [R1+0xa98] ;  /* 0x000a9800011c7983 */ /* 0x000f280000100800 */
[----:B------:R-:W4:Y:S04]  /*21960*/  LDL R90, [R1+0xa94] ;  /* 0x000a9400015a7983 */ /* 0x000f280000100800 */
[----:B------:R-:W4:Y:S04]  /*21970*/  LDL.LU.64 R26, [R1+0x1f98] ;  /* 0x001f9800011a7983 */ /* 0x000f280000300a00 */
[----:B--2---:R-:W2:Y:S04]  /*21980*/  @!P3 LDG.E.U16 R15, desc[UR10][R16.64] ;  /* 0x0000000a100fb981 */ /* 0x004ea8000c1e1500 */
[----:B---3--:R0:W-:Y:S04]  /*21990*/  STL [R1+0x894], R91 ;  /* 0x0008945b01007387 */ /* 0x0081e80000100800 */
[----:B------:R-:W3:Y:S04]  /*219a0*/  LDL R39, [R1+0xa9c] ;  /* 0x000a9c0001277983 */ /* 0x000ee80000100800 */
[----:B------:R-:W3:Y:S01]  /*219b0*/  LDL R38, [R1+0xaa0] ;  /* 0x000aa00001267983 */ /* 0x000ee20000100800 */
[----:B0-----:R-:W0:Y:S03]  /*219c0*/  S2R R91, SR_TID.X ;  /* 0x00000000005b7919 */ /* 0x001e260000002100 */
[----:B----4-:R0:W-:Y:S04]  /*219d0*/  STL [R1+0x824], R9 ;  /* 0x0008240901007387 */ /* 0x0101e80000100800 */
[----:B------:R-:W4:Y:S01]  /*219e0*/  LDL R17, [R1+0xaa4] ;  /* 0x000aa40001117983 */ /* 0x000f220000100800 */
[----:B0-----:R-:W-:-:S04]  /*219f0*/  SHF.R.U32.HI R9, RZ, 0x6, R91 ;  /* 0x00000006ff097819 */ /* 0x001fc8000001165b */
[----:B------:R-:W-:-:S04]  /*21a00*/  SGXT.U32 R9, R9, 0x1 ;  /* 0x000000010909781a */ /* 0x000fc80000000000 */
[----:B------:R-:W-:-:S04]  /*21a10*/  LOP3.LUT R9, R9, 0x40, RZ, 0xfc, !PT ;  /* 0x0000004009097812 */ /* 0x000fc800078efcff */
[----:B------:R-:W-:Y:S02]  /*21a20*/  ISETP.GE.AND P5, PT, R9, UR5, PT ;  /* 0x0000000509007c0c */ /* 0x000fe4000bfa6270 */
[----:B------:R-:W4:Y:S01]  /*21a30*/  LDL R9, [R1+0xaa8] ;  /* 0x000aa80001097983 */ /* 0x000f220000100800 */
[----:B------:R-:W-:-:S03]  /*21a40*/  PRMT R27, RZ, 0x7610, R27 ;  /* 0x00007610ff1b7816 */ /* 0x000fc6000000001b */
[----:B--2---:R0:W-:Y:S01]  /*21a50*/  STL [R1+0x820], R15 ;  /* 0x0008200f01007387 */ /* 0x0041e20000100800 */
[----:B------:R-:W-:-:S03]  /*21a60*/  PRMT R88, RZ, 0x7610, R88 ;  /* 0x00007610ff587816 */ /* 0x000fc60000000058 */
[----:B------:R-:W2:Y:S01]  /*21a70*/  LDL R16, [R1+0xaac] ;  /* 0x000aac0001107983 */ /* 0x000ea20000100800 */
[--C-:B0-----:R-:W-:Y:S02]  /*21a80*/  SHF.R.U32.HI R15, RZ, 0x6, R91.reuse ;  /* 0x00000006ff0f7819 */ /* 0x101fe4000001165b */
[----:B------:R-:W-:Y:S01]  /*21a90*/  SHF.R.U32.HI R91, RZ, 0x6, R91 ;  /* 0x00000006ff5b7819 */ /* 0x000fe2000001165b */
[----:B---3--:R-:W3:Y:S03]  /*21aa0*/  @!P1 LDG.E.U16 R88, desc[UR10][R38.64] ;  /* 0x0000000a26589981 */ /* 0x008ee6000c1e1500 */
[----:B------:R-:W-:-:S04]  /*21ab0*/  SGXT.U32 R91, R91, 0x1 ;  /* 0x000000015b5b781a */ /* 0x000fc80000000000 */
[----:B------:R-:W-:-:S04]  /*21ac0*/  LOP3.LUT R91, R91, 0x44, RZ, 0xfc, !PT ;  /* 0x000000445b5b7812 */ /* 0x000fc800078efcff */
[----:B------:R-:W-:Y:S01]  /*21ad0*/  ISETP.GE.AND P3, PT, R91, UR5, PT ;  /* 0x000000055b007c0c */ /* 0x000fe2000bf66270 */
[----:B------:R-:W-:Y:S02]  /*21ae0*/  @!P0 IMAD.MOV.U32 R91, RZ, RZ, R90 ;  /* 0x000000ffff5b8224 */ /* 0x000fe400078e005a */
[----:B------:R-:W-:Y:S01]  /*21af0*/  @!P0 IMAD.MOV.U32 R90, RZ, RZ, R28 ;  /* 0x000000ffff5a8224 */ /* 0x000fe200078e001c */
[----:B------:R-:W-:Y:S01]  /*21b00*/  SGXT.U32 R15, R15, 0x1 ;  /* 0x000000010f0f781a */ /* 0x000fe20000000000 */
[----:B------:R-:W2:Y:S04]  /*21b10*/  LDL R28, [R1+0xab4] ;  /* 0x000ab400011c7983 */ /* 0x000ea80000100800 */
[----:B------:R0:W2:Y:S01]  /*21b20*/  @!P0 LDG.E.U16 R27, desc[UR10][R90.64] ;  /* 0x0000000a5a1b8981 */ /* 0x0000a2000c1e1500 */
[----:B------:R-:W-:-:S04]  /*21b30*/  LOP3.LUT R15, R15, 0x42, RZ, 0xfc, !PT ;  /* 0x000000420f0f7812 */ /* 0x000fc800078efcff */
[----:B------:R-:W-:Y:S02]  /*21b40*/  ISETP.GE.AND P4, PT, R15, UR5, PT ;  /* 0x000000050f007c0c */ /* 0x000fe4000bf86270 */
[----:B------:R-:W3:Y:S01]  /*21b50*/  LDL R15, [R1+0xab0] ;  /* 0x000ab000010f7983 */ /* 0x000ee20000100800 */
[----:B0-----:R-:W0:Y:S01]  /*21b60*/  S2R R91, SR_TID.X ;  /* 0x00000000005b7919 */ /* 0x001e220000002100 */
[----:B------:R-:W-:Y:S02]  /*21b70*/  PRMT R64, RZ, 0x7610, R64 ;  /* 0x00007610ff407816 */ /* 0x000fe40000000040 */
[----:B--2---:R1:W-:Y:S04]  /*21b80*/  STL [R1+0x818], R27 ;  /* 0x0008181b01007387 */ /* 0x0043e80000100800 */
[----:B-1----:R-:W2:Y:S01]  /*21b90*/  LDL R27, [R1+0xab8] ;  /* 0x000ab800011b7983 */ /* 0x002ea20000100800 */
[----:B0-----:R-:W-:-:S03]  /*21ba0*/  SHF.R.U32.HI R90, RZ, 0x6, R91 ;  /* 0x00000006ff5a7819 */ /* 0x001fc6000001165b */
[----:B------:R-:W2:Y:S01]  /*21bb0*/  LDL.LU.64 R38, [R1+0x1f90] ;  /* 0x001f900001267983 */ /* 0x000ea20000300a00 */
[----:B------:R-:W-:-:S04]  /*21bc0*/  SGXT.U32 R90, R90, 0x1 ;  /* 0x000000015a5a781a */ /* 0x000fc80000000000 */
[----:B------:R-:W-:Y:S01]  /*21bd0*/  LOP3.LUT R90, R90, 0x46, RZ, 0xfc, !PT ;  /* 0x000000465a5a7812 */ /* 0x000fe200078efcff */
[----:B---3--:R0:W-:Y:S03]  /*21be0*/  STL [R1+0x890], R88 ;  /* 0x0008905801007387 */ /* 0x0081e60000100800 */
[----:B------:R-:W-:Y:S01]  /*21bf0*/  ISETP.GE.AND P0, PT, R90, UR5, PT ;  /* 0x000000055a007c0c */ /* 0x000fe2000bf06270 */
[----:B----4-:R-:W-:Y:S01]  /*21c00*/  @!P5 IMAD.MOV.U32 R90, RZ, RZ, R9 ;  /* 0x000000ffff5ad224 */ /* 0x010fe200078e0009 */
[----:B------:R-:W-:Y:S01]  /*21c10*/  PRMT R57, RZ, 0x7610, R57 ;  /* 0x00007610ff397816 */ /* 0x000fe20000000039 */
[----:B------:R-:W3:Y:S01]  /*21c20*/  LDL R9, [R1+0xac0] ;  /* 0x000ac00001097983 */ /* 0x000ee20000100800 */
[----:B0-----:R-:W-:Y:S01]  /*21c30*/  SHF.R.U32.HI R88, RZ, 0x6, R91 ;  /* 0x00000006ff587819 */ /* 0x001fe2000001165b */
[----:B------:R-:W-:Y:S01]  /*21c40*/  @!P5 IMAD.MOV.U32 R91, RZ, RZ, R17 ;  /* 0x000000ffff5bd224 */ /* 0x000fe200078e0011 */
[----:B------:R-:W-:Y:S01]  /*21c50*/  PRMT R26, RZ, 0x7610, R26 ;  /* 0x00007610ff1a7816 */ /* 0x000fe2000000001a */
[----:B------:R-:W4:Y:S04]  /*21c60*/  LDL R17, [R1+0xabc] ;  /* 0x000abc0001117983 */ /* 0x000f280000100800 */
[----:B------:R0:W3:Y:S02]  /*21c70*/  @!P5 LDG.E.U16 R64, desc[UR10][R90.64] ;  /* 0x0000000a5a40d981 */ /* 0x0000e4000c1e1500 */
[----:B0-----:R-:W-:-:S02]  /*21c80*/  @!P4 IMAD.MOV.U32 R90, RZ, RZ, R15 ;  /* 0x000000ffff5ac224 */ /* 0x001fc400078e000f */
[----:B------:R-:W-:Y:S01]  /*21c90*/  @!P4 IMAD.MOV.U32 R91, RZ, RZ, R16 ;  /* 0x000000ffff5bc224 */ /* 0x000fe200078e0010 */
[----:B------:R-:W-:Y:S01]  /*21ca0*/  SGXT.U32 R88, R88, 0x1 ;  /* 0x000000015858781a */ /* 0x000fe20000000000 */
[----:B------:R-:W3:Y:S04]  /*21cb0*/  LDL R16, [R1+0xac4] ;  /* 0x000ac40001107983 */ /* 0x000ee80000100800 */
[----:B------:R0:W3:Y:S04]  /*21cc0*/  @!P4 LDG.E.U16 R57, desc[UR10][R90.64] ;  /* 0x0000000a5a39c981 */ /* 0x0000e8000c1e1500 */
[----:B------:R-:W3:Y:S01]  /*21cd0*/  LDL R15, [R1+0xac8] ;  /* 0x000ac800010f7983 */ /* 0x000ee20000100800 */
[----:B0-----:R-:W-:-:S02]  /*21ce0*/  @!P3 IMAD.MOV.U32 R91, RZ, RZ, R28 ;  /* 0x000000ffff5bb224 */ /* 0x001fc400078e001c */
[----:B--2---:R-:W-:-:S05]  /*21cf0*/  @!P3 IMAD.MOV.U32 R90, RZ, RZ, R27 ;  /* 0x000000ffff5ab224 */ /* 0x004fca00078e001b */
[----:B------:R-:W2:Y:S01]  /*21d00*/  @!P3 LDG.E.U16 R26, desc[UR10][R90.64] ;  /* 0x0000000a5a1ab981 */ /* 0x000ea2000c1e1500 */
[----:B------:R-:W-:-:S04]  /*21d10*/  LOP3.LUT R88, R88, 0x48, RZ, 0xfc, !PT ;  /* 0x0000004858587812 */ /* 0x000fc800078efcff */
[----:B------:R-:W-:Y:S02]  /*21d20*/  ISETP.GE.AND P1, PT, R88, UR5, PT ;  /* 0x0000000558007c0c */ /* 0x000fe4000bf26270 */
[----:B------:R-:W0:Y:S01]  /*21d30*/  S2R R88, SR_TID.X ;  /* 0x0000000000587919 */ /* 0x000e220000002100 */
[----:B------:R-:W-:Y:S02]  /*21d40*/  PRMT R8, RZ, 0x7610, R8 ;  /* 0x00007610ff087816 */ /* 0x000fe40000000008 */
[----:B0-----:R-:W-:-:S04]  /*21d50*/  SHF.R.U32.HI R27, RZ, 0x6, R88 ;  /* 0x00000006ff1b7819 */ /* 0x001fc80000011658 */
[----:B------:R-:W-:-:S04]  /*21d60*/  SGXT.U32 R27, R27, 0x1 ;  /* 0x000000011b1b781a */ /* 0x000fc80000000000 */
[----:B------:R-:W-:-:S04]  /*21d70*/  LOP3.LUT R27, R27, 0x4a, RZ, 0xfc, !PT ;  /* 0x0000004a1b1b7812 */ /* 0x000fc800078efcff */
[----:B------:R-:W-:Y:S01]  /*21d80*/  ISETP.GE.AND P5, PT, R27, UR5, PT ;  /* 0x000000051b007c0c */ /* 0x000fe2000bfa6270 */
[----:B----4-:R-:W-:Y:S01]  /*21d90*/  @!P0 IMAD.MOV.U32 R27, RZ, RZ, R17 ;  /* 0x000000ffff1b8224 */ /* 0x010fe200078e0011 */
[----:B--2---:R0:W-:Y:S04]  /*21da0*/  STL [R1+0x808], R26 ;  /* 0x0008081a01007387 */ /* 0x0041e80000100800 */
[----:B------:R-:W2:Y:S04]  /*21db0*/  LDL R91, [R1+0xacc] ;  /* 0x000acc00015b7983 */ /* 0x000ea80000100800 */
[----:B------:R-:W2:Y:S01]  /*21dc0*/  LDL R90, [R1+0xad0] ;  /* 0x000ad000015a7983 */ /* 0x000ea20000100800 */
[----:B0-----:R-:W-:-:S04]  /*21dd0*/  SHF.R.U32.HI R26, RZ, 0x6, R88 ;  /* 0x00000006ff1a7819 */ /* 0x001fc80000011658 */
[----:B------:R-:W-:-:S04]  /*21de0*/  SGXT.U32 R26, R26, 0x1 ;  /* 0x000000011a1a781a */ /* 0x000fc80000000000 */
[----:B------:R-:W-:-:S04]  /*21df0*/  LOP3.LUT R26, R26, 0x4c, RZ, 0xfc, !PT ;  /* 0x0000004c1a1a7812 */ /* 0x000fc800078efcff */
[----:B------:R-:W-:Y:S02]  /*21e00*/  ISETP.GE.AND P4, PT, R26, UR5, PT ;  /* 0x000000051a007c0c */ /* 0x000fe4000bf86270 */
[----:B------:R-:W-:-:S04]  /*21e10*/  SHF.R.U32.HI R26, RZ, 0x6, R88 ;  /* 0x00000006ff1a7819 */ /* 0x000fc80000011658 */
[----:B------:R-:W-:-:S04]  /*21e20*/  SGXT.U32 R26, R26, 0x1 ;  /* 0x000000011a1a781a */ /* 0x000fc80000000000 */
[----:B------:R-:W-:-:S04]  /*21e30*/  LOP3.LUT R26, R26, 0x4e, RZ, 0xfc, !PT ;  /* 0x0000004e1a1a7812 */ /* 0x000fc800078efcff */
[----:B------:R-:W-:Y:S01]  /*21e40*/  ISETP.GE.AND P3, PT, R26, UR5, PT ;  /* 0x000000051a007c0c */ /* 0x000fe2000bf66270 */
[----:B---3--:R-:W-:-:S05]  /*21e50*/  @!P0 IMAD.MOV.U32 R26, RZ, RZ, R9 ;  /* 0x000000ffff1a8224 */ /* 0x008fca00078e0009 */
[----:B------:R-:W3:Y:S04]  /*21e60*/  @!P0 LDG.E.U16 R8, desc[UR10][R26.64] ;  /* 0x0000000a1a088981 */ /* 0x000ee8000c1e1500 */
[----:B------:R0:W-:Y:S04]  /*21e70*/  STL [R1+0x80c], R57 ;  /* 0x00080c3901007387 */ /* 0x0001e80000100800 */
[----:B------:R-:W4:Y:S04]  /*21e80*/  LDL R28, [R1+0xad8] ;  /* 0x000ad800011c7983 */ /* 0x000f280000100800 */
[----:B0-----:R-:W2:Y:S04]  /*21e90*/  LDL R57, [R1+0xad4] ;  /* 0x000ad40001397983 */ /* 0x001ea80000100800 */
[----:B------:R-:W2:Y:S01]  /*21ea0*/  LDL.LU.64 R26, [R1+0x1f88] ;  /* 0x001f8800011a7983 */ /* 0x000ea20000300a00 */
[----:B------:R-:W-:Y:S01]  /*21eb0*/  PRMT R14, RZ, 0x7610, R14 ;  /* 0x00007610ff0e7816 */ /* 0x000fe2000000000e */
[----:B------:R-:W-:-:S02]  /*21ec0*/  @!P1 IMAD.MOV.U32 R17, RZ, RZ, R16 ;  /* 0x000000ffff119224 */ /* 0x000fc400078e0010 */
[----:B------:R-:W-:Y:S01]  /*21ed0*/  STL [R1+0x810], R64 ;  /* 0x0008104001007387 */ /* 0x000fe20000100800 */
[----:B------:R-:W-:-:S03]  /*21ee0*/  @!P1 IMAD.MOV.U32 R16, RZ, RZ, R15 ;  /* 0x000000ffff109224 */ /* 0x000fc600078e000f */
[----:B------:R-:W4:Y:S04]  /*21ef0*/  LDL R9, [R1+0xadc] ;  /* 0x000adc0001097983 */ /* 0x000f280000100800 */
[----:B------:R-:W4:Y:S04]  /*21f00*/  @!P1 LDG.E.U16 R14, desc[UR10][R16.64] ;  /* 0x0000000a100e9981 */ /* 0x000f28000c1e1500 */
[----:B---3--:R0:W-:Y:S04]  /*21f10*/  STL [R1+0x88c], R8 ;  /* 0x00088c0801007387 */ /* 0x0081e80000100800 */
[----:B0-----:R-:W3:Y:S01]  /*21f20*/  LDL R8, [R1+0xae0] ;  /* 0x000ae00001087983 */ /* 0x001ee20000100800 */
[----:B------:R-:W-:-:S02]  /*21f30*/  PRMT R87, RZ, 0x7610, R87 ;  /* 0x00007610ff577816 */ /* 0x000fc40000000057 */
[----:B------:R-:W-:Y:S01]  /*21f40*/  PRMT R50, RZ, 0x7610, R50 ;  /* 0x00007610ff327816 */ /* 0x000fe20000000032 */
[----:B------:R-:W3:Y:S01]  /*21f50*/  LDL.LU.64 R16, [R1+0x1f80] ;  /* 0x001f800001107983 */ /* 0x000ee20000300a00 */
[----:B--2---:R-:W-:-:S03]  /*21f60*/  PRMT R26, RZ, 0x7610, R26 ;  /* 0x00007610ff1a7816 */ /* 0x004fc6000000001a */
[----:B------:R4:W2:Y:S04]  /*21f70*/  @!P5 LDG.E.U16 R87, desc[UR10][R90.64] ;  /* 0x0000000a5a57d981 */ /* 0x0008a8000c1e1500 */
[----:B------:R-:W2:Y:S01]  /*21f80*/  LDL R15, [R1+0xae4] ;  /* 0x000ae400010f7983 */ /* 0x000ea20000100800 */
[----:B----4-:R-:W-:Y:S02]  /*21f90*/  @!P4 IMAD.MOV.U32 R90, RZ, RZ, R28 ;  /* 0x000000ffff5ac224 */ /* 0x010fe400078e001c */
[----:B------:R-:W-:-:S05]  /*21fa0*/  @!P4 IMAD.MOV.U32 R91, RZ, RZ, R57 ;  /* 0x000000ffff5bc224 */ /* 0x000fca00078e0039 */
[----:B------:R0:W4:Y:S04]  /*21fb0*/  @!P4 LDG.E.U16 R26, desc[UR10][R90.64] ;  /* 0x0000000a5a1ac981 */ /* 0x000128000c1e1500 */
[----:B------:R1:W-:Y:S04]  /*21fc0*/  STL [R1+0x7fc], R14 ;  /* 0x0007fc0e01007387 */ /* 0x0003e80000100800 */
[----:B-1----:R-:W2:Y:S04]  /*21fd0*/  LDL R14, [R1+0xae8] ;  /* 0x000ae800010e7983 */ /* 0x002ea80000100800 */
[----:B---3--:R-:W3:Y:S01]  /*21fe0*/  @!P3 LDG.E.U16 R50, desc[UR10][R8.64] ;  /* 0x0000000a0832b981 */ /* 0x008ee2000c1e1500 */
[----:B0-----:R-:W0:Y:S01]  /*21ff0*/  S2R R91, SR_TID.X ;  /* 0x00000000005b7919 */ /* 0x001e220000002100 */
[----:B------:R-:W-:-:S02]  /*22000*/  SHF.R.U32.HI R64, RZ, 0x6, R88 ;  /* 0x00000006ff407819 */ /* 0x000fc40000011658 */
[----:B------:R-:W-:-:S04]  /*22010*/  SHF.R.U32.HI R88, RZ, 0x6, R88 ;  /* 0x00000006ff587819 */ /* 0x000fc80000011658 */
[----:B------:R-:W-:Y:S02]  /*22020*/  SGXT.U32 R88, R88, 0x1 ;  /* 0x000000015858781a */ /* 0x000fe40000000000 */
[----:B------:R-:W-:Y:S02]  /*22030*/  SGXT.U32 R64, R64, 0x1 ;  /* 0x000000014040781a */ /* 0x000fe40000000000 */
[----:B------:R-:W-:Y:S02]  /*22040*/  LOP3.LUT R88, R88, 0x50, RZ, 0xfc, !PT ;  /* 0x0000005058587812 */ /* 0x000fe400078efcff */
[----:B------:R-:W-:Y:S02]  /*22050*/  LOP3.LUT R64, R64, 0x52, RZ, 0xfc, !PT ;  /* 0x0000005240407812 */ /* 0x000fe400078efcff */
[----:B------:R-:W-:Y:S02]  /*22060*/  ISETP.GE.AND P0, PT, R88, UR5, PT ;  /* 0x0000000558007c0c */ /* 0x000fe4000bf06270 */
[----:B------:R-:W3:Y:S01]  /*22070*/  LDL.LU R88, [R1+0x1f7c] ;  /* 0x001f7c0001587983 */ /* 0x000ee20000300800 */
[----:B------:R-:W-:-:S03]  /*22080*/  ISETP.GE.AND P1, PT, R64, UR5, PT ;  /* 0x0000000540007c0c */ /* 0x000fc6000bf26270 */
[----:B------:R-:W3:Y:S04]  /*22090*/  LDL.LU R64, [R1+0x1f78] ;  /* 0x001f780001407983 */ /* 0x000ee80000300800 */
[----:B------:R-:W3:Y:S04]  /*220a0*/  LDL R28, [R1+0xaec] ;  /* 0x000aec00011c7983 */ /* 0x000ee80000100800 */
[----:B----4-:R1:W-:Y:S01]  /*220b0*/  STL [R1+0x7f0], R26 ;  /* 0x0007f01a01007387 */ /* 0x0103e20000100800 */
[----:B------:R-:W-:Y:S02]  /*220c0*/  PRMT R29, RZ, 0x7610, R29 ;  /* 0x00007610ff1d7816 */ /* 0x000fe4000000001d */
[----:B0-----:R-:W-:Y:S01]  /*220d0*/  SHF.R.U32.HI R57, RZ, 0x6, R91 ;  /* 0x00000006ff397819 */ /* 0x001fe2000001165b */
[----:B-1----:R-:W4:Y:S04]  /*220e0*/  LDL R26, [R1+0xaf0] ;  /* 0x000af000011a7983 */ /* 0x002f280000100800 */
[----:B------:R-:W4:Y:S01]  /*220f0*/  LDL.LU.64 R8, [R1+0x1f70] ;  /* 0x001f700001087983 */ /* 0x000f220000300a00 */
[----:B--2---:R-:W-:-:S03]  /*22100*/  @!P0 IMAD.MOV.U32 R90, RZ, RZ, R14 ;  /* 0x000000ffff5a8224 */ /* 0x004fc600078e000e */
[----:B---3--:R0:W-:Y:S04]  /*22110*/  STL [R1+0x884], R50 ;  /* 0x0008843201007387 */ /* 0x0081e80000100800 */
[----:B------:R1:W-:Y:S01]  /*22120*/  STL [R1+0x7f4], R87 ;  /* 0x0007f45701007387 */ /* 0x0003e20000100800 */
[----:B------:R-:W-:-:S03]  /*22130*/  SGXT.U32 R57, R57, 0x1 ;  /* 0x000000013939781a */ /* 0x000fc60000000000 */
[----:B------:R-:W2:Y:S01]  /*22140*/  LDL R14, [R1+0xaf8] ;  /* 0x000af800010e7983 */ /* 0x000ea20000100800 */
[--C-:B0-----:R-:W-:Y:S02]  /*22150*/  SHF.R.U32.HI R50, RZ, 0x6, R91.reuse ;  /* 0x00000006ff327819 */ /* 0x101fe4000001165b */
[----:B-1----:R-:W-:Y:S01]  /*22160*/  SHF.R.U32.HI R87, RZ, 0x6, R91 ;  /* 0x00000006ff577819 */ /* 0x002fe2000001165b */
[----:B------:R-:W-:Y:S01]  /*22170*/  @!P0 IMAD.MOV.U32 R91, RZ, RZ, R15 ;  /* 0x000000ffff5b8224 */ /* 0x000fe200078e000f */
[----:B------:R-:W-:Y:S01]  /*22180*/  SGXT.U32 R50, R50, 0x1 ;  /* 0x000000013232781a */ /* 0x000fe20000000000 */
[----:B------:R-:W2:Y:S04]  /*22190*/  LDL R15, [R1+0xaf4] ;  /* 0x000af400010f7983 */ /* 0x000ea80000100800 */
[----:B------:R-:W3:Y:S01]  /*221a0*/  @!P0 LDG.E.U16 R29, desc[UR10][R90.64] ;  /* 0x0000000a5a1d8981 */ /* 0x000ee2000c1e1500 */
[----:B------:R-:W-:-:S02]  /*221b0*/  SGXT.U32 R87, R87, 0x1 ;  /* 0x000000015757781a */ /* 0x000fc40000000000 */
[----:B------:R-:W-:Y:S02]  /*221c0*/  LOP3.LUT R57, R57, 0x56, RZ, 0xfc, !PT ;  /* 0x0000005639397812 */ /* 0x000fe400078efcff */
[----:B------:R-:W-:Y:S02]  /*221d0*/  LOP3.LUT R87, R87, 0x54, RZ, 0xfc, !PT ;  /* 0x0000005457577812 */ /* 0x000fe400078efcff */
[----:B------:R-:W-:Y:S02]  /*221e0*/  LOP3.LUT R50, R50, 0x58, RZ, 0xfc, !PT ;  /* 0x0000005832327812 */ /* 0x000fe400078efcff */
[----:B------:R-:W-:Y:S01]  /*221f0*/  ISETP.GE.AND P5, PT, R87, UR5, PT ;  /* 0x0000000557007c0c */ /* 0x000fe2000bfa6270 */
[----:B------:R-:W2:Y:S01]  /*22200*/  LDL R90, [R1+0xafc] ;  /* 0x000afc00015a7983 */ /* 0x000ea20000100800 */
[----:B------:R-:W-:Y:S02]  /*22210*/  ISETP.GE.AND P4, PT, R57, UR5, PT ;  /* 0x0000000539007c0c */ /* 0x000fe4000bf86270 */
[----:B------:R-:W-:Y:S01]  /*22220*/  ISETP.GE.AND P3, PT, R50, UR5, PT ;  /* 0x0000000532007c0c */ /* 0x000fe2000bf66270 */
[----:B------:R-:W2:Y:S01]  /*22230*/  LDL R87, [R1+0xb00] ;  /* 0x000b000001577983 */ /* 0x000ea20000100800 */
[----:B------:R-:W-:-:S03]  /*22240*/  PRMT R17, RZ, 0x7610, R17 ;  /* 0x00007610ff117816 */ /* 0x000fc60000000011 */
[----:B------:R-:W2:Y:S04]  /*22250*/  LDL R57, [R1+0xb04] ;  /* 0x000b040001397983 */ /* 0x000ea80000100800 */
[----:B------:R-:W2:Y:S04]  /*22260*/  LDL R50, [R1+0xb08] ;  /* 0x000b080001327983 */ /* 0x000ea80000100800 */
[----:B---3--:R0:W-:Y:S02]  /*22270*/  STL [R1+0x7e8], R29 ;  /* 0x0007e81d01007387 */ /* 0x0081e40000100800 */
[----:B0-----:R-:W-:-:S02]  /*22280*/  @!P1 IMAD.MOV.U32 R29, RZ, RZ, R28 ;  /* 0x000000ffff1d9224 */ /* 0x001fc400078e001c */
[----:B----4-:R-:W-:-:S05]  /*22290*/  @!P1 IMAD.MOV.U32 R28, RZ, RZ, R26 ;  /* 0x000000ffff1c9224 */ /* 0x010fca00078e001a */
[----:B------:R-:W3:Y:S01]  /*222a0*/  @!P1 LDG.E.U16 R17, desc[UR10][R28.64] ;  /* 0x0000000a1c119981 */ /* 0x000ee2000c1e1500 */
[----:B------:R-:W0:Y:S01]  /*222b0*/  S2R R91, SR_TID.X ;  /* 0x00000000005b7919 */ /* 0x000e220000002100 */
[----:B------:R-:W-:-:S06]  /*222c0*/  PRMT R8, RZ, 0x7610, R8 ;  /* 0x00007610ff087816 */ /* 0x000fcc0000000008 */
[----:B--2---:R-:W2:Y:S01]  /*222d0*/  @!P5 LDG.E.U16 R8, desc[UR10][R14.64] ;  /* 0x0000000a0e08d981 */ /* 0x004ea2000c1e1500 */
[----:B------:R-:W-:-:S03]  /*222e0*/  PRMT R81, RZ, 0x7610, R81 ;  /* 0x00007610ff517816 */ /* 0x000fc60000000051 */
[----:B---3--:R0:W-:Y:S04]  /*222f0*/  STL [R1+0x7e4], R17 ;  /* 0x0007e41101007387 */ /* 0x0081e80000100800 */
[----:B------:R-:W3:Y:S04]  /*22300*/  LDL R29, [R1+0xb0c] ;  /* 0x000b0c00011d7983 */ /* 0x000ee80000100800 */
[----:B------:R-:W3:Y:S01]  /*22310*/  LDL R28, [R1+0xb10] ;  /* 0x000b1000011c7983 */ /* 0x000ee20000100800 */
[--C-:B0-----:R-:W-:Y:S02]  /*22320*/  SHF.R.U32.HI R17, RZ, 0x6, R91.reuse ;  /* 0x00000006ff117819 */ /* 0x101fe4000001165b */
[----:B------:R-:W-:Y:S01]  /*22330*/  SHF.R.U32.HI R91, RZ, 0x6, R91 ;  /* 0x00000006ff5b7819 */ /* 0x000fe2000001165b */
[----:B------:R-:W4:Y:S01]  /*22340*/  LDL R26, [R1+0xb14] ;  /* 0x000b1400011a7983 */ /* 0x000f220000100800 */
[----:B------:R-:W-:-:S02]  /*22350*/  SGXT.U32 R17, R17, 0x1 ;  /* 0x000000011111781a */ /* 0x000fc40000000000 */
[----:B------:R-:W-:Y:S02]  /*22360*/  SGXT.U32 R91, R91, 0x1 ;  /* 0x000000015b5b781a */ /* 0x000fe40000000000 */
[----:B------:R-:W-:Y:S02]  /*22370*/  LOP3.LUT R17, R17, 0x5a, RZ, 0xfc, !PT ;  /* 0x0000005a11117812 */ /* 0x000fe400078efcff */
[----:B------:R-:W-:Y:S02]  /*22380*/  LOP3.LUT R91, R91, 0x5c, RZ, 0xfc, !PT ;  /* 0x0000005c5b5b7812 */ /* 0x000fe400078efcff */
[----:B------:R-:W-:Y:S02]  /*22390*/  ISETP.GE.AND P0, PT, R17, UR5, PT ;  /* 0x0000000511007c0c */ /* 0x000fe4000bf06270 */
[----:B------:R-:W-:Y:S01]  /*223a0*/  ISETP.GE.AND P1, PT, R91, UR5, PT ;  /* 0x000000055b007c0c */ /* 0x000fe2000bf26270 */
[----:B------:R-:W-:Y:S01]  /*223b0*/  @!P4 IMAD.MOV.U32 R91, RZ, RZ, R90 ;  /* 0x000000ffff5bc224 */ /* 0x000fe200078e005a */
[----:B------:R-:W-:Y:S01]  /*223c0*/  PRMT R9, RZ, 0x7610, R9 ;  /* 0x00007610ff097816 */ /* 0x000fe20000000009 */
[----:B------:R-:W-:Y:S01]  /*223d0*/  @!P4 IMAD.MOV.U32 R90, RZ, RZ, R87 ;  /* 0x000000ffff5ac224 */ /* 0x000fe200078e0057 */
[----:B------:R-:W-:Y:S01]  /*223e0*/  PRMT R27, RZ, 0x7610, R27 ;  /* 0x00007610ff1b7816 */ /* 0x000fe2000000001b */
[----:B------:R-:W4:Y:S04]  /*223f0*/  LDL R17, [R1+0xb18] ;  /* 0x000b180001117983 */ /* 0x000f280000100800 */
[----:B------:R0:W4:Y:S04]  /*22400*/  @!P4 LDG.E.U16 R81, desc[UR10][R90.64] ;  /* 0x0000000a5a51c981 */ /* 0x000128000c1e1500 */
[----:B------:R-:W4:Y:S01]  /*22410*/  LDL.LU.64 R14, [R1+0x1f68] ;  /* 0x001f6800010e7983 */ /* 0x000f220000300a00 */
[----:B0-----:R-:W-:-:S02]  /*22420*/  @!P3 IMAD.MOV.U32 R90, RZ, RZ, R50 ;  /* 0x000000ffff5ab224 */ /* 0x001fc400078e0032 */
[----:B------:R-:W-:-:S05]  /*22430*/  @!P3 IMAD.MOV.U32 R91, RZ, RZ, R57 ;  /* 0x000000ffff5bb224 */ /* 0x000fca00078e0039 */
[----:B------:R-:W4:Y:S04]  /*22440*/  @!P3 LDG.E.U16 R9, desc[UR10][R90.64] ;  /* 0x0000000a5a09b981 */ /* 0x000f28000c1e1500 */
[----:B--2---:R0:W-:Y:S04]  /*22450*/  STL [R1+0x7d8], R8 ;  /* 0x0007d80801007387 */ /* 0x0041e80000100800 */
[----:B---3--:R4:W2:Y:S01]  /*22460*/  @!P0 LDG.E.U16 R27, desc[UR10][R28.64] ;  /* 0x0000000a1c1b8981 */ /* 0x0088a2000c1e1500 */
[----:B0-----:R-:W0:Y:S01]  /*22470*/  S2R R8, SR_TID.X ;  /* 0x0000000000087919 */ /* 0x001e220000002100 */
[----:B----4-:R-:W-:Y:S01]  /*22480*/  @!P1 IMAD.MOV.U32 R29, RZ, RZ, R26 ;  /* 0x000000ffff1d9224 */ /* 0x010fe200078e001a */
[----:B0-----:R-:W-:-:S04]  /*22490*/  SHF.R.U32.HI R8, RZ, 0x6, R8 ;  /* 0x00000006ff087819 */ /* 0x001fc80000011608 */
[----:B------:R-:W-:-:S04]  /*224a0*/  SGXT.U32 R8, R8, 0x1 ;  /* 0x000000010808781a */ /* 0x000fc80000000000 */
[----:B------:R-:W-:Y:S01]  /*224b0*/  LOP3.LUT R8, R8, 0x5e, RZ, 0xfc, !PT ;  /* 0x0000005e08087812 */ /* 0x000fe200078efcff */
[----:B------:R0:W-:Y:S03]  /*224c0*/  STL [R1+0x7d4], R9 ;  /* 0x0007d40901007387 */ /* 0x0001e60000100800 */
[----:B------:R-:W-:Y:S02]  /*224d0*/  ISETP.GE.AND P5, PT, R8, UR5, PT ;  /* 0x0000000508007c0c */ /* 0x000fe4000bfa6270 */
[----:B------:R-:W3:Y:S04]  /*224e0*/  LDL R8, [R1+0xb20] ;  /* 0x000b200001087983 */ /* 0x000ee80000100800 */
[----:B0-----:R-:W4:Y:S01]  /*224f0*/  LDL R9, [R1+0xb1c] ;  /* 0x000b1c0001097983 */ /* 0x001f220000100800 */
[----:B------:R-:W-:Y:S01]  /*22500*/  PRMT R0, RZ, 0x7610, R0 ;  /* 0x00007610ff007816 */ /* 0x000fe20000000000 */
[----:B------:R-:W-:-:S05]  /*22510*/  @!P1 IMAD.MOV.U32 R28, RZ, RZ, R17 ;  /* 0x000000ffff1c9224 */ /* 0x000fca00078e0011 */
[----:B------:R0:W3:Y:S04]  /*22520*/  @!P1 LDG.E.U16 R0, desc[UR10][R28.64] ;  /* 0x0000000a1c009981 */ /* 0x0000e8000c1e1500 */
[----:B--2---:R1:W-:Y:S04]  /*22530*/  STL [R1+0x7c8], R27 ;  /* 0x0007c81b01007387 */ /* 0x0043e80000100800 */
[----:B------:R-:W2:Y:S04]  /*22540*/  LDL R26, [R1+0xb28] ;  /* 0x000b2800011a7983 */ /* 0x000ea80000100800 */
[----:B-1----:R-:W2:Y:S01]  /*22550*/  LDL R27, [R1+0xb24] ;  /* 0x000b2400011b7983 */ /* 0x002ea20000100800 */
[----:B------:R-:W1:Y:S01]  /*22560*/  S2R R91, SR_TID.X ;  /* 0x00000000005b7919 */ /* 0x000e620000002100 */
[----:B------:R-:W-:-:S02]  /*22570*/  PRMT R15, RZ, 0x7610, R15 ;  /* 0x00007610ff0f7816 */ /* 0x000fc4000000000f */
[----:B-1----:R-:W-:-:S04]  /*22580*/  SHF.R.U32.HI R57, RZ, 0x6, R91 ;  /* 0x00000006ff397819 */ /* 0x002fc8000001165b */
[----:B------:R-:W-:-:S04]  /*22590*/  SGXT.U32 R57, R57, 0x1 ;  /* 0x000000013939781a */ /* 0x000fc80000000000 */
[----:B------:R-:W-:Y:S02]  /*225a0*/  LOP3.LUT R57, R57, 0x60, RZ, 0xfc, !PT ;  /* 0x0000006039397812 */ /* 0x000fe400078efcff */
[----:B------:R-:W-:Y:S02]  /*225b0*/  SHF.R.U32.HI R50, RZ, 0x6, R91 ;  /* 0x00000006ff327819 */ /* 0x000fe4000001165b */
[----:B------:R-:W-:Y:S02]  /*225c0*/  ISETP.GE.AND P4, PT, R57, UR5, PT ;  /* 0x0000000539007c0c */ /* 0x000fe4000bf86270 */
[----:B------:R-:W-:Y:S01]  /*225d0*/  SGXT.U32 R50, R50, 0x1 ;  /* 0x000000013232781a */ /* 0x000fe20000000000 */
[----:B------:R-:W2:Y:S03]  /*225e0*/  LDL R57, [R1+0xb2c] ;  /* 0x000b2c0001397983 */ /* 0x000ea60000100800 */
[----:B------:R-:W-:-:S04]  /*225f0*/  LOP3.LUT R50, R50, 0x62, RZ, 0xfc, !PT ;  /* 0x0000006232327812 */ /* 0x000fc800078efcff */
[----:B------:R-:W-:Y:S02]  /*22600*/  ISETP.GE.AND P3, PT, R50, UR5, PT ;  /* 0x0000000532007c0c */ /* 0x000fe4000bf66270 */
[----:B------:R-:W2:Y:S01]  /*22610*/  LDL R50, [R1+0xb30] ;  /* 0x000b300001327983 */ /* 0x000ea20000100800 */
[--C-:B0-----:R-:W-:Y:S02]  /*22620*/  SHF.R.U32.HI R28, RZ, 0x6, R91.reuse ;  /* 0x00000006ff1c7819 */ /* 0x101fe4000001165b */
[----:B------:R-:W-:Y:S02]  /*22630*/  SHF.R.U32.HI R17, RZ, 0x6, R91 ;  /* 0x00000006ff117819 */ /* 0x000fe4000001165b */
[----:B------:R-:W-:Y:S02]  /*22640*/  SGXT.U32 R28, R28, 0x1 ;  /* 0x000000011c1c781a */ /* 0x000fe40000000000 */
[----:B------:R-:W-:Y:S02]  /*22650*/  SGXT.U32 R17, R17, 0x1 ;  /* 0x000000011111781a */ /* 0x000fe40000000000 */
[----:B------:R-:W-:Y:S01]  /*22660*/  LOP3.LUT R28, R28, 0x64, RZ, 0xfc, !PT ;  /* 0x000000641c1c7812 */ /* 0x000fe200078efcff */
[----:B----4-:R-:W-:Y:S01]  /*22670*/  @!P5 IMAD.MOV.U32 R29, RZ, RZ, R9 ;  /* 0x000000ffff1dd224 */ /* 0x010fe200078e0009 */
[----:B------:R-:W-:-:S02]  /*22680*/  PRMT R82, RZ, 0x7610, R82 ;  /* 0x00007610ff527816 */ /* 0x000fc40000000052 */
[----:B------:R-:W-:Y:S01]  /*22690*/  ISETP.GE.AND P0, PT, R28, UR5, PT ;  /* 0x000000051c007c0c */ /* 0x000fe2000bf06270 */
[----:B---3--:R-:W-:Y:S01]  /*226a0*/  @!P5 IMAD.MOV.U32 R28, RZ, RZ, R8 ;  /* 0x000000ffff1cd224 */ /* 0x008fe200078e0008 */
[----:B------:R-:W-:Y:S01]  /*226b0*/  LOP3.LUT R17, R17, 0x66, RZ, 0xfc, !PT ;  /* 0x0000006611117812 */ /* 0x000fe200078efcff */
[----:B------:R-:W-:Y:S03]  /*226c0*/  STL [R1+0x1d64], R0 ;  /* 0x001d640001007387 */ /* 0x000fe60000100800 */
[----:B------:R-:W-:Y:S01]  /*226d0*/  ISETP.GE.AND P1, PT, R17, UR5, PT ;  /* 0x0000000511007c0c */ /* 0x000fe2000bf26270 */
[----:B------:R-:W3:Y:S04]  /*226e0*/  @!P5 LDG.E.U16 R82, desc[UR10][R28.64] ;  /* 0x0000000a1c52d981 */ /* 0x000ee8000c1e1500 */
[----:B------:R0:W-:Y:S04]  /*226f0*/  STL [R1+0x874], R81 ;  /* 0x0008745101007387 */ /* 0x0001e80000100800 */
[----:B------:R-:W4:Y:S04]  /*22700*/  LDL R17, [R1+0xb38] ;  /* 0x000b380001117983 */ /* 0x000f280000100800 */
[----:B------:R-:W3:Y:S04]  /*22710*/  LDL R9, [R1+0xb3c] ;  /* 0x000b3c0001097983 */ /* 0x000ee80000100800 */
[----:B0-----:R-:W3:Y:S04]  /*22720*/  LDL R81, [R1+0xb34] ;  /* 0x000b340001517983 */ /* 0x001ee80000100800 */
[----:B------:R-:W3:Y:S01]  /*22730*/  LDL R8, [R1+0xb40] ;  /* 0x000b400001087983 */ /* 0x000ee20000100800 */
[----:B------:R-:W-:-:S03]  /*22740*/  PRMT R39, RZ, 0x7610, R39 ;  /* 0x00007610ff277816 */ /* 0x000fc60000000027 */
[----:B------:R-:W4:Y:S04]  /*22750*/  LDL.LU.64 R28, [R1+0x1f60] ;  /* 0x001f6000011c7983 */ /* 0x000f280000300a00 */
[----:B--2---:R-:W2:Y:S04]  /*22760*/  @!P4 LDG.E.U16 R15, desc[UR10][R26.64] ;  /* 0x0000000a1a0fc981 */ /* 0x004ea8000c1e1500 */
[----:B------:R-:W4:Y:S01]  /*22770*/  LDL.LU.64 R26, [R1+0x1f58] ;  /* 0x001f5800011a7983 */ /* 0x000f220000300a00 */
[----:B------:R-:W-:Y:S01]  /*22780*/  PRMT R16, RZ, 0x7610, R16 ;  /* 0x00007610ff107816 */ /* 0x000fe20000000010 */
[----:B------:R-:W-:Y:S01]  /*22790*/  @!P3 IMAD.MOV.U32 R90, RZ, RZ, R50 ;  /* 0x000000ffff5ab224 */ /* 0x000fe200078e0032 */
[----:B------:R-:W-:-:S06]  /*227a0*/  PRMT R74, RZ, 0x7610, R74 ;  /* 0x00007610ff4a7816 */ /* 0x000fcc000000004a */
[----:B---3--:R-:W3:Y:S04]  /*227b0*/  @!P1 LDG.E.U16 R74, desc[UR10][R8.64] ;  /* 0x0000000a084a9981 */ /* 0x008ee8000c1e1500 */
[----:B--2---:R0:W-:Y:S04]  /*227c0*/  STL [R1+0x7b8], R15 ;  /* 0x0007b80f01007387 */ /* 0x0041e80000100800 */
[----:B------:R-:W2:Y:S01]  /*227d0*/  LDL R50, [R1+0xd78] ;  /* 0x000d780001327983 */ /* 0x000ea20000100800 */
[----:B0-----:R-:W-:Y:S01]  /*227e0*/  SHF.R.U32.HI R15, RZ, 0x6, R91 ;  /* 0x00000006ff0f7819 */ /* 0x001fe2000001165b */
[----:B------:R-:W-:-:S02]  /*227f0*/  @!P3 IMAD.MOV.U32 R91, RZ, RZ, R57 ;  /* 0x000000ffff5bb224 */ /* 0x000fc400078e0039 */
[----:B------:R-:W2:Y:S04]  /*22800*/  LDL R57, [R1+0xd74] ;  /* 0x000d740001397983 */ /* 0x000ea80000100800 */
[----:B------:R0:W2:Y:S02]  /*22810*/  @!P3 LDG.E.U16 R39, desc[UR10][R90.64] ;  /* 0x0000000a5a27b981 */ /* 0x0000a4000c1e1500 */
[----:B0-----:R-:W0:Y:S01]  /*22820*/  S2R R91, SR_TID.X ;  /* 0x00000000005b7919 */ /* 0x001e220000002100 */
[----:B------:R-:W-:-:S04]  /*22830*/  SGXT.U32 R15, R15, 0x1 ;  /* 0x000000010f0f781a */ /* 0x000fc80000000000 */
[----:B------:R-:W-:Y:S01]  /*22840*/  LOP3.LUT R15, R15, 0x68, RZ, 0xfc, !PT ;  /* 0x000000680f0f7812 */ /* 0x000fe200078efcff */
[----:B------:R1:W-:Y:S01]  /*22850*/  STL [R1+0x868], R82 ;  /* 0x0008685201007387 */ /* 0x0003e20000100800 */
[----:B----4-:R-:W-:Y:S02]  /*22860*/  @!P0 IMAD.MOV.U32 R90, RZ, RZ, R17 ;  /* 0x000000ffff5a8224 */ /* 0x010fe400078e0011 */
[----:B------:R-:W-:Y:S02]  /*22870*/  ISETP.GE.AND P5, PT, R15, UR5, PT ;  /* 0x000000050f007c0c */ /* 0x000fe4000bfa6270 */
[--C-:B0-----:R-:W-:Y:S02]  /*22880*/  SHF.R.U32.HI R15, RZ, 0x6, R91.reuse ;  /* 0x00000006ff0f7819 */ /* 0x101fe4000001165b */
[----:B-1----:R-:W-:Y:S01]  /*22890*/  SHF.R.U32.HI R82, RZ, 0x6, R91 ;  /* 0x00000006ff527819 */ /* 0x002fe2000001165b */
[----:B------:R-:W-:-:S05]  /*228a0*/  @!P0 IMAD.MOV.U32 R91, RZ, RZ, R81 ;  /* 0x000000ffff5b8224 */ /* 0x000fca00078e0051 */
[----:B------:R0:W4:Y:S01]  /*228b0*/  @!P0 LDG.E.U16 R16, desc[UR10][R90.64] ;  /* 0x0000000a5a108981 */ /* 0x000122000c1e1500 */
[----:B------:R-:W-:Y:S01]  /*228c0*/  SGXT.U32 R15, R15, 0x1 ;  /* 0x000000010f0f781a */ /* 0x000fe20000000000 */
[----:B0-----:R-:W0:Y:S03]  /*228d0*/  S2R R91, SR_TID.X ;  /* 0x00000000005b7919 */ /* 0x001e260000002100 */
[----:B------:R-:W-:-:S04]  /*228e0*/  LOP3.LUT R15, R15, 0x6a, RZ, 0xfc, !PT ;  /* 0x0000006a0f0f7812 */ /* 0x000fc800078efcff */
[----:B------:R-:W-:Y:S02]  /*228f0*/  ISETP.GE.AND P4, PT, R15, UR5, PT ;  /* 0x000000050f007c0c */ /* 0x000fe4000bf86270 */
[----:B------:R-:W-:Y:S02]  /*22900*/  PRMT R44, RZ, 0x7610, R44 ;  /* 0x00007610ff2c7816 */ /* 0x000fe4000000002c */
[----:B0-----:R-:W-:Y:S01]  /*22910*/  SHF.R.U32.HI R81, RZ, 0x6, R91 ;  /* 0x00000006ff517819 */ /* 0x001fe2000001165b */
[----:B--2---:R0:W-:Y:S04]  /*22920*/  STL [R1+0x7b4], R39 ;  /* 0x0007b42701007387 */ /* 0x0041e80000100800 */
[----:B------:R-:W2:Y:S04]  /*22930*/  LDL R15, [R1+0xb48] ;  /* 0x000b4800010f7983 */ /* 0x000ea80000100800 */
[----:B------:R-:W2:Y:S04]  /*22940*/  LDL R17, [R1+0xb4c] ;  /* 0x000b4c0001117983 */ /* 0x000ea80000100800 */
[----:B0-----:R-:W2:Y:S01]  /*22950*/  LDL R39, [R1+0xb44] ;  /* 0x000b440001277983 */ /* 0x001ea20000100800 */
[----:B------:R-:W-:-:S03]  /*22960*/  @!P5 IMAD.MOV.U32 R90, RZ, RZ, R50 ;  /* 0x000000ffff5ad224 */ /* 0x000fc600078e0032 */
[----:B----4-:R0:W-:Y:S04]  /*22970*/  STL [R1+0x7a8], R16 ;  /* 0x0007a81001007387 */ /* 0x0101e80000100800 */
[----:B0-----:R-:W4:Y:S04]  /*22980*/  LDL R16, [R1+0xb50] ;  /* 0x000b500001107983 */ /* 0x001f280000100800 */
[----:B------:R-:W4:Y:S04]  /*22990*/  LDL.LU.64 R8, [R1+0x1f50] ;  /* 0x001f500001087983 */ /* 0x000f280000300a00 */
[----:B---3--:R0:W-:Y:S02]  /*229a0*/  STL [R1+0x85c], R74 ;  /* 0x00085c4a01007387 */ /* 0x0081e40000100800 */
[----:B0-----:R-:W-:Y:S01]  /*229b0*/  SHF.R.U32.HI R74, RZ, 0x6, R91 ;  /* 0x00000006ff4a7819 */ /* 0x001fe2000001165b */
[----:B------:R-:W-:-:S05]  /*229c0*/  @!P5 IMAD.MOV.U32 R91, RZ, RZ, R57 ;  /* 0x000000ffff5bd224 */ /* 0x000fca00078e0039 */
[----:B------:R2:W3:Y:S01]  /*229d0*/  @!P5 LDG.E.U16 R44, desc[UR10][R90.64] ;  /* 0x0000000a5a2cd981 */ /* 0x0004e2000c1e1500 */
[----:B------:R-:W-:-:S04]  /*229e0*/  SGXT.U32 R82, R82, 0x1 ;  /* 0x000000015252781a */ /* 0x000fc80000000000 */
[----:B------:R-:W-:-:S04]  /*229f0*/  LOP3.LUT R82, R82, 0x6c, RZ, 0xfc, !PT ;  /* 0x0000006c52527812 */ /* 0x000fc800078efcff */
[----:B------:R-:W-:Y:S02]  /*22a00*/  ISETP.GE.AND P3, PT, R82, UR5, PT ;  /* 0x0000000552007c0c */ /* 0x000fe4000bf66270 */
[----:B------:R-:W-:Y:S02]  /*22a10*/  PRMT R0, RZ, 0x7610, R0 ;  /* 0x00007610ff007816 */ /* 0x000fe40000000000 */
[----:B------:R-:W-:-:S04]  /*22a20*/  SGXT.U32 R81, R81, 0x1 ;  /* 0x000000015151781a */ /* 0x000fc80000000000 */
[----:B------:R-:W-:-:S04]  /*22a30*/  LOP3.LUT R81, R81, 0x6e, RZ, 0xfc, !PT ;  /* 0x0000006e51517812 */ /* 0x000fc800078efcff */
[----:B------:R-:W-:Y:S02]  /*22a40*/  ISETP.GE.AND P0, PT, R81, UR5, PT ;  /* 0x0000000551007c0c */ /* 0x000fe4000bf06270 */
[----:B------:R-:W3:Y:S01]  /*22a50*/  LDL R81, [R1+0xb54] ;  /* 0x000b540001517983 */ /* 0x000ee20000100800 */
[----:B------:R-:W-:-:S04]  /*22a60*/  SGXT.U32 R74, R74, 0x1 ;  /* 0x000000014a4a781a */ /* 0x000fc80000000000 */
[----:B------:R-:W-:-:S04]  /*22a70*/  LOP3.LUT R74, R74, 0x70, RZ, 0xfc, !PT ;  /* 0x000000704a4a7812 */ /* 0x000fc800078efcff */
[----:B------:R-:W-:Y:S01]  /*22a80*/  ISETP.GE.AND P1, PT, R74, UR5, PT ;  /* 0x000000054a007c0c */ /* 0x000fe2000bf26270 */
[----:B--2---:R-:W-:Y:S02]  /*22a90*/  @!P4 IMAD.MOV.U32 R90, RZ, RZ, R15 ;  /* 0x000000ffff5ac224 */ /* 0x004fe400078e000f */
[----:B------:R-:W-:-:S05]  /*22aa0*/  @!P4 IMAD.MOV.U32 R91, RZ, RZ, R39 ;  /* 0x000000ffff5bc224 */ /* 0x000fca00078e0027 */
[----:B------:R0:W2:Y:S01]  /*22ab0*/  @!P4 LDG.E.U16 R0, desc[UR10][R90.64] ;  /* 0x0000000a5a00c981 */ /* 0x0000a2000c1e1500 */
[----:B----4-:R-:W-:-:S06]  /*22ac0*/  PRMT R9, RZ, 0x7610, R9 ;  /* 0x00007610ff097816 */ /* 0x010fcc0000000009 */
[----:B------:R-:W4:Y:S04]  /*22ad0*/  @!P3 LDG.E.U16 R9, desc[UR10][R16.64] ;  /* 0x0000000a1009b981 */ /* 0x000f28000c1e1500 */
[----:B---3--:R1:W-:Y:S04]  /*22ae0*/  STL [R1+0x7a0], R44 ;  /* 0x0007a02c01007387 */ /* 0x0083e80000100800 */
[----:B------:R-:W3:Y:S04]  /*22af0*/  LDL R74, [R1+0xd84] ;  /* 0x000d8400014a7983 */ /* 0x000ee80000100800 */
[----:B------:R-:W3:Y:S04]  /*22b00*/  LDL R15, [R1+0xd88] ;  /* 0x000d8800010f7983 */ /* 0x000ee80000100800 */
[----:B-1----:R-:W3:Y:S01]  /*22b10*/  LDL R44, [R1+0xb58] ;  /* 0x000b5800012c7983 */ /* 0x002ee20000100800 */
[----:B0-----:R-:W0:Y:S01]  /*22b20*/  S2R R91, SR_TID.X ;  /* 0x00000000005b7919 */ /* 0x001e220000002100 */
[----:B------:R-:W-:-:S02]  /*22b30*/  PRMT R29, RZ, 0x7610, R29 ;  /* 0x00007610ff1d7816 */ /* 0x000fc4000000001d */
[----:B0-----:R-:W-:-:S04]  /*22b40*/  SHF.R.U32.HI R39, RZ, 0x6, R91 ;  /* 0x00000006ff277819 */ /* 0x001fc8000001165b */
[----:B------:R-:W-:-:S04]  /*22b50*/  SGXT.U32 R39, R39, 0x1 ;  /* 0x000000012727781a */ /* 0x000fc80000000000 */
[----:B------:R-:W-:-:S04]  /*22b60*/  LOP3.LUT R39, R39, 0x72, RZ, 0xfc, !PT ;  /* 0x0000007227277812 */ /* 0x000fc800078efcff */
[----:B------:R-:W-:Y:S02]  /*22b70*/  ISETP.GE.AND P5, PT, R39, UR5, PT ;  /* 0x0000000527007c0c */ /* 0x000fe4000bfa6270 */
[--C-:B------:R-:W-:Y:S02]  /*22b80*/  SHF.R.U32.HI R82, RZ, 0x6, R91.reuse ;  /* 0x00000006ff527819 */ /* 0x100fe4000001165b */
[----:B------:R-:W-:Y:S01]  /*22b90*/  PRMT R14, RZ, 0x7610, R14 ;  /* 0x00007610ff0e7816 */ /* 0x000fe2000000000e */
[----:B--2---:R-:W-:Y:S04]  /*22ba0*/  STL [R1+0x1db0], R0 ;  /* 0x001db00001007387 */ /* 0x004fe80000100800 */
[----:B------:R-:W2:Y:S04]  /*22bb0*/  LDL.LU.64 R16, [R1+0x1f48] ;  /* 0x001f480001107983 */ /* 0x000ea80000300a00 */
[----:B----4-:R0:W-:Y:S04]  /*22bc0*/  STL [R1+0x858], R9 ;  /* 0x0008580901007387 */ /* 0x0101e80000100800 */
[----:B------:R-:W4:Y:S04]  /*22bd0*/  LDL R57, [R1+0xd64] ;  /* 0x000d640001397983 */ /* 0x000f280000100800 */
[----:B------:R-:W2:Y:S01]  /*22be0*/  LDL R50, [R1+0xd68] ;  /* 0x000d680001327983 */ /* 0x000ea20000100800 */
[----:B0-----:R-:W-:-:S03]  /*22bf0*/  SHF.R.U32.HI R9, RZ, 0x6, R91 ;  /* 0x00000006ff097819 */ /* 0x001fc6000001165b */
[----:B------:R-:W2:Y:S01]  /*22c00*/  LDL R39, [R1+0xb5c] ;  /* 0x000b5c0001277983 */ /* 0x000ea20000100800 */
[----:B------:R-:W-:-:S04]  /*22c10*/  SGXT.U32 R9, R9, 0x1 ;  /* 0x000000010909781a */ /* 0x000fc80000000000 */
[----:B------:R-:W-:-:S04]  /*22c20*/  LOP3.LUT R9, R9, 0x74, RZ, 0xfc, !PT ;  /* 0x0000007409097812 */ /* 0x000fc800078efcff */
[----:B------:R-:W-:Y:S02]  /*22c30*/  ISETP.GE.AND P4, PT, R9, UR5, PT ;  /* 0x0000000509007c0c */ /* 0x000fe4000bf86270 */
[----:B------:R-:W2:Y:S01]  /*22c40*/  LDL R9, [R1+0xd60] ;  /* 0x000d600001097983 */ /* 0x000ea20000100800 */
[----:B------:R-:W-:Y:S02]  /*22c50*/  @!P0 IMAD.MOV.U32 R91, RZ, RZ, R81 ;  /* 0x000000ffff5b8224 */ /* 0x000fe400078e0051 */
[----:B---3--:R-:W-:Y:S01]  /*22c60*/  @!P0 IMAD.MOV.U32 R90, RZ, RZ, R44 ;  /* 0x000000ffff5a8224 */ /* 0x008fe200078e002c */
[----:B------:R-:W-:Y:S01]  /*22c70*/  PRMT R45, RZ, 0x7610, R45 ;  /* 0x00007610ff2d7816 */ /* 0x000fe2000000002d */
[----:B------:R-:W3:Y:S04]  /*22c80*/  LDL R44, [R1+0xb60] ;  /* 0x000b6000012c7983 */ /* 0x000ee80000100800 */
[----:B------:R0:W3:Y:S02]  /*22c90*/  @!P0 LDG.E.U16 R29, desc[UR10][R90.64] ;  /* 0x0000000a5a1d8981 */ /* 0x0000e4000c1e1500 */
[----:B0-----:R-:W-:-:S02]  /*22ca0*/  @!P1 IMAD.MOV.U32 R90, RZ, RZ, R15 ;  /* 0x000000ffff5a9224 */ /* 0x001fc400078e000f */
[----:B------:R-:W-:-:S05]  /*22cb0*/  @!P1 IMAD.MOV.U32 R91, RZ, RZ, R74 ;  /* 0x000000ffff5b9224 */ /* 0x000fca00078e004a */
[----:B------:R0:W3:Y:S02]  /*22cc0*/  @!P1 LDG.E.U16 R14, desc[UR10][R90.64] ;  /* 0x0000000a5a0e9981 */ /* 0x0000e4000c1e1500 */
[----:B0-----:R-:W0:Y:S01]  /*22cd0*/  S2R R91, SR_TID.X ;  /* 0x00000000005b7919 */ /* 0x001e220000002100 */
[----:B------:R-:W-:Y:S02]  /*22ce0*/  PRMT R8, RZ, 0x7610, R8 ;  /* 0x00007610ff087816 */ /* 0x000fe40000000008 */
[--C-:B0-----:R-:W-:Y:S02]  /*22cf0*/  SHF.R.U32.HI R74, RZ, 0x6, R91.reuse ;  /* 0x00000006ff4a7819 */ /* 0x101fe4000001165b */
[----:B------:R-:W-:Y:S01]  /*22d00*/  SHF.R.U32.HI R81, RZ, 0x6, R91 ;  /* 0x00000006ff517819 */ /* 0x000fe2000001165b */
[----:B----4-:R-:W-:Y:S02]  /*22d10*/  @!P5 IMAD.MOV.U32 R91, RZ, RZ, R57 ;  /* 0x000000ffff5bd224 */ /* 0x010fe400078e0039 */
[----:B--2---:R-:W-:-:S05]  /*22d20*/  @!P5 IMAD.MOV.U32 R90, RZ, RZ, R50 ;  /* 0x000000ffff5ad224 */ /* 0x004fca00078e0032 */
[----:B------:R0:W2:Y:S02]  /*22d30*/  @!P5 LDG.E.U16 R45, desc[UR10][R90.64] ;  /* 0x0000000a5a2dd981 */ /* 0x0000a4000c1e1500 */
[----:B0-----:R-:W-:Y:S02]  /*22d40*/  @!P4 IMAD.MOV.U32 R91, RZ, RZ, R39 ;  /* 0x000000ffff5bc224 */ /* 0x001fe400078e0027 */
[----:B------:R-:W-:-:S05]  /*22d50*/  @!P4 IMAD.MOV.U32 R90, RZ, RZ, R9 ;  /* 0x000000ffff5ac224 */ /* 0x000fca00078e0009 */
[----:B------:R-:W4:Y:S04]  /*22d60*/  @!P4 LDG.E.U16 R8, desc[UR10][R90.64] ;  /* 0x0000000a5a08c981 */ /* 0x000f28000c1e1500 */
[----:B---3--:R0:W-:Y:S04]  /*22d70*/  STL [R1+0x84c], R29 ;  /* 0x00084c1d01007387 */ /* 0x0081e80000100800 */
[----:B------:R-:W3:Y:S04]  /*22d80*/  LDL R15, [R1+0xd7c] ;  /* 0x000d7c00010f7983 */ /* 0x000ee80000100800 */
[----:B0-----:R-:W2:Y:S04]  /*22d90*/  LDL R29, [R1+0xb64] ;  /* 0x000b6400011d7983 */ /* 0x001ea80000100800 */
[----:B------:R0:W-:Y:S04]  /*22da0*/  STL [R1+0x78c], R14 ;  /* 0x00078c0e01007387 */ /* 0x0001e80000100800 */
[----:B0-----:R-:W3:Y:S01]  /*22db0*/  LDL R14, [R1+0xd80] ;  /* 0x000d8000010e7983 */ /* 0x001ee20000100800 */
[----:B------:R-:W-:-:S02]  /*22dc0*/  SGXT.U32 R82, R82, 0x1 ;  /* 0x000000015252781a */ /* 0x000fc40000000000 */
[----:B------:R-:W-:Y:S01]  /*22dd0*/  SGXT.U32 R81, R81, 0x1 ;  /* 0x000000015151781a */ /* 0x000fe20000000000 */
[----:B------:R-:W3:Y:S01]  /*22de0*/  LDL.LU.64 R90, [R1+0x1f40] ;  /* 0x001f4000015a7983 */ /* 0x000ee20000300a00 */
[----:B------:R-:W-:-:S03]  /*22df0*/  LOP3.LUT R82, R82, 0x76, RZ, 0xfc, !PT ;  /* 0x0000007652527812 */ /* 0x000fc600078efcff */
[----:B------:R-:W3:Y:S01]  /*22e00*/  LDL R9, [R1+0xd6c] ;  /* 0x000d6c0001097983 */ /* 0x000ee20000100800 */
[----:B------:R-:W-:Y:S02]  /*22e10*/  ISETP.GE.AND P3, PT, R82, UR5, PT ;  /* 0x0000000552007c0c */ /* 0x000fe4000bf66270 */
[----:B------:R-:W-:Y:S02]  /*22e20*/  LOP3.LUT R81, R81, 0x78, RZ, 0xfc, !PT ;  /* 0x0000007851517812 */ /* 0x000fe400078efcff */
[----:B------:R-:W-:Y:S02]  /*22e30*/  PRMT R17, RZ, 0x7610, R17 ;  /* 0x00007610ff117816 */ /* 0x000fe40000000011 */
[----:B------:R-:W-:Y:S02]  /*22e40*/  ISETP.GE.AND P0, PT, R81, UR5, PT ;  /* 0x0000000551007c0c */ /* 0x000fe4000bf06270 */
[----:B------:R-:W-:Y:S01]  /*22e50*/  PRMT R16, RZ, 0x7610, R16 ;  /* 0x00007610ff107816 */ /* 0x000fe20000000010 */
[----:B----4-:R0:W-:Y:S04]  /*22e60*/  STL [R1+0x844], R8 ;  /* 0x0008440801007387 */ /* 0x0101e80000100800 */
[----:B0-----:R-:W4:Y:S04]  /*22e70*/  LDL R8, [R1+0xd70] ;  /* 0x000d700001087983 */ /* 0x001f280000100800 */
[----:B--2---:R0:W-:Y:S02]  /*22e80*/  STL [R1+0x780], R45 ;  /* 0x0007802d01007387 */ /* 0x0041e40000100800 */
[----:B0-----:R-:W-:-:S02]  /*22e90*/  @!P3 IMAD.MOV.U32 R45, RZ, RZ, R44 ;  /* 0x000000ffff2db224 */ /* 0x001fc400078e002c */
[----:B------:R-:W-:-:S05]  /*22ea0*/  @!P3 IMAD.MOV.U32 R44, RZ, RZ, R29 ;  /* 0x000000ffff2cb224 */ /* 0x000fca00078e001d */
[----:B------:R3:W2:Y:S02]  /*22eb0*/  @!P3 LDG.E.U16 R17, desc[UR10][R44.64] ;  /* 0x0000000a2c11b981 */ /* 0x0006a4000c1e1500 */
[----:B---3--:R-:W-:Y:S02]  /*22ec0*/  @!P0 IMAD.MOV.U32 R44, RZ, RZ, R14 ;  /* 0x000000ffff2c8224 */ /* 0x008fe400078e000e */
[----:B------:R-:W-:-:S05]  /*22ed0*/  @!P0 IMAD.MOV.U32 R45, RZ, RZ, R15 ;  /* 0x000000ffff2d8224 */ /* 0x000fca00078e000f */
[----:B------:R-:W3:Y:S01]  /*22ee0*/  @!P0 LDG.E.U16 R16, desc[UR10][R44.64] ;  /* 0x0000000a2c108981 */ /* 0x000ee2000c1e1500 */
[----:B------:R-:W0:Y:S01]  /*22ef0*/  S2R R39, SR_TID.X ;  /* 0x0000000000277919 */ /* 0x000e220000002100 */
[----:B------:R-:W-:Y:S02]  /*22f00*/  SGXT.U32 R74, R74, 0x1 ;  /* 0x000000014a4a781a */ /* 0x000fe40000000000 */
[----:B--2---:R0:W-:Y:S04]  /*22f10*/  STL [R1+0x840], R17 ;  /* 0x0008401101007387 */ /* 0x0041e80000100800 */
[----:B------:R-:W2:Y:S04]  /*22f20*/  LDL R15, [R1+0xb68] ;  /* 0x000b6800010f7983 */ /* 0x000ea80000100800 */
[----:B------:R-:W2:Y:S01]  /*22f30*/  LDL R14, [R1+0xb6c] ;  /* 0x000b6c00010e7983 */ /* 0x000ea20000100800 */
[----:B0-----:R-:W-:-:S04]  /*22f40*/  SHF.R.U32.HI R17, RZ, 0x6, R39 ;  /* 0x00000006ff117819 */ /* 0x001fc80000011627 */
[----:B------:R-:W-:-:S04]  /*22f50*/  SGXT.U32 R17, R17, 0x1 ;  /* 0x000000011111781a */ /* 0x000fc80000000000 */
[----:B------:R-:W-:-:S04]  /*22f60*/  LOP3.LUT R17, R17, 0x80, RZ, 0xfc, !PT ;  /* 0x0000008011117812 */ /* 0x000fc800078efcff */
[----:B------:R-:W-:Y:S02]  /*22f70*/  ISETP.GE.AND P3, PT, R17, UR5, PT ;  /* 0x0000000511007c0c */ /* 0x000fe4000bf66270 */
[----:B------:R-:W2:Y:S04]  /*22f80*/  LDL R17, [R1+0xb70] ;  /* 0x000b700001117983 */ /* 0x000ea80000100800 */
[----:B---3--:R0:W-:Y:S01]  /*22f90*/  STL [R1+0x774], R16 ;  /* 0x0007741001007387 */ /* 0x0081e20000100800 */
[----:B------:R-:W-:Y:S02]  /*22fa0*/  LOP3.LUT R74, R74, 0x7a, RZ, 0xfc, !PT ;  /* 0x0000007a4a4a7812 */ /* 0x000fe400078efcff */
[----:B------:R-:W-:Y:S01]  /*22fb0*/  SHF.R.U32.HI R29, RZ, 0x6, R39 ;  /* 0x00000006ff1d7819 */ /* 0x000fe20000011627 */
[----:B------:R-:W3:Y:S01]  /*22fc0*/  LDL R50, [R1+0xb78] ;  /* 0x000b780001327983 */ /* 0x000ee20000100800 */
[----:B------:R-:W-:-:S02]  /*22fd0*/  PRMT R28, RZ, 0x7610, R28 ;  /* 0x00007610ff1c7816 */ /* 0x000fc4000000001c */
[----:B------:R-:W-:Y:S01]  /*22fe0*/  PRMT R27, RZ, 0x7610, R27 ;  /* 0x00007610ff1b7816 */ /* 0x000fe2000000001b */
[----:B------:R-:W3:Y:S04]  /*22ff0*/  LDL R45, [R1+0xb7c] ;  /* 0x000b7c00012d7983 */ /* 0x000ee80000100800 */
[----:B0-----:R-:W3:Y:S01]  /*23000*/  LDL R16, [R1+0xb74] ;  /* 0x000b740001107983 */ /* 0x001ee20000100800 */
[----:B------:R-:W-:Y:S02]  /*23010*/  ISETP.GE.AND P1, PT, R74, UR5, PT ;  /* 0x000000054a007c0c */ /* 0x000fe4000bf26270 */
[----:B------:R-:W-:Y:S02]  /*23020*/  SHF.R.U32.HI R39, RZ, 0x6, R39 ;  /* 0x00000006ff277819 */ /* 0x000fe40000011627 */
[----:B------:R-:W-:-:S02]  /*23030*/  SGXT.U32 R29, R29, 0x1 ;  /* 0x000000011d1d781a */ /* 0x000fc40000000000 */
[----:B------:R-:W-:Y:S02]  /*23040*/  SGXT.U32 R39, R39, 0x1 ;  /* 0x000000012727781a */ /* 0x000fe40000000000 */
[----:B------:R-:W-:Y:S02]  /*23050*/  LOP3.LUT R29, R29, 0x7e, RZ, 0xfc, !PT ;  /* 0x0000007e1d1d7812 */ /* 0x000fe400078efcff */
[----:B------:R-:W-:-:S03]  /*23060*/  LOP3.LUT R39, R39, 0x7c, RZ, 0xfc, !PT ;  /* 0x0000007c27277812 */ /* 0x000fc600078efcff */
[----:B----4-:R-:W4:Y:S01]  /*23070*/  @!P1 LDG.E.U16 R28, desc[UR10][R8.64] ;  /* 0x0000000a081c9981 */ /* 0x010f22000c1e1500 */
[----:B------:R-:W-:Y:S02]  /*23080*/  ISETP.GE.AND P5, PT, R39, UR5, PT ;  /* 0x0000000527007c0c */ /* 0x000fe4000bfa6270 */
[----:B------:R-:W-:Y:S02]  /*23090*/  ISETP.GE.AND P4, PT, R29, UR5, PT ;  /* 0x000000051d007c0c */ /* 0x000fe4000bf86270 */
[----:B------:R-:W-:Y:S01]  /*230a0*/  PRMT R56, RZ, 0x7610, R56 ;  /* 0x00007610ff387816 */ /* 0x000fe20000000038 */
[----:B------:R-:W4:Y:S08]  /*230b0*/  LDL.LU.64 R8, [R1+0x1f38] ;  /* 0x001f380001087983 */ /* 0x000f300000300a00 */
[----:B--2---:R-:W2:Y:S04]  /*230c0*/  @!P5 LDG.E.U16 R27, desc[UR10][R14.64] ;  /* 0x0000000a0e1bd981 */ /* 0x004ea8000c1e1500 */
[----:B---3--:R-:W3:Y:S01]  /*230d0*/  @!P4 LDG.E.U16 R56, desc[UR10][R16.64] ;  /* 0x0000000a1038c981 */ /* 0x008ee2000c1e1500 */
[----:B------:R-:W0:Y:S03]  /*230e0*/  S2R R29, SR_TID.X ;  /* 0x00000000001d7919 */ /* 0x000e260000002100 */
[----:B----4-:R0:W-:Y:S04]  /*230f0*/  STL [R1+0x770], R28 ;  /* 0x0007701c01007387 */ /* 0x0101e80000100800 */
[----:B------:R-:W4:Y:S04]  /*23100*/  LDL R44, [R1+0xb80] ;  /* 0x000b8000012c7983 */ /* 0x000f280000100800 */
[----:B------:R-:W4:Y:S01]  /*23110*/  LDL R39, [R1+0xb84] ;  /* 0x000b840001277983 */ /* 0x000f220000100800 */
[----:B0-----:R-:W-:-:S02]  /*23120*/  SHF.R.U32.HI R28, RZ, 0x6, R29 ;  /* 0x00000006ff1c7819 */ /* 0x001fc4000001161d */
[----:B------:R-:W-:Y:S02]  /*23130*/  SHF.R.U32.HI R57, RZ, 0x6, R29 ;  /* 0x00000006ff397819 */ /* 0x000fe4000001161d */
[----:B------:R-:W-:Y:S01]  /*23140*/  SGXT.U32 R28, R28, 0x1 ;  /* 0x000000011c1c781a */ /* 0x000fe20000000000 */
[----:B------:R-:W4:Y:S01]  /*23150*/  LDL R29, [R1+0xb88] ;  /* 0x000b8800011d7983 */ /* 0x000f220000100800 */
[----:B------:R-:W-:Y:S02]  /*23160*/  SGXT.U32 R57, R57, 0x1 ;  /* 0x000000013939781a */ /* 0x000fe40000000000 */
[----:B------:R-:W-:Y:S02]  /*23170*/  LOP3.LUT R28, R28, 0x82, RZ, 0xfc, !PT ;  /* 0x000000821c1c7812 */ /* 0x000fe400078efcff */
[----:B------:R-:W-:Y:S02]  /*23180*/  LOP3.LUT R57, R57, 0x84, RZ, 0xfc, !PT ;  /* 0x0000008439397812 */ /* 0x000fe400078efcff */
[----:B------:R-:W-:-:S02]  /*23190*/  ISETP.GE.AND P0, PT, R28, UR5, PT ;  /* 0x000000051c007c0c */ /* 0x000fc4000bf06270 */
[----:B------:R-:W4:Y:S01]  /*231a0*/  LDL R28, [R1+0xb8c] ;  /* 0x000b8c00011c7983 */ /* 0x000f220000100800 */
[----:B------:R-:W-:-:S03]  /*231b0*/  PRMT R26, RZ, 0x7610, R26 ;  /* 0x00007610ff1a7816 */ /* 0x000fc6000000001a */
[----:B------:R-:W4:Y:S01]  /*231c0*/  LDL.LU.64 R14, [R1+0x1f30] ;  /* 0x001f3000010e7983 */ /* 0x000f220000300a00 */
[----:B------:R-:W-:Y:S01]  /*231d0*/  ISETP.GE.AND P1, PT, R57, UR5, PT ;  /* 0x0000000539007c0c */ /* 0x000fe2000bf26270 */
[----:B------:R-:W-:Y:S02]  /*231e0*/  @!P3 IMAD.MOV.U32 R57, RZ, RZ, R50 ;  /* 0x000000ffff39b224 */ /* 0x000fe400078e0032 */
[----:B--2---:R-:W-:Y:S04]  /*231f0*/  STL [R1+0x82c], R27 ;  /* 0x00082c1b01007387 */ /* 0x004fe80000100800 */
[----:B------:R-:W2:Y:S04]  /*23200*/  LDL.LU.64 R16, [R1+0x1f28] ;  /* 0x001f280001107983 */ /* 0x000ea80000300a00 */
[----:B---3--:R0:W-:Y:S02]  /*23210*/  STL [R1+0x828], R56 ;  /* 0x0008283801007387 */ /* 0x0081e40000100800 */
[----:B0-----:R-:W-:-:S05]  /*23220*/  @!P3 IMAD.MOV.U32 R56, RZ, RZ, R45 ;  /* 0x000000ffff38b224 */ /* 0x001fca00078e002d */
[----:B------:R-:W3:Y:S01]  /*23230*/  @!P3 LDG.E.U16 R26, desc[UR10][R56.64] ;  /* 0x0000000a381ab981 */ /* 0x000ee2000c1e1500 */
[----:B------:R-:W-:-:S03]  /*23240*/  PRMT R38, RZ, 0x7610, R38 ;  /* 0x00007610ff267816 */ /* 0x000fc60000000026 */
[----:B---3--:R0:W-:Y:S02]  /*23250*/  STL [R1+0x764], R26 ;  /* 0x0007641a01007387 */ /* 0x0081e40000100800 */
[----:B0-----:R-:W0:Y:S02]  /*23260*/  S2R R26, SR_TID.X ;  /* 0x00000000001a7919 */ /* 0x001e240000002100 */
[----:B0-----:R-:W-:-:S04]  /*23270*/  SHF.R.U32.HI R45, RZ, 0x6, R26 ;  /* 0x00000006ff2d7819 */ /* 0x001fc8000001161a */
[----:B------:R-:W-:-:S04]  /*23280*/  SGXT.U32 R45, R45, 0x1 ;  /* 0x000000012d2d781a */ /* 0x000fc80000000000 */
[----:B------:R-:W-:-:S04]  /*23290*/  LOP3.LUT R45, R45, 0x8a, RZ, 0xfc, !PT ;  /* 0x0000008a2d2d7812 */ /* 0x000fc800078efcff */
[----:B------:R-:W-:Y:S01]  /*232a0*/  ISETP.GE.AND P3, PT, R45, UR5, PT ;  /* 0x000000052d007c0c */ /* 0x000fe2000bf66270 */
[----:B----4-:R-:W-:Y:S02]  /*232b0*/  @!P0 IMAD.MOV.U32 R45, RZ, RZ, R44 ;  /* 0x000000ffff2d8224 */ /* 0x010fe400078e002c */
[----:B------:R-:W-:-:S05]  /*232c0*/  @!P0 IMAD.MOV.U32 R44, RZ, RZ, R39 ;  /* 0x000000ffff2c8224 */ /* 0x000fca00078e0027 */
[----:B------:R-:W3:Y:S01]  /*232d0*/  @!P0 LDG.E.U16 R38, desc[UR10][R44.64] ;  /* 0x0000000a2c268981 */ /* 0x000ee2000c1e1500 */
[----:B------:R-:W0:Y:S01]  /*232e0*/  S2R R27, SR_TID.X ;  /* 0x00000000001b7919 */ /* 0x000e220000002100 */
[----:B------:R-:W-:Y:S01]  /*232f0*/  SHF.R.U32.HI R50, RZ, 0x6, R26 ;  /* 0x00000006ff327819 */ /* 0x000fe2000001161a */
[----:B------:R-:W-:Y:S01]  /*23300*/  @!P1 IMAD.MOV.U32 R39, RZ, RZ, R29 ;  /* 0x000000ffff279224 */ /* 0x000fe200078e001d */
[----:B------:R-:W-:Y:S01]  /*23310*/  PRMT R2, RZ, 0x7610, R2 ;  /* 0x00007610ff027816 */ /* 0x000fe20000000002 */
[----:B------:R-:W4:Y:S01]  /*23320*/  LDL R26, [R1+0xb94] ;  /* 0x000b9400011a7983 */ /* 0x000f220000100800 */
[----:B0-----:R-:W-:-:S04]  /*23330*/  SHF.R.U32.HI R27, RZ, 0x6, R27 ;  /* 0x00000006ff1b7819 */ /* 0x001fc8000001161b */
[----:B------:R-:W-:-:S04]  /*23340*/  SGXT.U32 R27, R27, 0x1 ;  /* 0x000000011b1b781a */ /* 0x000fc80000000000 */
[----:B------:R-:W-:-:S04]  /*23350*/  LOP3.LUT R27, R27, 0x86, RZ, 0xfc, !PT ;  /* 0x000000861b1b7812 */ /* 0x000fc800078efcff */
[----:B------:R-:W-:Y:S02]  /*23360*/  ISETP.GE.AND P5, PT, R27, UR5, PT ;  /* 0x000000051b007c0c */ /* 0x000fe4000bfa6270 */
[----:B------:R-:W4:Y:S04]  /*23370*/  LDL R27, [R1+0xb90] ;  /* 0x000b9000011b7983 */ /* 0x000f280000100800 */
[----:B---3--:R0:W-:Y:S04]  /*23380*/  STL [R1+0x760], R38 ;  /* 0x0007602601007387 */ /* 0x0081e80000100800 */
[----:B------:R-:W3:Y:S04]  /*23390*/  LDL R57, [R1+0xba0] ;  /* 0x000ba00001397983 */ /* 0x000ee80000100800 */
[----:B------:R-:W3:Y:S01]  /*233a0*/  LDL R56, [R1+0xba4] ;  /* 0x000ba40001387983 */ /* 0x000ee20000100800 */
[----:B0-----:R-:W-:Y:S01]  /*233b0*/  @!P1 IMAD.MOV.U32 R38, RZ, RZ, R28 ;  /* 0x000000ffff269224 */ /* 0x001fe200078e001c */
[----:B------:R-:W-:-:S02]  /*233c0*/  PRMT R51, RZ, 0x7610, R51 ;  /* 0x00007610ff337816 */ /* 0x000fc40000000033 */
[----:B------:R-:W2:Y:S04]  /*233d0*/  LDL R29, [R1+0xb98] ;  /* 0x000b9800011d7983 */ /* 0x000ea80000100800 */
[----:B------:R0:W2:Y:S01]  /*233e0*/  @!P1 LDG.E.U16 R2, desc[UR10][R38.64] ;  /* 0x0000000a26029981 */ /* 0x0000a2000c1e1500 */
[----:B------:R-:W-:-:S03]  /*233f0*/  PRMT R73, RZ, 0x7610, R73 ;  /* 0x00007610ff497816 */ /* 0x000fc60000000049 */
[----:B------:R-:W2:Y:S01]  /*23400*/  LDL R28, [R1+0xb9c] ;  /* 0x000b9c00011c7983 */ /* 0x000ea20000100800 */
[----:B0-----:R-:W0:Y:S03]  /*23410*/  S2R R39, SR_TID.X ;  /* 0x0000000000277919 */ /* 0x001e260000002100 */
[----:B----4-:R-:W4:Y:S01]  /*23420*/  @!P5 LDG.E.U16 R73, desc[UR10][R26.64] ;  /* 0x0000000a1a49d981 */ /* 0x010f22000c1e1500 */
[--C-:B0-----:R-:W-:Y:S02]  /*23430*/  SHF.R.U32.HI R38, RZ, 0x6, R39.reuse ;  /* 0x00000006ff267819 */ /* 0x101fe40000011627 */
[----:B------:R-:W-:Y:S02]  /*23440*/  SHF.R.U32.HI R39, RZ, 0x6, R39 ;  /* 0x00000006ff277819 */ /* 0x000fe40000011627 */
[----:B------:R-:W-:Y:S02]  /*23450*/  SGXT.U32 R38, R38, 0x1 ;  /* 0x000000012626781a */ /* 0x000fe40000000000 */
[----:B------:R-:W-:-:S02]  /*23460*/  SGXT.U32 R39, R39, 0x1 ;  /* 0x000000012727781a */ /* 0x000fc40000000000 */
[----:B------:R-:W-:Y:S02]  /*23470*/  LOP3.LUT R38, R38, 0x8e, RZ, 0xfc, !PT ;  /* 0x0000008e26267812 */ /* 0x000fe400078efcff */
[----:B------:R-:W-:Y:S02]  /*23480*/  LOP3.LUT R39, R39, 0x8c, RZ, 0xfc, !PT ;  /* 0x0000008c27277812 */ /* 0x000fe400078efcff */
[----:B------:R-:W-:Y:S02]  /*23490*/  ISETP.GE.AND P1, PT, R38, UR5, PT ;  /* 0x0000000526007c0c */ /* 0x000fe4000bf26270 */
[----:B------:R-:W-:Y:S01]  /*234a0*/  ISETP.GE.AND P0, PT, R39, UR5, PT ;  /* 0x0000000527007c0c */ /* 0x000fe2000bf06270 */
[----:B---3--:R0:W3:Y:S04]  /*234b0*/  @!P3 LDG.E.U16 R51, desc[UR10][R56.64] ;  /* 0x0000000a3833b981 */ /* 0x0080e8000c1e1500 */
[----:B--2---:R1:W-:Y:S04]  /*234c0*/  STL [R1+0x1d68], R2 ;  /* 0x001d680201007387 */ /* 0x0043e80000100800 */
[----:B------:R-:W2:Y:S04]  /*234d0*/  LDL R39, [R1+0xba8] ;  /* 0x000ba80001277983 */ /* 0x000ea80000100800 */
[----:B------:R-:W2:Y:S04]  /*234e0*/  LDL R38, [R1+0xbac] ;  /* 0x000bac0001267983 */ /* 0x000ea80000100800 */
[----:B------:R-:W2:Y:S04]  /*234f0*/  LDL R45, [R1+0xbb0] ;  /* 0x000bb000012d7983 */ /* 0x000ea80000100800 */
[----:B------:R-:W2:Y:S01]  /*23500*/  LDL R44, [R1+0xbb4] ;  /* 0x000bb400012c7983 */ /* 0x000ea20000100800 */
[----:B------:R-:W-:Y:S01]  /*23510*/  SGXT.U32 R50, R50, 0x1 ;  /* 0x000000013232781a */ /* 0x000fe20000000000 */
[----:B0-----:R-:W0:Y:S03]  /*23520*/  S2R R57, SR_TID.X ;  /* 0x0000000000397919 */ /* 0x001e260000002100 */
[----:B------:R-:W-:-:S02]  /*23530*/  LOP3.LUT R50, R50, 0x88, RZ, 0xfc, !PT ;  /* 0x0000008832327812 */ /* 0x000fc400078efcff */
[----:B-1----:R-:W-:Y:S01]  /*23540*/  PRMT R2, RZ, 0x7610, R2 ;  /* 0x00007610ff027816 */ /* 0x002fe20000000002 */
[----:B------:R-:W2:Y:S01]  /*23550*/  LDL.LU.64 R26, [R1+0x1f20] ;  /* 0x001f2000011a7983 */ /* 0x000ea20000300a00 */
[----:B------:R-:W-:Y:S02]  /*23560*/  ISETP.GE.AND P4, PT, R50, UR5, PT ;  /* 0x0000000532007c0c */ /* 0x000fe4000bf86270 */
[----:B------:R-:W1:Y:S01]  /*23570*/  S2R R50, SR_TID.X ;  /* 0x0000000000327919 */ /* 0x000e620000002100 */
[----:B------:R-:W-:Y:S02]  /*23580*/  PRMT R68, RZ, 0x7610, R68 ;  /* 0x00007610ff447816 */ /* 0x000fe40000000044 */
[----:B------:R-:W-:-:S08]  /*23590*/  PRMT R63, RZ, 0x7610, R63 ;  /* 0x00007610ff3f7816 */ /* 0x000fd0000000003f */
[----:B------:R-:W2:Y:S04]  /*235a0*/  @!P4 LDG.E.U16 R2, desc[UR10][R28.64] ;  /* 0x0000000a1c02c981 */ /* 0x000ea8000c1e1500 */
[----:B------:R-:W2:Y:S01]  /*235b0*/  LDL.LU.64 R28, [R1+0x1f18] ;  /* 0x001f1800011c7983 */ /* 0x000ea20000300a00 */
[----:B0-----:R-:W-:Y:S02]  /*235c0*/  SHF.R.U32.HI R56, RZ, 0x6, R57 ;  /* 0x00000006ff387819 */ /* 0x001fe40000011639 */
[----:B-1----:R-:W-:-:S04]  /*235d0*/  SHF.R.U32.HI R50, RZ, 0x6, R50 ;  /* 0x00000006ff327819 */ /* 0x002fc80000011632 */
[----:B------:R-:W-:Y:S02]  /*235e0*/  SGXT.U32 R50, R50, 0x1 ;  /* 0x000000013232781a */ /* 0x000fe40000000000 */
[----:B------:R-:W-:Y:S02]  /*235f0*/  SGXT.U32 R56, R56, 0x1 ;  /* 0x000000013838781a */ /* 0x000fe40000000000 */
[----:B------:R-:W-:Y:S02]  /*23600*/  LOP3.LUT R50, R50, 0x90, RZ, 0xfc, !PT ;  /* 0x0000009032327812 */ /* 0x000fe400078efcff */
[----:B------:R-:W-:Y:S02]  /*23610*/  LOP3.LUT R56, R56, 0x92, RZ, 0xfc, !PT ;  /* 0x0000009238387812 */ /* 0x000fe400078efcff */
[----:B------:R-:W-:Y:S02]  /*23620*/  ISETP.GE.AND P5, PT, R50, UR5, PT ;  /* 0x0000000532007c0c */ /* 0x000fe4000bfa6270 */
[----:B------:R-:W-:Y:S01]  /*23630*/  ISETP.GE.AND P4, PT, R56, UR5, PT ;  /* 0x0000000538007c0c */ /* 0x000fe2000bf86270 */
[----:B---3--:R0:W-:Y:S04]  /*23640*/  STL [R1+0x750], R51 ;  /* 0x0007503301007387 */ /* 0x0081e80000100800 */
[----:B------:R-:W3:Y:S04]  /*23650*/  LDL R50, [R1+0xbbc] ;  /* 0x000bbc0001327983 */ /* 0x000ee80000100800 */
[----:B0-----:R-:W3:Y:S04]  /*23660*/  LDL R51, [R1+0xbb8] ;  /* 0x000bb80001337983 */ /* 0x001ee80000100800 */
[----:B----4-:R0:W-:Y:S04]  /*23670*/  STL [R1+0x814], R73 ;  /* 0x0008144901007387 */ /* 0x0101e80000100800 */
[----:B--2---:R-:W2:Y:S04]  /*23680*/  @!P0 LDG.E.U16 R68, desc[UR10][R38.64] ;  /* 0x0000000a26448981 */ /* 0x004ea8000c1e1500 */
[----:B------:R-:W4:Y:S01]  /*23690*/  LDL R56, [R1+0xbc4] ;  /* 0x000bc40001387983 */ /* 0x000f220000100800 */
[----:B0-----:R-:W-:-:S03]  /*236a0*/  SHF.R.U32.HI R73, RZ, 0x6, R57 ;  /* 0x00000006ff497819 */ /* 0x001fc60000011639 */
[----:B------:R-:W4:Y:S04]  /*236b0*/  LDL R57, [R1+0xbc0] ;  /* 0x000bc00001397983 */ /* 0x000f280000100800 */
[----:B------:R-:W4:Y:S01]  /*236c0*/  @!P1 LDG.E.U16 R63, desc[UR10][R44.64] ;  /* 0x0000000a2c3f9981 */ /* 0x000f22000c1e1500 */
[----:B------:R-:W-:Y:S02]  /*236d0*/  PRMT R41, RZ, 0x7610, R41 ;  /* 0x00007610ff297816 */ /* 0x000fe40000000029 */
[----:B------:R-:W-:Y:S01]  /*236e0*/  PRMT R80, RZ, 0x7610, R80 ;  /* 0x00007610ff507816 */ /* 0x000fe20000000050 */
[----:B------:R-:W4:Y:S04]  /*236f0*/  LDL.LU.64 R38, [R1+0x1f10] ;  /* 0x001f100001267983 */ /* 0x000f280000300a00 */
[----:B------:R-:W4:Y:S01]  /*23700*/  LDL.LU.64 R44, [R1+0x1f08] ;  /* 0x001f0800012c7983 */ /* 0x000f220000300a00 */
[----:B------:R-:W0:Y:S03]  /*23710*/  S2R R74, SR_TID.X ;  /* 0x00000000004a7919 */ /* 0x000e260000002100 */
[----:B---3--:R-:W3:Y:S04]  /*23720*/  @!P5 LDG.E.U16 R80, desc[UR10][R50.64] ;  /* 0x0000000a3250d981 */ /* 0x008ee8000c1e1500 */
[----:B--2---:R1:W-:Y:S04]  /*23730*/  STL [R1+0x804], R68 ;  /* 0x0008044401007387 */ /* 0x0043e80000100800 */
[----:B----4-:R-:W2:Y:S04]  /*23740*/  @!P4 LDG.E.U16 R41, desc[UR10][R56.64] ;  /* 0x0000000a3829c981 */ /* 0x010ea8000c1e1500 */
[----:B-1----:R-:W4:Y:S04]  /*23750*/  LDL R68, [R1+0xbc8] ;  /* 0x000bc80001447983 */ /* 0x002f280000100800 */
[----:B------:R1:W-:Y:S04]  /*23760*/  STL [R1+0x800], R63 ;  /* 0x0008003f01007387 */ /* 0x0003e80000100800 */
[----:B-1----:R-:W4:Y:S01]  /*23770*/  LDL R63, [R1+0xbcc] ;  /* 0x000bcc00013f7983 */ /* 0x002f220000100800 */
[----:B------:R-:W1:Y:S01]  /*23780*/  S2R R81, SR_TID.X ;  /* 0x0000000000517919 */ /* 0x000e620000002100 */
[----:B------:R-:W-:-:S04]  /*23790*/  SGXT.U32 R73, R73, 0x1 ;  /* 0x000000014949781a */ /* 0x000fc80000000000 */
[----:B------:R-:W-:-:S04]  /*237a0*/  LOP3.LUT R73, R73, 0x94, RZ, 0xfc, !PT ;  /* 0x0000009449497812 */ /* 0x000fc800078efcff */
[----:B------:R-:W-:Y:S02]  /*237b0*/  ISETP.GE.AND P3, PT, R73, UR5, PT ;  /* 0x0000000549007c0c */ /* 0x000fe4000bf66270 */
        /* <DEDUP_REMOVED lines=9> */
[----:B------:R-:W4:Y:S01]  /*23850*/  LDL R74, [R1+0xbd0] ;  /* 0x000bd000014a7983 */ /* 0x000f220000100800 */
[----:B------:R-:W-:-:S03]  /*23860*/  PRMT R62, RZ, 0x7610, R62 ;  /* 0x00007610ff3e7816 */ /* 0x000fc6000000003e */
[----:B------:R-:W4:Y:S04]  /*23870*/  LDL.LU.64 R50, [R1+0x1f00] ;  /* 0x001f000001327983 */ /* 0x000f280000300a00 */
[----:B------:R-:W4:Y:S04]  /*23880*/  LDL R57, [R1+0xbd8] ;  /* 0x000bd80001397983 */ /* 0x000f280000100800 */
[----:B------:R-:W4:Y:S04]  /*23890*/  LDL R56, [R1+0xbdc] ;  /* 0x000bdc0001387983 */ /* 0x000f280000100800 */
[----:B--2---:R1:W-:Y:S04]  /*238a0*/  STL [R1+0x740], R41 ;  /* 0x0007402901007387 */ /* 0x0043e80000100800 */
[----:B---3--:R0:W-:Y:S01]  /*238b0*/  STL [R1+0x744], R80 ;  /* 0x0007445001007387 */ /* 0x0081e20000100800 */
[----:B-1----:R-:W-:Y:S01]  /*238c0*/  SHF.R.U32.HI R41, RZ, 0x6, R81 ;  /* 0x00000006ff297819 */ /* 0x002fe20000011651 */
[----:B----4-:R-:W-:-:S02]  /*238d0*/  @!P3 IMAD.MOV.U32 R81, RZ, RZ, R68 ;  /* 0x000000ffff51b224 */ /* 0x010fc400078e0044 */
[----:B0-----:R-:W-:Y:S01]  /*238e0*/  @!P3 IMAD.MOV.U32 R80, RZ, RZ, R63 ;  /* 0x000000ffff50b224 */ /* 0x001fe200078e003f */
[----:B------:R-:W0:Y:S04]  /*238f0*/  S2R R68, SR_TID.X ;  /* 0x0000000000447919 */ /* 0x000e280000002100 */
[----:B------:R0:W2:Y:S04]  /*23900*/  @!P3 LDG.E.U16 R62, desc[UR10][R80.64] ;  /* 0x0000000a503eb981 */ /* 0x0000a8000c1e1500 */
[----:B------:R-:W3:Y:S01]  /*23910*/  LDL R63, [R1+0xbe0] ;  /* 0x000be000013f7983 */ /* 0x000ee20000100800 */
[----:B------:R-:W-:-:S02]  /*23920*/  PRMT R32, RZ, 0x7610, R32 ;  /* 0x00007610ff207816 */ /* 0x000fc40000000020 */
[----:B0-----:R-:W-:-:S04]  /*23930*/  SHF.R.U32.HI R80, RZ, 0x6, R68 ;  /* 0x00000006ff507819 */ /* 0x001fc80000011644 */
[----:B------:R-:W-:-:S04]  /*23940*/  SGXT.U32 R80, R80, 0x1 ;  /* 0x000000015050781a */ /* 0x000fc80000000000 */
[----:B------:R-:W-:Y:S01]  /*23950*/  LOP3.LUT R80, R80, 0x9e, RZ, 0xfc, !PT ;  /* 0x0000009e50507812 */ /* 0x000fe200078efcff */
[----:B------:R-:W-:-:S03]  /*23960*/  @!P0 IMAD.MOV.U32 R81, RZ, RZ, R74 ;  /* 0x000000ffff518224 */ /* 0x000fc600078e004a */
[----:B------:R-:W-:Y:S01]  /*23970*/  ISETP.GE.AND P3, PT, R80, UR5, PT ;  /* 0x0000000550007c0c */ /* 0x000fe2000bf66270 */
[----:B------:R-:W-:-:S05]  /*23980*/  @!P0 IMAD.MOV.U32 R80, RZ, RZ, R73 ;  /* 0x000000ffff508224 */ /* 0x000fca00078e0049 */
[----:B------:R-:W4:Y:S04]  /*23990*/  @!P0 LDG.E.U16 R32, desc[UR10][R80.64] ;  /* 0x0000000a50208981 */ /* 0x000f28000c1e1500 */
[----:B--2---:R0:W-:Y:S01]  /*239a0*/  STL [R1+0x7f8], R62 ;  /* 0x0007f83e01007387 */ /* 0x0041e20000100800 */
[----:B------:R-:W-:Y:S02]  /*239b0*/  PRMT R72, RZ, 0x7610, R72 ;  /* 0x00007610ff487816 */ /* 0x000fe40000000048 */
[----:B------:R-:W-:Y:S01]  /*239c0*/  SGXT.U32 R41, R41, 0x1 ;  /* 0x000000012929781a */ /* 0x000fe20000000000 */
[----:B------:R-:W2:Y:S04]  /*239d0*/  LDL R80, [R1+0xbf0] ;  /* 0x000bf00001507983 */ /* 0x000ea80000100800 */
[----:B0-----:R-:W3:Y:S01]  /*239e0*/  LDL R62, [R1+0xbe4] ;  /* 0x000be400013e7983 */ /* 0x001ee20000100800 */
[----:B------:R-:W-:-:S03]  /*239f0*/  LOP3.LUT R41, R41, 0x9a, RZ, 0xfc, !PT ;  /* 0x0000009a29297812 */ /* 0x000fc600078efcff */
[----:B------:R-:W2:Y:S01]  /*23a00*/  @!P1 LDG.E.U16 R72, desc[UR10][R56.64] ;  /* 0x0000000a38489981 */ /* 0x000ea2000c1e1500 */
[----:B------:R-:W-:Y:S02]  /*23a10*/  ISETP.GE.AND P5, PT, R41, UR5, PT ;  /* 0x0000000529007c0c */ /* 0x000fe4000bfa6270 */
[----:B------:R-:W-:Y:S02]  /*23a20*/  SHF.R.U32.HI R41, RZ, 0x6, R68 ;  /* 0x00000006ff297819 */ /* 0x000fe40000011644 */
[----:B------:R-:W-:Y:S01]  /*23a30*/  PRMT R69, RZ, 0x7610, R69 ;  /* 0x00007610ff457816 */ /* 0x000fe20000000045 */
[----:B------:R-:W2:Y:S01]  /*23a40*/  LDL R68, [R1+0xbe8] ;  /* 0x000be80001447983 */ /* 0x000ea20000100800 */
[----:B------:R-:W-:-:S04]  /*23a50*/  SGXT.U32 R41, R41, 0x1 ;  /* 0x000000012929781a */ /* 0x000fc80000000000 */
[----:B------:R-:W-:-:S04]  /*23a60*/  LOP3.LUT R41, R41, 0x9c, RZ, 0xfc, !PT ;  /* 0x0000009c29297812 */ /* 0x000fc800078efcff */
[----:B------:R-:W-:Y:S02]  /*23a70*/  ISETP.GE.AND P4, PT, R41, UR5, PT ;  /* 0x0000000529007c0c */ /* 0x000fe4000bf86270 */
[----:B------:R-:W2:Y:S04]  /*23a80*/  LDL R41, [R1+0xbec] ;  /* 0x000bec0001297983 */ /* 0x000ea80000100800 */
[----:B----4-:R0:W-:Y:S04]  /*23a90*/  STL [R1+0x7ec], R32 ;  /* 0x0007ec2001007387 */ /* 0x0101e80000100800 */
[----:B0-----:R-:W4:Y:S01]  /*23aa0*/  LDL R32, [R1+0xbf4] ;  /* 0x000bf40001207983 */ /* 0x001f220000100800 */
[----:B------:R-:W0:Y:S03]  /*23ab0*/  S2R R73, SR_TID.X ;  /* 0x0000000000497919 */ /* 0x000e260000002100 */
[----:B------:R-:W4:Y:S04]  /*23ac0*/  LDL.LU.64 R56, [R1+0x1ef8] ;  /* 0x001ef80001387983 */ /* 0x000f280000300a00 */
[----:B---3--:R-:W3:Y:S04]  /*23ad0*/  @!P5 LDG.E.U16 R69, desc[UR10][R62.64] ;  /* 0x0000000a3e45d981 */ /* 0x008ee8000c1e1500 */
[----:B--2---:R0:W-:Y:S02]  /*23ae0*/  STL [R1+0x734], R72 ;  /* 0x0007344801007387 */ /* 0x0041e40000100800 */
[----:B0-----:R-:W-:-:S02]  /*23af0*/  SHF.R.U32.HI R72, RZ, 0x6, R73 ;  /* 0x00000006ff487819 */ /* 0x001fc40000011649 */
[----:B------:R-:W-:Y:S02]  /*23b00*/  SHF.R.U32.HI R73, RZ, 0x6, R73 ;  /* 0x00000006ff497819 */ /* 0x000fe40000011649 */
[----:B------:R-:W-:Y:S02]  /*23b10*/  SGXT.U32 R72, R72, 0x1 ;  /* 0x000000014848781a */ /* 0x000fe40000000000 */
[----:B------:R-:W-:Y:S02]  /*23b20*/  SGXT.U32 R73, R73, 0x1 ;  /* 0x000000014949781a */ /* 0x000fe40000000000 */
[----:B------:R-:W-:Y:S02]  /*23b30*/  LOP3.LUT R72, R72, 0xa2, RZ, 0xfc, !PT ;  /* 0x000000a248487812 */ /* 0x000fe400078efcff */
[----:B------:R-:W-:Y:S02]  /*23b40*/  LOP3.LUT R73, R73, 0xa0, RZ, 0xfc, !PT ;  /* 0x000000a049497812 */ /* 0x000fe400078efcff */
[----:B------:R-:W-:-:S02]  /*23b50*/  ISETP.GE.AND P1, PT, R72, UR5, PT ;  /* 0x0000000548007c0c */ /* 0x000fc4000bf26270 */
[----:B------:R-:W-:Y:S01]  /*23b60*/  ISETP.GE.AND P0, PT, R73, UR5, PT ;  /* 0x0000000549007c0c */ /* 0x000fe2000bf06270 */
[----:B------:R-:W2:Y:S01]  /*23b70*/  LDL R72, [R1+0xbfc] ;  /* 0x000bfc0001487983 */ /* 0x000ea20000100800 */
[----:B------:R-:W-:-:S03]  /*23b80*/  PRMT R75, RZ, 0x7610, R75 ;  /* 0x00007610ff4b7816 */ /* 0x000fc6000000004b */
[----:B------:R-:W2:Y:S04]  /*23b90*/  LDL R73, [R1+0xbf8] ;  /* 0x000bf80001497983 */ /* 0x000ea80000100800 */
[----:B------:R-:W2:Y:S01]  /*23ba0*/  LDL.LU.64 R62, [R1+0x1ef0] ;  /* 0x001ef000013e7983 */ /* 0x000ea20000300a00 */
[----:B------:R-:W-:Y:S01]  /*23bb0*/  PRMT R21, RZ, 0x7610, R21 ;  /* 0x00007610ff157816 */ /* 0x000fe20000000015 */
[----:B------:R-:W-:Y:S02]  /*23bc0*/  @!P3 IMAD.MOV.U32 R81, RZ, RZ, R80 ;  /* 0x000000ffff51b224 */ /* 0x000fe400078e0050 */
[----:B----4-:R-:W-:-:S05]  /*23bd0*/  @!P3 IMAD.MOV.U32 R80, RZ, RZ, R32 ;  /* 0x000000ffff50b224 */ /* 0x010fca00078e0020 */
[----:B------:R-:W4:Y:S04]  /*23be0*/  @!P3 LDG.E.U16 R21, desc[UR10][R80.64] ;  /* 0x0000000a5015b981 */ /* 0x000f28000c1e1500 */
[----:B---3--:R0:W-:Y:S04]  /*23bf0*/  STL [R1+0x72c], R69 ;  /* 0x00072c4501007387 */ /* 0x0081e80000100800 */
[----:B------:R-:W3:Y:S01]  /*23c00*/  LDL R74, [R1+0xc00] ;  /* 0x000c0000014a7983 */ /* 0x000ee20000100800 */
[----:B0-----:R-:W-:Y:S02]  /*23c10*/  @!P4 IMAD.MOV.U32 R69, RZ, RZ, R68 ;  /* 0x000000ffff45c224 */ /* 0x001fe400078e0044 */
[----:B------:R-:W-:-:S02]  /*23c20*/  @!P4 IMAD.MOV.U32 R68, RZ, RZ, R41 ;  /* 0x000000ffff44c224 */ /* 0x000fc400078e0029 */
[----:B------:R-:W3:Y:S04]  /*23c30*/  LDL R41, [R1+0xc04] ;  /* 0x000c040001297983 */ /* 0x000ee80000100800 */
[----:B------:R-:W3:Y:S04]  /*23c40*/  @!P4 LDG.E.U16 R75, desc[UR10][R68.64] ;  /* 0x0000000a444bc981 */ /* 0x000ee8000c1e1500 */
[----:B------:R-:W4:Y:S01]  /*23c50*/  LDL.LU.64 R68, [R1+0x1ee8] ;  /* 0x001ee80001447983 */ /* 0x000f220000300a00 */
[----:B------:R-:W-:-:S06]  /*23c60*/  PRMT R52, RZ, 0x7610, R52 ;  /* 0x00007610ff347816 */ /* 0x000fcc0000000034 */
[----:B--2---:R-:W2:Y:S01]  /*23c70*/  @!P0 LDG.E.U16 R52, desc[UR10][R72.64] ;  /* 0x0000000a48348981 */ /* 0x004ea2000c1e1500 */
[----:B------:R-:W-:-:S03]  /*23c80*/  PRMT R5, RZ, 0x7610, R5 ;  /* 0x00007610ff057816 */ /* 0x000fc60000000005 */
[----:B---3--:R0:W-:Y:S02]  /*23c90*/  STL [R1+0x7e0], R75 ;  /* 0x0007e04b01007387 */ /* 0x0081e40000100800 */
[----:B0-----:R-:W0:Y:S02]  /*23ca0*/  S2R R75, SR_TID.X ;  /* 0x00000000004b7919 */ /* 0x001e240000002100 */
[----:B----4-:R1:W-:Y:S04]  /*23cb0*/  STL [R1+0x7dc], R21 ;  /* 0x0007dc1501007387 */ /* 0x0103e80000100800 */
[----:B------:R-:W3:Y:S04]  /*23cc0*/  LDL R81, [R1+0xc08] ;  /* 0x000c080001517983 */ /* 0x000ee80000100800 */
[----:B------:R-:W3:Y:S01]  /*23cd0*/  LDL R80, [R1+0xc0c] ;  /* 0x000c0c0001507983 */ /* 0x000ee20000100800 */
[----:B0-----:R-:W-:-:S02]  /*23ce0*/  SHF.R.U32.HI R32, RZ, 0x6, R75 ;  /* 0x00000006ff207819 */ /* 0x001fc4000001164b */
[----:B-1----:R-:W-:Y:S02]  /*23cf0*/  SHF.R.U32.HI R21, RZ, 0x6, R75 ;  /* 0x00000006ff157819 */ /* 0x002fe4000001164b */
[----:B------:R-:W-:Y:S02]  /*23d00*/  SGXT.U32 R32, R32, 0x1 ;  /* 0x000000012020781a */ /* 0x000fe40000000000 */
[----:B------:R-:W-:Y:S02]  /*23d10*/  SGXT.U32 R21, R21, 0x1 ;  /* 0x000000011515781a */ /* 0x000fe40000000000 */
[----:B------:R-:W-:Y:S02]  /*23d20*/  LOP3.LUT R32, R32, 0xa4, RZ, 0xfc, !PT ;  /* 0x000000a420207812 */ /* 0x000fe400078efcff */
[----:B------:R-:W-:Y:S02]  /*23d30*/  LOP3.LUT R21, R21, 0xa6, RZ, 0xfc, !PT ;  /* 0x000000a615157812 */ /* 0x000fe400078efcff */
[----:B------:R-:W-:-:S02]  /*23d40*/  ISETP.GE.AND P5, PT, R32, UR5, PT ;  /* 0x0000000520007c0c */ /* 0x000fc4000bfa6270 */
[----:B------:R-:W-:Y:S01]  /*23d50*/  ISETP.GE.AND P4, PT, R21, UR5, PT ;  /* 0x0000000515007c0c */ /* 0x000fe2000bf86270 */
[----:B------:R-:W4:Y:S04]  /*23d60*/  LDL R32, [R1+0xc10] ;  /* 0x000c100001207983 */ /* 0x000f280000100800 */
[----:B------:R-:W4:Y:S01]  /*23d70*/  LDL R21, [R1+0xc14] ;  /* 0x000c140001157983 */ /* 0x000f220000100800 */
[----:B------:R-:W-:Y:S02]  /*23d80*/  SHF.R.U32.HI R75, RZ, 0x6, R75 ;  /* 0x00000006ff4b7819 */ /* 0x000fe4000001164b */
[----:B------:R-:W-:Y:S01]  /*23d90*/  PRMT R78, RZ, 0x7610, R78 ;  /* 0x00007610ff4e7816 */ /* 0x000fe2000000004e */
[----:B------:R-:W4:Y:S01]  /*23da0*/  LDL.LU.64 R72, [R1+0x1ee0] ;  /* 0x001ee00001487983 */ /* 0x000f220000300a00 */
[----:B------:R-:W-:-:S02]  /*23db0*/  SGXT.U32 R75, R75, 0x1 ;  /* 0x000000014b4b781a */ /* 0x000fc40000000000 */
[----:B------:R-:W-:Y:S01]  /*23dc0*/  PRMT R83, RZ, 0x7610, R83 ;  /* 0x00007610ff537816 */ /* 0x000fe20000000053 */
[----:B------:R-:W4:Y:S01]  /*23dd0*/  LDL R82, [R1+0xc18] ;  /* 0x000c180001527983 */ /* 0x000f220000100800 */
[----:B------:R-:W-:-:S04]  /*23de0*/  LOP3.LUT R75, R75, 0xa8, RZ, 0xfc, !PT ;  /* 0x000000a84b4b7812 */ /* 0x000fc800078efcff */
[----:B------:R-:W-:Y:S01]  /*23df0*/  ISETP.GE.AND P3, PT, R75, UR5, PT ;  /* 0x000000054b007c0c */ /* 0x000fe2000bf66270 */
[----:B------:R-:W-:Y:S02]  /*23e00*/  @!P1 IMAD.MOV.U32 R75, RZ, RZ, R74 ;  /* 0x000000ffff4b9224 */ /* 0x000fe400078e004a */
[----:B------:R-:W-:-:S05]  /*23e10*/  @!P1 IMAD.MOV.U32 R74, RZ, RZ, R41 ;  /* 0x000000ffff4a9224 */ /* 0x000fca00078e0029 */
[----:B------:R-:W4:Y:S01]  /*23e20*/  @!P1 LDG.E.U16 R5, desc[UR10][R74.64] ;  /* 0x0000000a4a059981 */ /* 0x000f22000c1e1500 */
[----:B------:R-:W0:Y:S03]  /*23e30*/  S2R R41, SR_TID.X ;  /* 0x0000000000297919 */ /* 0x000e260000002100 */
[----:B--2---:R1:W-:Y:S04]  /*23e40*/  STL [R1+0x724], R52 ;  /* 0x0007243401007387 */ /* 0x0043e80000100800 */
[----:B-1----:R-:W2:Y:S04]  /*23e50*/  LDL R52, [R1+0xc1c] ;  /* 0x000c1c0001347983 */ /* 0x002ea80000100800 */
[----:B------:R-:W2:Y:S01]  /*23e60*/  LDL.LU.64 R74, [R1+0x1ed8] ;  /* 0x001ed800014a7983 */ /* 0x000ea20000300a00 */
[----:B0-----:R-:W-:-:S03]  /*23e70*/  SHF.R.U32.HI R87, RZ, 0x6, R41 ;  /* 0x00000006ff577819 */ /* 0x001fc60000011629 */
[----:B---3--:R4:W3:Y:S02]  /*23e80*/  @!P5 LDG.E.U16 R78, desc[UR10][R80.64] ;  /* 0x0000000a504ed981 */ /* 0x0088e4000c1e1500 */
[----:B----4-:R-:W-:Y:S02]  /*23e90*/  @!P4 IMAD.MOV.U32 R81, RZ, RZ, R32 ;  /* 0x000000ffff51c224 */ /* 0x010fe400078e0020 */
[----:B------:R-:W-:-:S05]  /*23ea0*/  @!P4 IMAD.MOV.U32 R80, RZ, RZ, R21 ;  /* 0x000000ffff50c224 */ /* 0x000fca00078e0015 */
[----:B------:R-:W4:Y:S04]  /*23eb0*/  @!P4 LDG.E.U16 R83, desc[UR10][R80.64] ;  /* 0x0000000a5053c981 */ /* 0x000f28000c1e1500 */
[----:B------:R0:W-:Y:S02]  /*23ec0*/  STL [R1+0x720], R5 ;  /* 0x0007200501007387 */ /* 0x0001e40000100800 */
[----:B0-----:R-:W-:Y:S02]  /*23ed0*/  SHF.R.U32.HI R5, RZ, 0x6, R41 ;  /* 0x00000006ff057819 */ /* 0x001fe40000011629 */
[----:B------:R-:W2:Y:S02]  /*23ee0*/  LDL R41, [R1+0xc20] ;  /* 0x000c200001297983 */ /* 0x000ea40000100800 */
[----:B------:R-:W-:-:S04]  /*23ef0*/  SGXT.U32 R5, R5, 0x1 ;  /* 0x000000010505781a */ /* 0x000fc80000000000 */
[----:B------:R-:W-:-:S04]  /*23f00*/  LOP3.LUT R5, R5, 0xaa, RZ, 0xfc, !PT ;  /* 0x000000aa05057812 */ /* 0x000fc800078efcff */
[----:B------:R-:W-:Y:S02]  /*23f10*/  ISETP.GE.AND P0, PT, R5, UR5, PT ;  /* 0x0000000505007c0c */ /* 0x000fe4000bf06270 */
[----:B------:R-:W2:Y:S01]  /*23f20*/  LDL R5, [R1+0xc24] ;  /* 0x000c240001057983 */ /* 0x000ea20000100800 */
[----:B------:R-:W0:Y:S01]  /*23f30*/  S2R R21, SR_TID.X ;  /* 0x0000000000157919 */ /* 0x000e220000002100 */
[----:B------:R-:W-:Y:S02]  /*23f40*/  PRMT R30, RZ, 0x7610, R30 ;  /* 0x00007610ff1e7816 */ /* 0x000fe4000000001e */
[----:B------:R-:W-:Y:S02]  /*23f50*/  PRMT R4, RZ, 0x7610, R4 ;  /* 0x00007610ff047816 */ /* 0x000fe40000000004 */
[----:B0-----:R-:W-:-:S04]  /*23f60*/  SHF.R.U32.HI R21, RZ, 0x6, R21 ;  /* 0x00000006ff157819 */ /* 0x001fc80000011615 */
[----:B------:R-:W-:-:S04]  /*23f70*/  SGXT.U32 R21, R21, 0x1 ;  /* 0x000000011515781a */ /* 0x000fc80000000000 */
[----:B------:R-:W-:-:S04]  /*23f80*/  LOP3.LUT R21, R21, 0xae, RZ, 0xfc, !PT ;  /* 0x000000ae15157812 */ /* 0x000fc800078efcff */
[----:B------:R-:W-:Y:S01]  /*23f90*/  ISETP.GE.AND P5, PT, R21, UR5, PT ;  /* 0x0000000515007c0c */ /* 0x000fe2000bfa6270 */
[----:B---3--:R0:W-:Y:S04]  /*23fa0*/  STL [R1+0x7c0], R78 ;  /* 0x0007c04e01007387 */ /* 0x0081e80000100800 */
[----:B------:R-:W3:Y:S04]  /*23fb0*/  LDL R32, [R1+0xc2c] ;  /* 0x000c2c0001207983 */ /* 0x000ee80000100800 */
[----:B0-----:R-:W3:Y:S04]  /*23fc0*/  LDL R78, [R1+0xc28] ;  /* 0x000c2800014e7983 */ /* 0x001ee80000100800 */
[----:B------:R-:W3:Y:S04]  /*23fd0*/  LDL.LU.64 R80, [R1+0x1ed0] ;  /* 0x001ed00001507983 */ /* 0x000ee80000300a00 */
[----:B----4-:R0:W-:Y:S02]  /*23fe0*/  STL [R1+0x7bc], R83 ;  /* 0x0007bc5301007387 */ /* 0x0101e40000100800 */
[----:B0-----:R-:W-:-:S02]  /*23ff0*/  @!P3 IMAD.MOV.U32 R83, RZ, RZ, R82 ;  /* 0x000000ffff53b224 */ /* 0x001fc400078e0052 */
[----:B--2---:R-:W-:-:S05]  /*24000*/  @!P3 IMAD.MOV.U32 R82, RZ, RZ, R52 ;  /* 0x000000ffff52b224 */ /* 0x004fca00078e0034 */
[----:B------:R0:W2:Y:S02]  /*24010*/  @!P3 LDG.E.U16 R30, desc[UR10][R82.64] ;  /* 0x0000000a521eb981 */ /* 0x0000a4000c1e1500 */
[----:B0-----:R-:W0:Y:S01]  /*24020*/  S2R R83, SR_TID.X ;  /* 0x0000000000537919 */ /* 0x001e220000002100 */
[----:B------:R-:W-:Y:S01]  /*24030*/  @!P0 IMAD.MOV.U32 R82, RZ, RZ, R5 ;  /* 0x000000ffff528224 */ /* 0x000fe200078e0005 */
[--C-:B0-----:R-:W-:Y:S02]  /*24040*/  SHF.R.U32.HI R21, RZ, 0x6, R83.reuse ;  /* 0x00000006ff157819 */ /* 0x101fe40000011653 */
[----:B------:R-:W-:Y:S01]  /*24050*/  SHF.R.U32.HI R52, RZ, 0x6, R83 ;  /* 0x00000006ff347819 */ /* 0x000fe20000011653 */
[----:B------:R-:W-:-:S05]  /*24060*/  @!P0 IMAD.MOV.U32 R83, RZ, RZ, R41 ;  /* 0x000000ffff538224 */ /* 0x000fca00078e0029 */
[----:B------:R3:W4:Y:S01]  /*24070*/  @!P0 LDG.E.U16 R4, desc[UR10][R82.64] ;  /* 0x0000000a52048981 */ /* 0x000722000c1e1500 */
[----:B------:R-:W-:-:S04]  /*24080*/  SGXT.U32 R87, R87, 0x1 ;  /* 0x000000015757781a */ /* 0x000fc80000000000 */
[----:B------:R-:W-:-:S04]  /*24090*/  LOP3.LUT R87, R87, 0xac, RZ, 0xfc, !PT ;  /* 0x000000ac57577812 */ /* 0x000fc800078efcff */
[----:B------:R-:W-:Y:S02]  /*240a0*/  ISETP.GE.AND P1, PT, R87, UR5, PT ;  /* 0x0000000557007c0c */ /* 0x000fe4000bf26270 */
[----:B------:R-:W-:Y:S02]  /*240b0*/  SGXT.U32 R21, R21, 0x1 ;  /* 0x000000011515781a */ /* 0x000fe40000000000 */
[----:B------:R-:W-:Y:S02]  /*240c0*/  PRMT R19, RZ, 0x7610, R19 ;  /* 0x00007610ff137816 */ /* 0x000fe40000000013 */
[----:B------:R-:W-:-:S04]  /*240d0*/  LOP3.LUT R21, R21, 0xb0, RZ, 0xfc, !PT ;  /* 0x000000b015157812 */ /* 0x000fc800078efcff */
[----:B------:R-:W-:Y:S02]  /*240e0*/  ISETP.GE.AND P4, PT, R21, UR5, PT ;  /* 0x0000000515007c0c */ /* 0x000fe4000bf86270 */
[----:B------:R-:W-:-:S04]  /*240f0*/  SGXT.U32 R52, R52, 0x1 ;  /* 0x000000013434781a */ /* 0x000fc80000000000 */
[----:B------:R-:W-:-:S04]  /*24100*/  LOP3.LUT R52, R52, 0xb2, RZ, 0xfc, !PT ;  /* 0x000000b234347812 */ /* 0x000fc800078efcff */
[----:B------:R-:W-:Y:S01]  /*24110*/  ISETP.GE.AND P3, PT, R52, UR5, PT ;  /* 0x0000000534007c0c */ /* 0x000fe2000bf66270 */
[----:B---3--:R-:W-:Y:S02]  /*24120*/  @!P1 IMAD.MOV.U32 R82, RZ, RZ, R32 ;  /* 0x000000ffff529224 */ /* 0x008fe400078e0020 */
[----:B------:R-:W-:-:S05]  /*24130*/  @!P1 IMAD.MOV.U32 R83, RZ, RZ, R78 ;  /* 0x000000ffff539224 */ /* 0x000fca00078e004e */
[----:B------:R0:W3:Y:S04]  /*24140*/  @!P1 LDG.E.U16 R19, desc[UR10][R82.64] ;  /* 0x0000000a52139981 */ /* 0x0000e8000c1e1500 */
[----:B--2---:R1:W-:Y:S04]  /*24150*/  STL [R1+0x714], R30 ;  /* 0x0007141e01007387 */ /* 0x0043e80000100800 */
[----:B------:R-:W2:Y:S04]  /*24160*/  LDL R21, [R1+0xc34] ;  /* 0x000c340001157983 */ /* 0x000ea80000100800 */
[----:B------:R-:W2:Y:S04]  /*24170*/  LDL R52, [R1+0xc38] ;  /* 0x000c380001347983 */ /* 0x000ea80000100800 */
[----:B-1----:R-:W2:Y:S04]  /*24180*/  LDL R30, [R1+0xc30] ;  /* 0x000c3000011e7983 */ /* 0x002ea80000100800 */
[----:B------:R-:W2:Y:S04]  /*24190*/  LDL R41, [R1+0xc3c] ;  /* 0x000c3c0001297983 */ /* 0x000ea80000100800 */
[----:B------:R-:W2:Y:S04]  /*241a0*/  LDL R5, [R1+0xc40] ;  /* 0x000c400001057983 */ /* 0x000ea80000100800 */
[----:B----4-:R1:W-:Y:S04]  /*241b0*/  STL [R1+0x710], R4 ;  /* 0x0007100401007387 */ /* 0x0103e80000100800 */
[----:B-1----:R-:W4:Y:S01]  /*241c0*/  LDL R4, [R1+0xc44] ;  /* 0x000c440001047983 */ /* 0x002f220000100800 */
[----:B0-----:R-:W0:Y:S01]  /*241d0*/  S2R R83, SR_TID.X ;  /* 0x0000000000537919 */ /* 0x001e220000002100 */
[----:B------:R-:W-:-:S02]  /*241e0*/  PRMT R11, RZ, 0x7610, R11 ;  /* 0x00007610ff0b7816 */ /* 0x000fc4000000000b */
[----:B------:R-:W-:Y:S02]  /*241f0*/  PRMT R10, RZ, 0x7610, R10 ;  /* 0x00007610ff0a7816 */ /* 0x000fe4000000000a */
[----:B0-----:R-:W-:Y:S02]  /*24200*/  SHF.R.U32.HI R78, RZ, 0x6, R83 ;  /* 0x00000006ff4e7819 */ /* 0x001fe40000011653 */
[----:B------:R-:W-:Y:S01]  /*24210*/  PRMT R33, RZ, 0x7610, R33 ;  /* 0x00007610ff217816 */ /* 0x000fe20000000021 */
[----:B---3--:R0:W-:Y:S04]  /*24220*/  STL [R1+0x7b0], R19 ;  /* 0x0007b01301007387 */ /* 0x0081e80000100800 */
[----:B------:R-:W3:Y:S01]  /*24230*/  LDL R32, [R1+0xc48] ;  /* 0x000c480001207983 */ /* 0x000ee20000100800 */
[----:B0-----:R-:W-:Y:S01]  /*24240*/  SHF.R.U32.HI R19, RZ, 0x6, R83 ;  /* 0x00000006ff137819 */ /* 0x001fe20000011653 */
[----:B--2---:R-:W-:-:S02]  /*24250*/  @!P5 IMAD.MOV.U32 R82, RZ, RZ, R21 ;  /* 0x000000ffff52d224 */ /* 0x004fc400078e0015 */
[----:B------:R-:W-:Y:S01]  /*24260*/  @!P5 IMAD.MOV.U32 R83, RZ, RZ, R30 ;  /* 0x000000ffff53d224 */ /* 0x000fe200078e001e */
[----:B------:R-:W-:Y:S01]  /*24270*/  SGXT.U32 R19, R19, 0x1 ;  /* 0x000000011313781a */ /* 0x000fe20000000000 */
[----:B------:R-:W2:Y:S04]  /*24280*/  LDL R30, [R1+0xc50] ;  /* 0x000c5000011e7983 */ /* 0x000ea80000100800 */
[----:B------:R0:W2:Y:S04]  /*24290*/  @!P5 LDG.E.U16 R11, desc[UR10][R82.64] ;  /* 0x0000000a520bd981 */ /* 0x0000a8000c1e1500 */
[----:B------:R-:W3:Y:S01]  /*242a0*/  LDL R21, [R1+0xc54] ;  /* 0x000c540001157983 */ /* 0x000ee20000100800 */
[----:B0-----:R-:W-:-:S02]  /*242b0*/  @!P4 IMAD.MOV.U32 R82, RZ, RZ, R41 ;  /* 0x000000ffff52c224 */ /* 0x001fc400078e0029 */
[----:B------:R-:W-:-:S05]  /*242c0*/  @!P4 IMAD.MOV.U32 R83, RZ, RZ, R52 ;  /* 0x000000ffff53c224 */ /* 0x000fca00078e0034 */
[----:B------:R-:W3:Y:S04]  /*242d0*/  @!P4 LDG.E.U16 R33, desc[UR10][R82.64] ;  /* 0x0000000a5221c981 */ /* 0x000ee8000c1e1500 */
[----:B----4-:R-:W4:Y:S01]  /*242e0*/  @!P3 LDG.E.U16 R10, desc[UR10][R4.64] ;  /* 0x0000000a040ab981 */ /* 0x010f22000c1e1500 */
[----:B------:R-:W-:-:S04]  /*242f0*/  LOP3.LUT R19, R19, 0xb4, RZ, 0xfc, !PT ;  /* 0x000000b413137812 */ /* 0x000fc800078efcff */
[----:B------:R-:W-:Y:S02]  /*24300*/  ISETP.GE.AND P0, PT, R19, UR5, PT ;  /* 0x0000000513007c0c */ /* 0x000fe4000bf06270 */
[----:B------:R-:W3:Y:S01]  /*24310*/  LDL R19, [R1+0xc4c] ;  /* 0x000c4c0001137983 */ /* 0x000ee20000100800 */
[----:B------:R-:W-:-:S04]  /*24320*/  SGXT.U32 R78, R78, 0x1 ;  /* 0x000000014e4e781a */ /* 0x000fc80000000000 */
[----:B------:R-:W-:-:S04]  /*24330*/  LOP3.LUT R78, R78, 0xb6, RZ, 0xfc, !PT ;  /* 0x000000b64e4e7812 */ /* 0x000fc800078efcff */
[----:B------:R-:W-:Y:S02]  /*24340*/  ISETP.GE.AND P1, PT, R78, UR5, PT ;  /* 0x000000054e007c0c */ /* 0x000fe4000bf26270 */
[----:B------:R-:W-:Y:S02]  /*24350*/  PRMT R18, RZ, 0x7610, R18 ;  /* 0x00007610ff127816 */ /* 0x000fe40000000012 */
[----:B------:R-:W-:Y:S01]  /*24360*/  PRMT R20, RZ, 0x7610, R20 ;  /* 0x00007610ff147816 */ /* 0x000fe20000000014 */
[----:B--2---:R0:W-:Y:S04]  /*24370*/  STL [R1+0x7a4], R11 ;  /* 0x0007a40b01007387 */ /* 0x0041e80000100800 */
[----:B------:R-:W2:Y:S04]  /*24380*/  LDL.LU.64 R82, [R1+0x1ec8] ;  /* 0x001ec80001527983 */ /* 0x000ea80000300a00 */
[----:B------:R-:W2:Y:S01]  /*24390*/  LDL.LU.64 R4, [R1+0x1ec0] ;  /* 0x001ec00001047983 */ /* 0x000ea20000300a00 */
[----:B0-----:R-:W0:Y:S03]  /*243a0*/  S2R R11, SR_TID.X ;  /* 0x00000000000b7919 */ /* 0x001e260000002100 */
[----:B----4-:R1:W-:Y:S02]  /*243b0*/  STL [R1+0x704], R10 ;  /* 0x0007040a01007387 */ /* 0x0103e40000100800 */
[----:B-1----:R-:W1:Y:S01]  /*243c0*/  S2R R10, SR_TID.X ;  /* 0x00000000000a7919 */ /* 0x002e620000002100 */
[----:B0-----:R-:W-:-:S04]  /*243d0*/  SHF.R.U32.HI R11, RZ, 0x6, R11 ;  /* 0x00000006ff0b7819 */ /* 0x001fc8000001160b */
[----:B------:R-:W-:-:S04]  /*243e0*/  SGXT.U32 R11, R11, 0x1 ;  /* 0x000000010b0b781a */ /* 0x000fc80000000000 */
[----:B------:R-:W-:-:S04]  /*243f0*/  LOP3.LUT R11, R11, 0xb8, RZ, 0xfc, !PT ;  /* 0x000000b80b0b7812 */ /* 0x000fc800078efcff */
[----:B------:R-:W-:Y:S02]  /*24400*/  ISETP.GE.AND P5, PT, R11, UR5, PT ;  /* 0x000000050b007c0c */ /* 0x000fe4000bfa6270 */
[----:B------:R-:W4:Y:S04]  /*24410*/  LDL R11, [R1+0xc58] ;  /* 0x000c5800010b7983 */ /* 0x000f280000100800 */
[----:B---3--:R1:W-:Y:S02]  /*24420*/  STL [R1+0x708], R33 ;  /* 0x0007082101007387 */ /* 0x0083e40000100800 */
[----:B-1----:R-:W-:-:S04]  /*24430*/  SHF.R.U32.HI R33, RZ, 0x6, R10 ;  /* 0x00000006ff217819 */ /* 0x002fc8000001160a */
[----:B------:R-:W-:-:S04]  /*24440*/  SGXT.U32 R33, R33, 0x1 ;  /* 0x000000012121781a */ /* 0x000fc80000000000 */
[----:B------:R-:W-:-:S04]  /*24450*/  LOP3.LUT R33, R33, 0xbc, RZ, 0xfc, !PT ;  /* 0x000000bc21217812 */ /* 0x000fc800078efcff */
[----:B------:R-:W-:Y:S01]  /*24460*/  ISETP.GE.AND P3, PT, R33, UR5, PT ;  /* 0x0000000521007c0c */ /* 0x000fe2000bf66270 */
[----:B------:R-:W-:Y:S02]  /*24470*/  @!P0 IMAD.MOV.U32 R33, RZ, RZ, R32 ;  /* 0x000000ffff218224 */ /* 0x000fe400078e0020 */
[----:B------:R-:W-:Y:S01]  /*24480*/  @!P0 IMAD.MOV.U32 R32, RZ, RZ, R19 ;  /* 0x000000ffff208224 */ /* 0x000fe200078e0013 */
[----:B------:R-:W-:Y:S01]  /*24490*/  SHF.R.U32.HI R41, RZ, 0x6, R10 ;  /* 0x00000006ff297819 */ /* 0x000fe2000001160a */
[----:B------:R-:W3:Y:S04]  /*244a0*/  LDL R19, [R1+0xc60] ;  /* 0x000c600001137983 */ /* 0x000ee80000100800 */
[----:B------:R0:W2:Y:S04]  /*244b0*/  @!P0 LDG.E.U16 R18, desc[UR10][R32.64] ;  /* 0x0000000a20128981 */ /* 0x0000a8000c1e1500 */
[----:B------:R-:W4:Y:S01]  /*244c0*/  LDL R10, [R1+0xc5c] ;  /* 0x000c5c00010a7983 */ /* 0x000f220000100800 */
[----:B0-----:R-:W-:-:S02]  /*244d0*/  @!P1 IMAD.MOV.U32 R32, RZ, RZ, R21 ;  /* 0x000000ffff209224 */ /* 0x001fc400078e0015 */
[----:B------:R-:W-:-:S05]  /*244e0*/  @!P1 IMAD.MOV.U32 R33, RZ, RZ, R30 ;  /* 0x000000ffff219224 */ /* 0x000fca00078e001e */
[----:B------:R-:W3:Y:S01]  /*244f0*/  @!P1 LDG.E.U16 R20, desc[UR10][R32.64] ;  /* 0x0000000a20149981 */ /* 0x000ee2000c1e1500 */
[----:B------:R-:W0:Y:S03]  /*24500*/  S2R R21, SR_TID.X ;  /* 0x0000000000157919 */ /* 0x000e260000002100 */
[----:B--2---:R1:W-:Y:S04]  /*24510*/  STL [R1+0x798], R18 ;  /* 0x0007981201007387 */ /* 0x0043e80000100800 */
[----:B------:R-:W2:Y:S04]  /*24520*/  LDL R33, [R1+0xc68] ;  /* 0x000c680001217983 */ /* 0x000ea80000100800 */
[----:B------:R-:W2:Y:S04]  /*24530*/  LDL R32, [R1+0xc6c] ;  /* 0x000c6c0001207983 */ /* 0x000ea80000100800 */
[----:B-1----:R-:W2:Y:S04]  /*24540*/  LDL R18, [R1+0xc64] ;  /* 0x000c640001127983 */ /* 0x002ea80000100800 */
[----:B---3--:R0:W-:Y:S01]  /*24550*/  STL [R1+0x794], R20 ;  /* 0x0007941401007387 */ /* 0x0081e20000100800 */
[----:B------:R-:W-:-:S02]  /*24560*/  SGXT.U32 R41, R41, 0x1 ;  /* 0x000000012929781a */ /* 0x000fc40000000000 */
[----:B------:R-:W-:Y:S01]  /*24570*/  PRMT R31, RZ, 0x7610, R31 ;  /* 0x00007610ff1f7816 */ /* 0x000fe2000000001f */
[----:B------:R-:W3:Y:S01]  /*24580*/  LDL R52, [R1+0xc78] ;  /* 0x000c780001347983 */ /* 0x000ee20000100800 */
        /* <DEDUP_REMOVED lines=8> */
[----:B------:R-:W3:Y:S04]  /*24610*/  LDL R20, [R1+0xc74] ;  /* 0x000c740001147983 */ /* 0x000ee80000100800 */
[----:B------:R-:W3:Y:S01]  /*24620*/  LDL R21, [R1+0xc70] ;  /* 0x000c700001157983 */ /* 0x000ee20000100800 */
[----:B------:R-:W-:-:S04]  /*24630*/  LOP3.LUT R41, R41, 0xba, RZ, 0xfc, !PT ;  /* 0x000000ba29297812 */ /* 0x000fc800078efcff */
[----:B------:R-:W-:Y:S02]  /*24640*/  ISETP.GE.AND P4, PT, R41, UR5, PT ;  /* 0x0000000529007c0c */ /* 0x000fe4000bf86270 */
[----:B------:R-:W-:Y:S01]  /*24650*/  PRMT R59, RZ, 0x7610, R59 ;  /* 0x00007610ff3b7816 */ /* 0x000fe2000000003b */
[----:B------:R-:W3:Y:S01]  /*24660*/  LDL R41, [R1+0xc7c] ;  /* 0x000c7c0001297983 */ /* 0x000ee20000100800 */
[----:B------:R-:W-:Y:S02]  /*24670*/  PRMT R58, RZ, 0x7610, R58 ;  /* 0x00007610ff3a7816 */ /* 0x000fe4000000003a */
[----:B------:R-:W-:-:S06]  /*24680*/  PRMT R76, RZ, 0x7610, R76 ;  /* 0x00007610ff4c7816 */ /* 0x000fcc000000004c */
[----:B----4-:R-:W4:Y:S01]  /*24690*/  @!P5 LDG.E.U16 R76, desc[UR10][R10.64] ;  /* 0x0000000a0a4cd981 */ /* 0x010f22000c1e1500 */
[----:B------:R-:W0:Y:S03]  /*246a0*/  S2R R30, SR_TID.X ;  /* 0x00000000001e7919 */ /* 0x000e260000002100 */
[----:B------:R-:W4:Y:S04]  /*246b0*/  LDL.LU.64 R10, [R1+0x1eb8] ;  /* 0x001eb800010a7983 */ /* 0x000f280000300a00 */
[----:B--2---:R1:W2:Y:S04]  /*246c0*/  @!P3 LDG.E.U16 R31, desc[UR10][R32.64] ;  /* 0x0000000a201fb981 */ /* 0x0042a8000c1e1500 */
[----:B------:R-:W4:Y:S04]  /*246d0*/  @!P4 LDG.E.U16 R59, desc[UR10][R18.64] ;  /* 0x0000000a123bc981 */ /* 0x000f28000c1e1500 */
[----:B---3--:R-:W3:Y:S01]  /*246e0*/  @!P0 LDG.E.U16 R58, desc[UR10][R20.64] ;  /* 0x0000000a143a8981 */ /* 0x008ee2000c1e1500 */
[----:B-1----:R-:W1:Y:S01]  /*246f0*/  S2R R33, SR_TID.X ;  /* 0x0000000000217919 */ /* 0x002e620000002100 */
[----:B0-----:R-:W-:-:S02]  /*24700*/  SHF.R.U32.HI R30, RZ, 0x6, R30 ;  /* 0x00000006ff1e7819 */ /* 0x001fc4000001161e */
[----:B------:R-:W3:Y:S02]  /*24710*/  LDL.LU.64 R18, [R1+0x1eb0] ;  /* 0x001eb00001127983 */ /* 0x000ee40000300a00 */
[----:B------:R-:W-:-:S04]  /*24720*/  SGXT.U32 R30, R30, 0x1 ;  /* 0x000000011e1e781a */ /* 0x000fc80000000000 */
[----:B------:R-:W-:-:S04]  /*24730*/  LOP3.LUT R30, R30, 0xc2, RZ, 0xfc, !PT ;  /* 0x000000c21e1e7812 */ /* 0x000fc800078efcff */
[----:B------:R-:W-:Y:S02]  /*24740*/  ISETP.GE.AND P5, PT, R30, UR5, PT ;  /* 0x000000051e007c0c */ /* 0x000fe4000bfa6270 */
[----:B-1----:R-:W-:-:S04]  /*24750*/  SHF.R.U32.HI R32, RZ, 0x6, R33 ;  /* 0x00000006ff207819 */ /* 0x002fc80000011621 */
[----:B------:R-:W-:-:S04]  /*24760*/  SGXT.U32 R32, R32, 0x1 ;  /* 0x000000012020781a */ /* 0x000fc80000000000 */
[----:B------:R-:W-:-:S04]  /*24770*/  LOP3.LUT R32, R32, 0xc4, RZ, 0xfc, !PT ;  /* 0x000000c420207812 */ /* 0x000fc800078efcff */
[----:B------:R-:W-:Y:S02]  /*24780*/  ISETP.GE.AND P4, PT, R32, UR5, PT ;  /* 0x0000000520007c0c */ /* 0x000fe4000bf86270 */
[----:B------:R-:W-:Y:S01]  /*24790*/  PRMT R40, RZ, 0x7610, R40 ;  /* 0x00007610ff287816 */ /* 0x000fe20000000028 */
[----:B--2---:R0:W-:Y:S04]  /*247a0*/  STL [R1+0x784], R31 ;  /* 0x0007841f01007387 */ /* 0x0041e80000100800 */
[----:B------:R-:W2:Y:S04]  /*247b0*/  LDL R30, [R1+0xc84] ;  /* 0x000c8400011e7983 */ /* 0x000ea80000100800 */
[----:B0-----:R-:W2:Y:S04]  /*247c0*/  LDL R31, [R1+0xc80] ;  /* 0x000c8000011f7983 */ /* 0x001ea80000100800 */
[----:B----4-:R0:W-:Y:S04]  /*247d0*/  STL [R1+0x6f0], R59 ;  /* 0x0006f03b01007387 */ /* 0x0101e80000100800 */
[----:B------:R-:W4:Y:S01]  /*247e0*/  LDL R32, [R1+0xc8c] ;  /* 0x000c8c0001207983 */ /* 0x000f220000100800 */
[----:B0-----:R-:W-:-:S03]  /*247f0*/  SHF.R.U32.HI R59, RZ, 0x6, R33 ;  /* 0x00000006ff3b7819 */ /* 0x001fc60000011621 */
[----:B------:R-:W4:Y:S01]  /*24800*/  LDL R33, [R1+0xc88] ;  /* 0x000c880001217983 */ /* 0x000f220000100800 */
[----:B------:R-:W-:-:S03]  /*24810*/  SGXT.U32 R59, R59, 0x1 ;  /* 0x000000013b3b781a */ /* 0x000fc60000000000 */
[----:B------:R-:W4:Y:S01]  /*24820*/  LDL.LU.64 R20, [R1+0x1ea8] ;  /* 0x001ea80001147983 */ /* 0x000f220000300a00 */
[----:B------:R-:W-:-:S04]  /*24830*/  LOP3.LUT R59, R59, 0xc6, RZ, 0xfc, !PT ;  /* 0x000000c63b3b7812 */ /* 0x000fc800078efcff */
[----:B------:R-:W-:Y:S01]  /*24840*/  ISETP.GE.AND P3, PT, R59, UR5, PT ;  /* 0x000000053b007c0c */ /* 0x000fe2000bf66270 */
[----:B------:R-:W-:Y:S01]  /*24850*/  @!P1 IMAD.MOV.U32 R59, RZ, RZ, R52 ;  /* 0x000000ffff3b9224 */ /* 0x000fe200078e0034 */
[----:B---3--:R0:W-:Y:S04]  /*24860*/  STL [R1+0x778], R58 ;  /* 0x0007783a01007387 */ /* 0x0081e80000100800 */
[----:B------:R-:W-:Y:S01]  /*24870*/  STL [R1+0x6f4], R76 ;  /* 0x0006f44c01007387 */ /* 0x000fe20000100800 */
[----:B0-----:R-:W-:-:S05]  /*24880*/  @!P1 IMAD.MOV.U32 R58, RZ, RZ, R41 ;  /* 0x000000ffff3a9224 */ /* 0x001fca00078e0029 */
[----:B------:R-:W3:Y:S04]  /*24890*/  @!P1 LDG.E.U16 R40, desc[UR10][R58.64] ;  /* 0x0000000a3a289981 */ /* 0x000ee8000c1e1500 */
[----:B------:R-:W3:Y:S04]  /*248a0*/  LDL R59, [R1+0xc90] ;  /* 0x000c9000013b7983 */ /* 0x000ee80000100800 */
[----:B------:R-:W3:Y:S01]  /*248b0*/  LDL R58, [R1+0xc94] ;  /* 0x000c9400013a7983 */ /* 0x000ee20000100800 */
[----:B------:R-:W-:Y:S02]  /*248c0*/  PRMT R47, RZ, 0x7610, R47 ;  /* 0x00007610ff2f7816 */ /* 0x000fe4000000002f */
[----:B------:R-:W-:Y:S01]  /*248d0*/  PRMT R46, RZ, 0x7610, R46 ;  /* 0x00007610ff2e7816 */ /* 0x000fe2000000002e */
[----:B------:R-:W0:Y:S01]  /*248e0*/  S2R R41, SR_TID.X ;  /* 0x0000000000297919 */ /* 0x000e220000002100 */
[----:B------:R-:W-:-:S02]  /*248f0*/  PRMT R53, RZ, 0x7610, R53 ;  /* 0x00007610ff357816 */ /* 0x000fc40000000035 */
[----:B--2---:R-:W2:Y:S04]  /*24900*/  @!P5 LDG.E.U16 R47, desc[UR10][R30.64] ;  /* 0x0000000a1e2fd981 */ /* 0x004ea8000c1e1500 */
[----:B----4-:R-:W4:Y:S04]  /*24910*/  @!P4 LDG.E.U16 R46, desc[UR10][R32.64] ;  /* 0x0000000a202ec981 */ /* 0x010f28000c1e1500 */
[----:B---3--:R-:W3:Y:S04]  /*24920*/  @!P3 LDG.E.U16 R53, desc[UR10][R58.64] ;  /* 0x0000000a3a35b981 */ /* 0x008ee8000c1e1500 */
[----:B------:R0:W-:Y:S02]  /*24930*/  STL [R1+0x6ec], R40 ;  /* 0x0006ec2801007387 */ /* 0x0001e40000100800 */
        /* <DEDUP_REMOVED lines=8> */
[----:B------:R-:W3:Y:S04]  /*249c0*/  LDL R40, [R1+0xc9c] ;  /* 0x000c9c0001287983 */ /* 0x000ee80000100800 */
[----:B------:R-:W3:Y:S01]  /*249d0*/  LDL R41, [R1+0xc98] ;  /* 0x000c980001297983 */ /* 0x000ee20000100800 */
[----:B------:R-:W0:Y:S03]  /*249e0*/  S2R R52, SR_TID.X ;  /* 0x0000000000347919 */ /* 0x000e260000002100 */
[----:B------:R-:W3:Y:S04]  /*249f0*/  LDL.LU.64 R30, [R1+0x1ea0] ;  /* 0x001ea000011e7983 */ /* 0x000ee80000300a00 */
[----:B------:R-:W3:Y:S01]  /*24a00*/  LDL.LU.64 R32, [R1+0x1e98] ;  /* 0x001e980001207983 */ /* 0x000ee20000300a00 */
[----:B0-----:R-:W-:-:S04]  /*24a10*/  SHF.R.U32.HI R52, RZ, 0x6, R52 ;  /* 0x00000006ff347819 */ /* 0x001fc80000011634 */
[----:B------:R-:W-:-:S04]  /*24a20*/  SGXT.U32 R52, R52, 0x1 ;  /* 0x000000013434781a */ /* 0x000fc80000000000 */
[----:B------:R-:W-:-:S04]  /*24a30*/  LOP3.LUT R52, R52, 0xcc, RZ, 0xfc, !PT ;  /* 0x000000cc34347812 */ /* 0x000fc800078efcff */
[----:B------:R-:W-:Y:S02]  /*24a40*/  ISETP.GE.AND P5, PT, R52, UR5, PT ;  /* 0x0000000534007c0c */ /* 0x000fe4000bfa6270 */
[----:B------:R-:W-:Y:S01]  /*24a50*/  PRMT R34, RZ, 0x7610, R34 ;  /* 0x00007610ff227816 */ /* 0x000fe20000000022 */
[----:B--2---:R0:W-:Y:S04]  /*24a60*/  STL [R1+0x6e8], R47 ;  /* 0x0006e82f01007387 */ /* 0x0041e80000100800 */
[----:B0-----:R-:W2:Y:S04]  /*24a70*/  LDL R47, [R1+0xca0] ;  /* 0x000ca000012f7983 */ /* 0x001ea80000100800 */
[----:B----4-:R0:W-:Y:S04]  /*24a80*/  STL [R1+0x76c], R46 ;  /* 0x00076c2e01007387 */ /* 0x0101e80000100800 */
[----:B0-----:R-:W2:Y:S04]  /*24a90*/  LDL R46, [R1+0xca4] ;  /* 0x000ca400012e7983 */ /* 0x001ea80000100800 */
[----:B---3--:R0:W-:Y:S04]  /*24aa0*/  STL [R1+0x768], R53 ;  /* 0x0007683501007387 */ /* 0x0081e80000100800 */
[----:B------:R-:W3:Y:S04]  /*24ab0*/  LDL R52, [R1+0xcac] ;  /* 0x000cac0001347983 */ /* 0x000ee80000100800 */
[----:B0-----:R-:W3:Y:S04]  /*24ac0*/  LDL R53, [R1+0xca8] ;  /* 0x000ca80001357983 */ /* 0x001ee80000100800 */
[----:B------:R-:W4:Y:S01]  /*24ad0*/  @!P0 LDG.E.U16 R34, desc[UR10][R40.64] ;  /* 0x0000000a28228981 */ /* 0x000f22000c1e1500 */
[----:B------:R-:W0:Y:S01]  /*24ae0*/  S2R R59, SR_TID.X ;  /* 0x00000000003b7919 */ /* 0x000e220000002100 */
[----:B------:R-:W-:-:S02]  /*24af0*/  PRMT R70, RZ, 0x7610, R70 ;  /* 0x00007610ff467816 */ /* 0x000fc40000000046 */
[----:B------:R-:W-:Y:S02]  /*24b00*/  PRMT R86, RZ, 0x7610, R86 ;  /* 0x00007610ff567816 */ /* 0x000fe40000000056 */
[----:B0-----:R-:W-:-:S04]  /*24b10*/  SHF.R.U32.HI R58, RZ, 0x6, R59 ;  /* 0x00000006ff3a7819 */ /* 0x001fc8000001163b */
[----:B------:R-:W-:-:S04]  /*24b20*/  SGXT.U32 R58, R58, 0x1 ;  /* 0x000000013a3a781a */ /* 0x000fc80000000000 */
[----:B------:R-:W-:Y:S02]  /*24b30*/  LOP3.LUT R58, R58, 0xce, RZ, 0xfc, !PT ;  /* 0x000000ce3a3a7812 */ /* 0x000fe400078efcff */
[----:B------:R-:W-:Y:S02]  /*24b40*/  SHF.R.U32.HI R76, RZ, 0x6, R59 ;  /* 0x00000006ff4c7819 */ /* 0x000fe4000001163b */
[----:B------:R-:W-:Y:S01]  /*24b50*/  ISETP.GE.AND P4, PT, R58, UR5, PT ;  /* 0x000000053a007c0c */ /* 0x000fe2000bf86270 */
[----:B------:R-:W4:Y:S04]  /*24b60*/  LDL R59, [R1+0xcb0] ;  /* 0x000cb000013b7983 */ /* 0x000f280000100800 */
[----:B------:R-:W4:Y:S04]  /*24b70*/  LDL R58, [R1+0xcb4] ;  /* 0x000cb400013a7983 */ /* 0x000f280000100800 */
[----:B------:R-:W4:Y:S04]  /*24b80*/  LDL.LU.64 R40, [R1+0x1e90] ;  /* 0x001e900001287983 */ /* 0x000f280000300a00 */
[----:B------:R-:W4:Y:S04]  /*24b90*/  LDL R78, [R1+0xcb8] ;  /* 0x000cb800014e7983 */ /* 0x000f280000100800 */
[----:B--2---:R-:W2:Y:S04]  /*24ba0*/  @!P1 LDG.E.U16 R70, desc[UR10][R46.64] ;  /* 0x0000000a2e469981 */ /* 0x004ea8000c1e1500 */
[----:B---3--:R-:W3:Y:S04]  /*24bb0*/  @!P5 LDG.E.U16 R86, desc[UR10][R52.64] ;  /* 0x0000000a3456d981 */ /* 0x008ee8000c1e1500 */
[----:B----4-:R0:W-:Y:S04]  /*24bc0*/  STL [R1+0x6e4], R34 ;  /* 0x0006e42201007387 */ /* 0x0101e80000100800 */
[----:B0-----:R-:W4:Y:S01]  /*24bd0*/  LDL R34, [R1+0xcbc] ;  /* 0x000cbc0001227983 */ /* 0x001f220000100800 */
[----:B------:R-:W-:-:S03]  /*24be0*/  SGXT.U32 R76, R76, 0x1 ;  /* 0x000000014c4c781a */ /* 0x000fc60000000000 */
[----:B------:R-:W4:Y:S01]  /*24bf0*/  LDL.LU.64 R46, [R1+0x1e88] ;  /* 0x001e8800012e7983 */ /* 0x000f220000300a00 */
[----:B------:R-:W-:-:S04]  /*24c00*/  LOP3.LUT R76, R76, 0xd0, RZ, 0xfc, !PT ;  /* 0x000000d04c4c7812 */ /* 0x000fc800078efcff */
[----:B------:R-:W-:Y:S02]  /*24c10*/  ISETP.GE.AND P3, PT, R76, UR5, PT ;  /* 0x000000054c007c0c */ /* 0x000fe4000bf66270 */
[----:B------:R-:W0:Y:S01]  /*24c20*/  S2R R76, SR_TID.X ;  /* 0x00000000004c7919 */ /* 0x000e220000002100 */
[----:B------:R-:W-:Y:S01]  /*24c30*/  PRMT R77, RZ, 0x7610, R77 ;  /* 0x00007610ff4d7816 */ /* 0x000fe2000000004d */
[----:B------:R-:W-:Y:S01]  /*24c40*/  @!P4 IMAD.MOV.U32 R87, RZ, RZ, R59 ;  /* 0x000000ffff57c224 */ /* 0x000fe200078e003b */
[----:B------:R-:W-:Y:S01]  /*24c50*/  PRMT R25, RZ, 0x7610, R25 ;  /* 0x00007610ff197816 */ /* 0x000fe20000000019 */
[----:B--2---:R0:W-:Y:S02]  /*24c60*/  STL [R1+0x6e0], R70 ;  /* 0x0006e04601007387 */ /* 0x0041e40000100800 */
[--C-:B0-----:R-:W-:Y:S02]  /*24c70*/  SHF.R.U32.HI R70, RZ, 0x6, R76.reuse ;  /* 0x00000006ff467819 */ /* 0x101fe4000001164c */
[----:B------:R-:W-:-:S02]  /*24c80*/  SHF.R.U32.HI R76, RZ, 0x6, R76 ;  /* 0x00000006ff4c7819 */ /* 0x000fc4000001164c */
[----:B------:R-:W-:Y:S02]  /*24c90*/  SGXT.U32 R70, R70, 0x1 ;  /* 0x000000014646781a */ /* 0x000fe40000000000 */
[----:B------:R-:W-:Y:S02]  /*24ca0*/  SGXT.U32 R76, R76, 0x1 ;  /* 0x000000014c4c781a */ /* 0x000fe40000000000 */
[----:B------:R-:W-:Y:S02]  /*24cb0*/  LOP3.LUT R70, R70, 0xd4, RZ, 0xfc, !PT ;  /* 0x000000d446467812 */ /* 0x000fe400078efcff */
[----:B------:R-:W-:Y:S02]  /*24cc0*/  LOP3.LUT R76, R76, 0xd2, RZ, 0xfc, !PT ;  /* 0x000000d24c4c7812 */ /* 0x000fe400078efcff */
[----:B------:R-:W-:Y:S02]  /*24cd0*/  ISETP.GE.AND P1, PT, R70, UR5, PT ;  /* 0x0000000546007c0c */ /* 0x000fe4000bf26270 */
[----:B------:R-:W-:Y:S01]  /*24ce0*/  ISETP.GE.AND P0, PT, R76, UR5, PT ;  /* 0x000000054c007c0c */ /* 0x000fe2000bf06270 */
[----:B------:R-:W2:Y:S04]  /*24cf0*/  LDL R70, [R1+0xcc4] ;  /* 0x000cc40001467983 */ /* 0x000ea80000100800 */
[----:B------:R-:W2:Y:S04]  /*24d00*/  LDL R76, [R1+0xcc0] ;  /* 0x000cc000014c7983 */ /* 0x000ea80000100800 */
[----:B------:R-:W2:Y:S04]  /*24d10*/  LDL.LU.64 R52, [R1+0x1e80] ;  /* 0x001e800001347983 */ /* 0x000ea80000300a00 */
[----:B---3--:R0:W-:Y:S04]  /*24d20*/  STL [R1+0x75c], R86 ;  /* 0x00075c5601007387 */ /* 0x0081e80000100800 */
[----:B------:R-:W3:Y:S01]  /*24d30*/  LDL R59, [R1+0xcc8] ;  /* 0x000cc800013b7983 */ /* 0x000ee20000100800 */
[----:B0-----:R-:W-:-:S03]  /*24d40*/  @!P4 IMAD.MOV.U32 R86, RZ, RZ, R58 ;  /* 0x000000ffff56c224 */ /* 0x001fc600078e003a */
[----:B------:R-:W3:Y:S04]  /*24d50*/  LDL R58, [R1+0xccc] ;  /* 0x000ccc00013a7983 */ /* 0x000ee80000100800 */
[----:B------:R0:W2:Y:S02]  /*24d60*/  @!P4 LDG.E.U16 R77, desc[UR10][R86.64] ;  /* 0x0000000a564dc981 */ /* 0x0000a4000c1e1500 */
[----:B0-----:R-:W-:Y:S02]  /*24d70*/  @!P3 IMAD.MOV.U32 R87, RZ, RZ, R78 ;  /* 0x000000ffff57b224 */ /* 0x001fe400078e004e */
[----:B----4-:R-:W-:-:S05]  /*24d80*/  @!P3 IMAD.MOV.U32 R86, RZ, RZ, R34 ;  /* 0x000000ffff56b224 */ /* 0x010fca00078e0022 */
[----:B------:R-:W4:Y:S01]  /*24d90*/  @!P3 LDG.E.U16 R25, desc[UR10][R86.64] ;  /* 0x0000000a5619b981 */ /* 0x000f22000c1e1500 */
[----:B------:R-:W-:Y:S02]  /*24da0*/  PRMT R65, RZ, 0x7610, R65 ;  /* 0x00007610ff417816 */ /* 0x000fe40000000041 */
[----:B------:R-:W-:Y:S02]  /*24db0*/  PRMT R48, RZ, 0x7610, R48 ;  /* 0x00007610ff307816 */ /* 0x000fe40000000030 */
[----:B------:R-:W-:Y:S02]  /*24dc0*/  PRMT R84, RZ, 0x7610, R84 ;  /* 0x00007610ff547816 */ /* 0x000fe40000000054 */
[----:B------:R-:W-:Y:S02]  /*24dd0*/  PRMT R79, RZ, 0x7610, R79 ;  /* 0x00007610ff4f7816 */ /* 0x000fe4000000004f */
[----:B---3--:R-:W3:Y:S04]  /*24de0*/  @!P1 LDG.E.U16 R48, desc[UR10][R58.64] ;  /* 0x0000000a3a309981 */ /* 0x008ee8000c1e1500 */
[----:B--2---:R0:W-:Y:S02]  /*24df0*/  STL [R1+0x758], R77 ;  /* 0x0007584d01007387 */ /* 0x0041e40000100800 */
[----:B0-----:R-:W0:Y:S02]  /*24e00*/  S2R R77, SR_TID.X ;  /* 0x00000000004d7919 */ /* 0x001e240000002100 */
[----:B----4-:R1:W-:Y:S04]  /*24e10*/  STL [R1+0x6dc], R25 ;  /* 0x0006dc1901007387 */ /* 0x0103e80000100800 */
[----:B------:R-:W2:Y:S04]  /*24e20*/  LDL R87, [R1+0xcd0] ;  /* 0x000cd00001577983 */ /* 0x000ea80000100800 */
[----:B------:R-:W2:Y:S04]  /*24e30*/  LDL R86, [R1+0xcd4] ;  /* 0x000cd40001567983 */ /* 0x000ea80000100800 */
[----:B------:R-:W4:Y:S01]  /*24e40*/  LDL R78, [R1+0xce0] ;  /* 0x000ce000014e7983 */ /* 0x000f220000100800 */
        /* <DEDUP_REMOVED lines=8> */
[----:B------:R-:W3:Y:S04]  /*24ed0*/  LDL R34, [R1+0xcd8] ;  /* 0x000cd80001227983 */ /* 0x000ee80000100800 */
[----:B------:R-:W4:Y:S01]  /*24ee0*/  LDL R25, [R1+0xcdc] ;  /* 0x000cdc0001197983 */ /* 0x000f220000100800 */
[----:B------:R-:W-:-:S04]  /*24ef0*/  SHF.R.U32.HI R77, RZ, 0x6, R77 ;  /* 0x00000006ff4d7819 */ /* 0x000fc8000001164d */
[----:B------:R-:W-:-:S04]  /*24f00*/  SGXT.U32 R77, R77, 0x1 ;  /* 0x000000014d4d781a */ /* 0x000fc80000000000 */
[----:B------:R-:W-:-:S04]  /*24f10*/  LOP3.LUT R77, R77, 0xda, RZ, 0xfc, !PT ;  /* 0x000000da4d4d7812 */ /* 0x000fc800078efcff */
[----:B------:R-:W-:Y:S01]  /*24f20*/  ISETP.GE.AND P3, PT, R77, UR5, PT ;  /* 0x000000054d007c0c */ /* 0x000fe2000bf66270 */
[----:B------:R-:W-:Y:S02]  /*24f30*/  @!P0 IMAD.MOV.U32 R77, RZ, RZ, R76 ;  /* 0x000000ffff4d8224 */ /* 0x000fe400078e004c */
[----:B------:R-:W-:-:S05]  /*24f40*/  @!P0 IMAD.MOV.U32 R76, RZ, RZ, R70 ;  /* 0x000000ffff4c8224 */ /* 0x000fca00078e0046 */
[----:B------:R-:W4:Y:S04]  /*24f50*/  @!P0 LDG.E.U16 R65, desc[UR10][R76.64] ;  /* 0x0000000a4c418981 */ /* 0x000f28000c1e1500 */
[----:B------:R-:W4:Y:S01]  /*24f60*/  LDL R77, [R1+0xce4] ;  /* 0x000ce400014d7983 */ /* 0x000f220000100800 */
[----:B------:R-:W-:-:S03]  /*24f70*/  PRMT R71, RZ, 0x7610, R71 ;  /* 0x00007610ff477816 */ /* 0x000fc60000000047 */
[----:B------:R-:W4:Y:S04]  /*24f80*/  LDL.LU.64 R58, [R1+0x1e78] ;  /* 0x001e7800013a7983 */ /* 0x000f280000300a00 */
[----:B--2---:R3:W2:Y:S02]  /*24f90*/  @!P5 LDG.E.U16 R84, desc[UR10][R86.64] ;  /* 0x0000000a5654d981 */ /* 0x0046a4000c1e1500 */
[----:B---3--:R-:W-:Y:S02]  /*24fa0*/  @!P4 IMAD.MOV.U32 R87, RZ, RZ, R34 ;  /* 0x000000ffff57c224 */ /* 0x008fe400078e0022 */
[----:B----4-:R-:W-:-:S05]  /*24fb0*/  @!P4 IMAD.MOV.U32 R86, RZ, RZ, R25 ;  /* 0x000000ffff56c224 */ /* 0x010fca00078e0019 */
[----:B------:R0:W3:Y:S02]  /*24fc0*/  @!P4 LDG.E.U16 R79, desc[UR10][R86.64] ;  /* 0x0000000a564fc981 */ /* 0x0000e4000c1e1500 */
[----:B0-----:R-:W-:Y:S02]  /*24fd0*/  @!P3 IMAD.MOV.U32 R87, RZ, RZ, R78 ;  /* 0x000000ffff57b224 */ /* 0x001fe400078e004e */
[----:B------:R-:W-:-:S05]  /*24fe0*/  @!P3 IMAD.MOV.U32 R86, RZ, RZ, R77 ;  /* 0x000000ffff56b224 */ /* 0x000fca00078e004d */
[----:B------:R-:W4:Y:S04]  /*24ff0*/  @!P3 LDG.E.U16 R71, desc[UR10][R86.64] ;  /* 0x0000000a5647b981 */ /* 0x000f28000c1e1500 */
[----:B------:R-:W-:Y:S04]  /*25000*/  STL [R1+0x6d8], R65 ;  /* 0x0006d84101007387 */ /* 0x000fe80000100800 */
[----:B------:R-:W2:Y:S04]  /*25010*/  LDL R70, [R1+0xce8] ;  /* 0x000ce80001467983 */ /* 0x000ea80000100800 */
[----:B------:R0:W-:Y:S04]  /*25020*/  STL [R1+0x74c], R48 ;  /* 0x00074c3001007387 */ /* 0x0001e80000100800 */
[----:B0-----:R-:W2:Y:S01]  /*25030*/  LDL R48, [R1+0xcec] ;  /* 0x000cec0001307983 */ /* 0x001ea20000100800 */
[----:B------:R-:W0:Y:S02]  /*25040*/  S2R R65, SR_TID.X ;  /* 0x0000000000417919 */ /* 0x000e240000002100 */
[----:B0-----:R-:W-:-:S02]  /*25050*/  SHF.R.U32.HI R76, RZ, 0x6, R65 ;  /* 0x00000006ff4c7819 */ /* 0x001fc40000011641 */
[----:B------:R-:W-:Y:S02]  /*25060*/  SHF.R.U32.HI R65, RZ, 0x6, R65 ;  /* 0x00000006ff417819 */ /* 0x000fe40000011641 */
[----:B------:R-:W-:Y:S02]  /*25070*/  SGXT.U32 R76, R76, 0x1 ;  /* 0x000000014c4c781a */ /* 0x000fe40000000000 */
[----:B------:R-:W-:Y:S02]  /*25080*/  SGXT.U32 R65, R65, 0x1 ;  /* 0x000000014141781a */ /* 0x000fe40000000000 */
[----:B------:R-:W-:Y:S02]  /*25090*/  LOP3.LUT R76, R76, 0xde, RZ, 0xfc, !PT ;  /* 0x000000de4c4c7812 */ /* 0x000fe400078efcff */
[----:B------:R-:W-:Y:S02]  /*250a0*/  LOP3.LUT R65, R65, 0xdc, RZ, 0xfc, !PT ;  /* 0x000000dc41417812 */ /* 0x000fe400078efcff */
[----:B------:R-:W-:-:S02]  /*250b0*/  ISETP.GE.AND P1, PT, R76, UR5, PT ;  /* 0x000000054c007c0c */ /* 0x000fc4000bf26270 */
[----:B------:R-:W-:Y:S02]  /*250c0*/  ISETP.GE.AND P0, PT, R65, UR5, PT ;  /* 0x0000000541007c0c */ /* 0x000fe4000bf06270 */
[----:B------:R-:W2:Y:S04]  /*250d0*/  LDL.LU R65, [R1+0x1e74] ;  /* 0x001e740001417983 */ /* 0x000ea80000300800 */
[----:B------:R-:W2:Y:S04]  /*250e0*/  LDL.LU R76, [R1+0x1e70] ;  /* 0x001e7000014c7983 */ /* 0x000ea80000300800 */
[----:B------:R-:W2:Y:S04]  /*250f0*/  LDL R34, [R1+0xcf0] ;  /* 0x000cf00001227983 */ /* 0x000ea80000100800 */
[----:B------:R-:W2:Y:S01]  /*25100*/  LDL R25, [R1+0xcf4] ;  /* 0x000cf40001197983 */ /* 0x000ea20000100800 */
[----:B------:R-:W-:-:S03]  /*25110*/  PRMT R35, RZ, 0x7610, R35 ;  /* 0x00007610ff237816 */ /* 0x000fc60000000023 */
[----:B---3--:R0:W-:Y:S02]  /*25120*/  STL [R1+0x6d4], R79 ;  /* 0x0006d44f01007387 */ /* 0x0081e40000100800 */
[----:B0-----:R-:W0:Y:S02]  /*25130*/  S2R R79, SR_TID.X ;  /* 0x00000000004f7919 */ /* 0x001e240000002100 */
[----:B----4-:R0:W-:Y:S04]  /*25140*/  STL [R1+0x6d0], R71 ;  /* 0x0006d04701007387 */ /* 0x0101e80000100800 */
[----:B------:R-:W3:Y:S04]  /*25150*/  LDL R87, [R1+0xd00] ;  /* 0x000d000001577983 */ /* 0x000ee80000100800 */
[----:B------:R-:W3:Y:S01]  /*25160*/  LDL R86, [R1+0xd04] ;  /* 0x000d040001567983 */ /* 0x000ee20000100800 */
[----:B0-----:R-:W-:-:S04]  /*25170*/  SHF.R.U32.HI R71, RZ, 0x6, R79 ;  /* 0x00000006ff477819 */ /* 0x001fc8000001164f */
[----:B------:R-:W-:-:S04]  /*25180*/  SGXT.U32 R71, R71, 0x1 ;  /* 0x000000014747781a */ /* 0x000fc80000000000 */
[----:B------:R-:W-:-:S04]  /*25190*/  LOP3.LUT R71, R71, 0xe4, RZ, 0xfc, !PT ;  /* 0x000000e447477812 */ /* 0x000fc800078efcff */
[----:B------:R-:W-:Y:S01]  /*251a0*/  ISETP.GE.AND P3, PT, R71, UR5, PT ;  /* 0x0000000547007c0c */ /* 0x000fe2000bf66270 */
[----:B--2---:R-:W-:Y:S02]  /*251b0*/  @!P0 IMAD.MOV.U32 R71, RZ, RZ, R70 ;  /* 0x000000ffff478224 */ /* 0x004fe400078e0046 */
[----:B------:R-:W-:-:S05]  /*251c0*/  @!P0 IMAD.MOV.U32 R70, RZ, RZ, R48 ;  /* 0x000000ffff468224 */ /* 0x000fca00078e0030 */
[----:B------:R-:W2:Y:S01]  /*251d0*/  @!P0 LDG.E.U16 R35, desc[UR10][R70.64] ;  /* 0x0000000a46238981 */ /* 0x000ea2000c1e1500 */
[----:B------:R-:W-:-:S04]  /*251e0*/  SHF.R.U32.HI R78, RZ, 0x6, R79 ;  /* 0x00000006ff4e7819 */ /* 0x000fc8000001164f */
[----:B------:R-:W-:-:S04]  /*251f0*/  SGXT.U32 R78, R78, 0x1 ;  /* 0x000000014e4e781a */ /* 0x000fc80000000000 */
[----:B------:R-:W-:Y:S02]  /*25200*/  LOP3.LUT R78, R78, 0xe0, RZ, 0xfc, !PT ;  /* 0x000000e04e4e7812 */ /* 0x000fe400078efcff */
[----:B------:R-:W-:Y:S02]  /*25210*/  SHF.R.U32.HI R77, RZ, 0x6, R79 ;  /* 0x00000006ff4d7819 */ /* 0x000fe4000001164f */
[----:B------:R-:W-:Y:S01]  /*25220*/  ISETP.GE.AND P5, PT, R78, UR5, PT ;  /* 0x000000054e007c0c */ /* 0x000fe2000bfa6270 */
[----:B------:R-:W4:Y:S04]  /*25230*/  LDL R79, [R1+0xcf8] ;  /* 0x000cf800014f7983 */ /* 0x000f280000100800 */
[----:B------:R-:W4:Y:S04]  /*25240*/  LDL R78, [R1+0xcfc] ;  /* 0x000cfc00014e7983 */ /* 0x000f280000100800 */
[----:B------:R-:W4:Y:S04]  /*25250*/  LDL.LU.64 R70, [R1+0x1e68] ;  /* 0x001e680001467983 */ /* 0x000f280000300a00 */
[----:B------:R0:W-:Y:S04]  /*25260*/  STL [R1+0x748], R84 ;  /* 0x0007485401007387 */ /* 0x0001e80000100800 */
[----:B------:R-:W4:Y:S04]  /*25270*/  LDL R48, [R1+0xd0c] ;  /* 0x000d0c0001307983 */ /* 0x000f280000100800 */
[----:B0-----:R-:W4:Y:S01]  /*25280*/  LDL R84, [R1+0xd08] ;  /* 0x000d080001547983 */ /* 0x001f220000100800 */
[----:B------:R-:W-:-:S02]  /*25290*/  PRMT R7, RZ, 0x7610, R7 ;  /* 0x00007610ff077816 */ /* 0x000fc40000000007 */
[----:B------:R-:W-:-:S04]  /*252a0*/  SGXT.U32 R77, R77, 0x1 ;  /* 0x000000014d4d781a */ /* 0x000fc80000000000 */
[----:B------:R-:W-:-:S04]  /*252b0*/  LOP3.LUT R77, R77, 0xe2, RZ, 0xfc, !PT ;  /* 0x000000e24d4d7812 */ /* 0x000fc800078efcff */
[----:B------:R-:W-:Y:S02]  /*252c0*/  ISETP.GE.AND P4, PT, R77, UR5, PT ;  /* 0x000000054d007c0c */ /* 0x000fe4000bf86270 */
[----:B------:R-:W-:Y:S02]  /*252d0*/  PRMT R22, RZ, 0x7610, R22 ;  /* 0x00007610ff167816 */ /* 0x000fe40000000016 */
[----:B------:R-:W-:Y:S01]  /*252e0*/  PRMT R85, RZ, 0x7610, R85 ;  /* 0x00007610ff557816 */ /* 0x000fe20000000055 */
[----:B--2---:R0:W-:Y:S08]  /*252f0*/  STL [R1+0x73c], R35 ;  /* 0x00073c2301007387 */ /* 0x0041f00000100800 */
[----:B---3--:R1:W2:Y:S01]  /*25300*/  @!P4 LDG.E.U16 R85, desc[UR10][R86.64] ;  /* 0x0000000a5655c981 */ /* 0x0082a2000c1e1500 */
[----:B0-----:R-:W-:-:S02]  /*25310*/  @!P1 IMAD.MOV.U32 R35, RZ, RZ, R34 ;  /* 0x000000ffff239224 */ /* 0x001fc400078e0022 */
[----:B------:R-:W-:Y:S01]  /*25320*/  @!P1 IMAD.MOV.U32 R34, RZ, RZ, R25 ;  /* 0x000000ffff229224 */ /* 0x000fe200078e0019 */
[----:B------:R-:W-:Y:S01]  /*25330*/  PRMT R43, RZ, 0x7610, R43 ;  /* 0x00007610ff2b7816 */ /* 0x000fe2000000002b */
[----:B------:R-:W0:Y:S03]  /*25340*/  S2R R77, SR_TID.X ;  /* 0x00000000004d7919 */ /* 0x000e260000002100 */
[----:B------:R-:W3:Y:S04]  /*25350*/  @!P1 LDG.E.U16 R7, desc[UR10][R34.64] ;  /* 0x0000000a22079981 */ /* 0x000ee8000c1e1500 */
[----:B----4-:R-:W4:Y:S04]  /*25360*/  @!P5 LDG.E.U16 R22, desc[UR10][R78.64] ;  /* 0x0000000a4e16d981 */ /* 0x010f28000c1e1500 */
[----:B------:R-:W2:Y:S01]  /*25370*/  LDL R25, [R1+0xd14] ;  /* 0x000d140001197983 */ /* 0x000ea20000100800 */
[----:B-1----:R-:W-:-:S03]  /*25380*/  @!P3 IMAD.MOV.U32 R86, RZ, RZ, R48 ;  /* 0x000000ffff56b224 */ /* 0x002fc600078e0030 */
[----:B------:R-:W2:Y:S01]  /*25390*/  LDL R34, [R1+0xd10] ;  /* 0x000d100001227983 */ /* 0x000ea20000100800 */
[----:B------:R-:W-:-:S05]  /*253a0*/  @!P3 IMAD.MOV.U32 R87, RZ, RZ, R84 ;  /* 0x000000ffff57b224 */ /* 0x000fca00078e0054 */
[----:B------:R-:W2:Y:S04]  /*253b0*/  @!P3 LDG.E.U16 R43, desc[UR10][R86.64] ;  /* 0x0000000a562bb981 */ /* 0x000ea8000c1e1500 */
[----:B---3--:R0:W-:Y:S04]  /*253c0*/  STL [R1+0x738], R7 ;  /* 0x0007380701007387 */ /* 0x0081e80000100800 */
[----:B------:R-:W3:Y:S01]  /*253d0*/  LDL R35, [R1+0xd18] ;  /* 0x000d180001237983 */ /* 0x000ee20000100800 */
[----:B0-----:R-:W-:-:S04]  /*253e0*/  SHF.R.U32.HI R7, RZ, 0x6, R77 ;  /* 0x00000006ff077819 */ /* 0x001fc8000001164d */
[----:B------:R-:W-:-:S04]  /*253f0*/  SGXT.U32 R7, R7, 0x1 ;  /* 0x000000010707781a */ /* 0x000fc80000000000 */
[----:B------:R-:W-:-:S04]  /*25400*/  LOP3.LUT R7, R7, 0xe6, RZ, 0xfc, !PT ;  /* 0x000000e607077812 */ /* 0x000fc800078efcff */
[----:B------:R-:W-:Y:S02]  /*25410*/  ISETP.GE.AND P0, PT, R7, UR5, PT ;  /* 0x0000000507007c0c */ /* 0x000fe4000bf06270 */
[----:B------:R-:W3:Y:S01]  /*25420*/  LDL R7, [R1+0xd1c] ;  /* 0x000d1c0001077983 */ /* 0x000ee20000100800 */
[----:B------:R-:W-:-:S04]  /*25430*/  SHF.R.U32.HI R77, RZ, 0x6, R77 ;  /* 0x00000006ff4d7819 */ /* 0x000fc8000001164d */
[----:B------:R-:W-:-:S04]  /*25440*/  SGXT.U32 R77, R77, 0x1 ;  /* 0x000000014d4d781a */ /* 0x000fc80000000000 */
[----:B------:R-:W-:-:S04]  /*25450*/  LOP3.LUT R77, R77, 0xe8, RZ, 0xfc, !PT ;  /* 0x000000e84d4d7812 */ /* 0x000fc800078efcff */
[----:B------:R-:W-:Y:S02]  /*25460*/  ISETP.GE.AND P1, PT, R77, UR5, PT ;  /* 0x000000054d007c0c */ /* 0x000fe4000bf26270 */
[----:B------:R-:W3:Y:S04]  /*25470*/  LDL.LU R77, [R1+0x1e60] ;  /* 0x001e6000014d7983 */ /* 0x000ee80000300800 */
[----:B------:R-:W3:Y:S04]  /*25480*/  LDL.LU.64 R78, [R1+0x1e58] ;  /* 0x001e5800014e7983 */ /* 0x000ee80000300a00 */
[----:B----4-:R0:W-:Y:S04]  /*25490*/  STL [R1+0x6cc], R22 ;  /* 0x0006cc1601007387 */ /* 0x0101e80000100800 */
[----:B0-----:R-:W4:Y:S04]  /*254a0*/  LDL.LU R22, [R1+0x1e50] ;  /* 0x001e500001167983 */ /* 0x001f280000300800 */
[----:B--2---:R0:W-:Y:S02]  /*254b0*/  STL [R1+0x6c8], R85 ;  /* 0x0006c85501007387 */ /* 0x0041e40000100800 */
[----:B0-----:R-:W0:Y:S02]  /*254c0*/  S2R R85, SR_TID.X ;  /* 0x0000000000557919 */ /* 0x001e240000002100 */
[----:B------:R1:W-:Y:S01]  /*254d0*/  STL [R1+0x730], R43 ;  /* 0x0007302b01007387 */ /* 0x0003e20000100800 */
[----:B------:R-:W-:-:S03]  /*254e0*/  PRMT R36, RZ, 0x7610, R36 ;  /* 0x00007610ff247816 */ /* 0x000fc60000000024 */
[----:B------:R-:W2:Y:S04]  /*254f0*/  LDL R87, [R1+0xd28] ;  /* 0x000d280001577983 */ /* 0x000ea80000100800 */
[----:B------:R-:W2:Y:S01]  /*25500*/  LDL R86, [R1+0xd2c] ;  /* 0x000d2c0001567983 */ /* 0x000ea20000100800 */
[----:B0-----:R-:W-:-:S04]  /*25510*/  SHF.R.U32.HI R84, RZ, 0x6, R85 ;  /* 0x00000006ff547819 */ /* 0x001fc80000011655 */
[----:B------:R-:W-:-:S04]  /*25520*/  SGXT.U32 R84, R84, 0x1 ;  /* 0x000000015454781a */ /* 0x000fc80000000000 */
[----:B------:R-:W-:Y:S02]  /*25530*/  LOP3.LUT R84, R84, 0xea, RZ, 0xfc, !PT ;  /* 0x000000ea54547812 */ /* 0x000fe400078efcff */
[--C-:B-1----:R-:W-:Y:S02]  /*25540*/  SHF.R.U32.HI R43, RZ, 0x6, R85.reuse ;  /* 0x00000006ff2b7819 */ /* 0x102fe40000011655 */
[----:B------:R-:W-:Y:S01]  /*25550*/  SHF.R.U32.HI R48, RZ, 0x6, R85 ;  /* 0x00000006ff307819 */ /* 0x000fe20000011655 */
[----:B------:R-:W-:Y:S01]  /*25560*/  @!P0 IMAD.MOV.U32 R85, RZ, RZ, R34 ;  /* 0x000000ffff558224 */ /* 0x000fe200078e0022 */
[----:B------:R-:W-:Y:S01]  /*25570*/  ISETP.GE.AND P5, PT, R84, UR5, PT ;  /* 0x0000000554007c0c */ /* 0x000fe2000bfa6270 */
[----:B------:R-:W-:Y:S01]  /*25580*/  @!P0 IMAD.MOV.U32 R84, RZ, RZ, R25 ;  /* 0x000000ffff548224 */ /* 0x000fe200078e0019 */
[----:B------:R-:W2:Y:S04]  /*25590*/  LDL R34, [R1+0xd20] ;  /* 0x000d200001227983 */ /* 0x000ea80000100800 */
[----:B------:R-:W4:Y:S01]  /*255a0*/  LDL R25, [R1+0xd24] ;  /* 0x000d240001197983 */ /* 0x000f220000100800 */
[----:B------:R-:W-:-:S03]  /*255b0*/  PRMT R6, RZ, 0x7610, R6 ;  /* 0x00007610ff067816 */ /* 0x000fc60000000006 */
[----:B------:R3:W4:Y:S02]  /*255c0*/  @!P0 LDG.E.U16 R36, desc[UR10][R84.64] ;  /* 0x0000000a54248981 */ /* 0x000724000c1e1500 */
[----:B---3--:R-:W-:Y:S02]  /*255d0*/  @!P1 IMAD.MOV.U32 R85, RZ, RZ, R35 ;  /* 0x000000ffff559224 */ /* 0x008fe400078e0023 */
[----:B------:R-:W-:Y:S01]  /*255e0*/  @!P1 IMAD.MOV.U32 R84, RZ, RZ, R7 ;  /* 0x000000ffff549224 */ /* 0x000fe200078e0007 */
[----:B------:R-:W-:Y:S01]  /*255f0*/  PRMT R55, RZ, 0x7610, R55 ;  /* 0x00007610ff377816 */ /* 0x000fe20000000037 */
[----:B------:R-:W3:Y:S04]  /*25600*/  LDL R7, [R1+0xd30] ;  /* 0x000d300001077983 */ /* 0x000ee80000100800 */
[----:B------:R0:W3:Y:S02]  /*25610*/  @!P1 LDG.E.U16 R6, desc[UR10][R84.64] ;  /* 0x0000000a54069981 */ /* 0x0000e4000c1e1500 */
[----:B0-----:R-:W0:Y:S01]  /*25620*/  S2R R85, SR_TID.X ;  /* 0x0000000000557919 */ /* 0x001e220000002100 */
[----:B------:R-:W-:-:S02]  /*25630*/  SGXT.U32 R48, R48, 0x1 ;  /* 0x000000013030781a */ /* 0x000fc40000000000 */
[----:B0-----:R-:W-:-:S04]  /*25640*/  SHF.R.U32.HI R35, RZ, 0x6, R85 ;  /* 0x00000006ff237819 */ /* 0x001fc80000011655 */
[----:B------:R-:W-:-:S04]  /*25650*/  SGXT.U32 R35, R35, 0x1 ;  /* 0x000000012323781a */ /* 0x000fc80000000000 */
[----:B------:R-:W-:-:S04]  /*25660*/  LOP3.LUT R35, R35, 0xf0, RZ, 0xfc, !PT ;  /* 0x000000f023237812 */ /* 0x000fc800078efcff */
[----:B------:R-:W-:Y:S02]  /*25670*/  ISETP.GE.AND P0, PT, R35, UR5, PT ;  /* 0x0000000523007c0c */ /* 0x000fe4000bf06270 */
[----:B------:R-:W-:Y:S02]  /*25680*/  SHF.R.U32.HI R35, RZ, 0x6, R85 ;  /* 0x00000006ff237819 */ /* 0x000fe40000011655 */
[----:B------:R-:W-:-:S04]  /*25690*/  LOP3.LUT R48, R48, 0xec, RZ, 0xfc, !PT ;  /* 0x000000ec30307812 */ /* 0x000fc800078efcff */
[----:B------:R-:W-:Y:S01]  /*256a0*/  ISETP.GE.AND P4, PT, R48, UR5, PT ;  /* 0x0000000530007c0c */ /* 0x000fe2000bf86270 */
[----:B--2---:R-:W-:Y:S02]  /*256b0*/  @!P5 IMAD.MOV.U32 R85, RZ, RZ, R34 ;  /* 0x000000ffff55d224 */ /* 0x004fe400078e0022 */
[----:B----4-:R-:W-:-:S05]  /*256c0*/  @!P5 IMAD.MOV.U32 R84, RZ, RZ, R25 ;  /* 0x000000ffff54d224 */ /* 0x010fca00078e0019 */
[----:B------:R-:W2:Y:S01]  /*256d0*/  @!P5 LDG.E.U16 R55, desc[UR10][R84.64] ;  /* 0x0000000a5437d981 */ /* 0x000ea2000c1e1500 */
[----:B------:R-:W-:Y:S02]  /*256e0*/  PRMT R54, RZ, 0x7610, R54 ;  /* 0x00007610ff367816 */ /* 0x000fe40000000036 */
[----:B------:R-:W-:-:S04]  /*256f0*/  SGXT.U32 R43, R43, 0x1 ;  /* 0x000000012b2b781a */ /* 0x000fc80000000000 */
[----:B------:R-:W4:Y:S01]  /*25700*/  @!P4 LDG.E.U16 R54, desc[UR10][R86.64] ;  /* 0x0000000a5636c981 */ /* 0x000f22000c1e1500 */
[----:B------:R-:W-:-:S04]  /*25710*/  LOP3.LUT R43, R43, 0xee, RZ, 0xfc, !PT ;  /* 0x000000ee2b2b7812 */ /* 0x000fc800078efcff */
[----:B------:R-:W-:Y:S01]  /*25720*/  ISETP.GE.AND P3, PT, R43, UR5, PT ;  /* 0x000000052b007c0c */ /* 0x000fe2000bf66270 */
[----:B---3--:R0:W-:Y:S04]  /*25730*/  STL [R1+0x6c4], R6 ;  /* 0x0006c40601007387 */ /* 0x0081e80000100800 */
[----:B------:R-:W3:Y:S04]  /*25740*/  LDL R48, [R1+0xd38] ;  /* 0x000d380001307983 */ /* 0x000ee80000100800 */
[----:B------:R-:W3:Y:S04]  /*25750*/  LDL R43, [R1+0xd3c] ;  /* 0x000d3c00012b7983 */ /* 0x000ee80000100800 */
[----:B0-----:R-:W3:Y:S01]  /*25760*/  LDL R6, [R1+0xd34] ;  /* 0x000d340001067983 */ /* 0x001ee20000100800 */
[----:B------:R-:W-:-:S04]  /*25770*/  SGXT.U32 R35, R35, 0x1 ;  /* 0x000000012323781a */ /* 0x000fc80000000000 */
[----:B------:R-:W-:Y:S01]  /*25780*/  LOP3.LUT R35, R35, 0xf2, RZ, 0xfc, !PT ;  /* 0x000000f223237812 */ /* 0x000fe200078efcff */
[----:B------:R0:W-:Y:S03]  /*25790*/  STL [R1+0x728], R36 ;  /* 0x0007282401007387 */ /* 0x0001e60000100800 */
[----:B------:R-:W-:Y:S01]  /*257a0*/  ISETP.GE.AND P1, PT, R35, UR5, PT ;  /* 0x0000000523007c0c */ /* 0x000fe2000bf26270 */
[----:B------:R-:W3:Y:S04]  /*257b0*/  LDL R34, [R1+0xd48] ;  /* 0x000d480001227983 */ /* 0x000ee80000100800 */
[----:B------:R-:W3:Y:S04]  /*257c0*/  LDL R35, [R1+0xd44] ;  /* 0x000d440001237983 */ /* 0x000ee80000100800 */
[----:B0-----:R-:W3:Y:S04]  /*257d0*/  LDL R36, [R1+0xd40] ;  /* 0x000d400001247983 */ /* 0x001ee80000100800 */
[----:B------:R-:W3:Y:S04]  /*257e0*/  LDL R25, [R1+0xd4c] ;  /* 0x000d4c0001197983 */ /* 0x000ee80000100800 */
[----:B------:R-:W3:Y:S01]  /*257f0*/  LDL.LU.64 R84, [R1+0x1e48] ;  /* 0x001e480001547983 */ /* 0x000ee20000300a00 */
[----:B------:R-:W-:-:S02]  /*25800*/  PRMT R12, RZ, 0x7610, R12 ;  /* 0x00007610ff0c7816 */ /* 0x000fc4000000000c */
[----:B------:R-:W-:Y:S01]  /*25810*/  PRMT R42, RZ, 0x7610, R42 ;  /* 0x00007610ff2a7816 */ /* 0x000fe2000000002a */
[----:B--2---:R0:W-:Y:S04]  /*25820*/  STL [R1+0x6c0], R55 ;  /* 0x0006c03701007387 */ /* 0x0041e80000100800 */
[----:B------:R-:W2:Y:S01]  /*25830*/  LDL.LU.64 R86, [R1+0x1e40] ;  /* 0x001e400001567983 */ /* 0x000ea20000300a00 */
[----:B0-----:R-:W0:Y:S03]  /*25840*/  S2R R55, SR_TID.X ;  /* 0x0000000000377919 */ /* 0x001e260000002100 */
[----:B----4-:R0:W-:Y:S02]  /*25850*/  STL [R1+0x71c], R54 ;  /* 0x00071c3601007387 */ /* 0x0101e40000100800 */
[----:B0-----:R-:W-:-:S04]  /*25860*/  SHF.R.U32.HI R54, RZ, 0x6, R55 ;  /* 0x00000006ff367819 */ /* 0x001fc80000011637 */
[----:B------:R-:W-:-:S04]  /*25870*/  SGXT.U32 R54, R54, 0x1 ;  /* 0x000000013636781a */ /* 0x000fc80000000000 */
[----:B------:R-:W-:Y:S01]  /*25880*/  LOP3.LUT R54, R54, 0xf4, RZ, 0xfc, !PT ;  /* 0x000000f436367812 */ /* 0x000fe200078efcff */
[----:B---3--:R-:W-:Y:S01]  /*25890*/  @!P0 IMAD.MOV.U32 R55, RZ, RZ, R48 ;  /* 0x000000ffff378224 */ /* 0x008fe200078e0030 */
[----:B------:R-:W3:Y:S02]  /*258a0*/  @!P3 LDG.E.U16 R12, desc[UR10][R6.64] ;  /* 0x0000000a060cb981 */ /* 0x000ee4000c1e1500 */
[----:B------:R-:W-:Y:S01]  /*258b0*/  ISETP.GE.AND P3, PT, R54, UR5, PT ;  /* 0x0000000536007c0c */ /* 0x000fe2000bf66270 */
[----:B------:R-:W-:-:S05]  /*258c0*/  @!P0 IMAD.MOV.U32 R54, RZ, RZ, R43 ;  /* 0x000000ffff368224 */ /* 0x000fca00078e002b */
[----:B------:R-:W4:Y:S01]  /*258d0*/  @!P0 LDG.E.U16 R42, desc[UR10][R54.64] ;  /* 0x0000000a362a8981 */ /* 0x000f22000c1e1500 */
[----:B------:R-:W-:-:S03]  /*258e0*/  PRMT R13, RZ, 0x7610, R13 ;  /* 0x00007610ff0d7816 */ /* 0x000fc6000000000d */
[----:B------:R-:W2:Y:S01]  /*258f0*/  LDL.LU.64 R6, [R1+0x1e38] ;  /* 0x001e380001067983 */ /* 0x000ea20000300a00 */
[----:B------:R-:W-:Y:S01]  /*25900*/  @!P1 IMAD.MOV.U32 R43, RZ, RZ, R36 ;  /* 0x000000ffff2b9224 */ /* 0x000fe200078e0024 */
[----:B------:R-:W-:Y:S02]  /*25910*/  PRMT R24, RZ, 0x7610, R24 ;  /* 0x00007610ff187816 */ /* 0x000fe40000000018 */
[----:B---3--:R-:W-:Y:S04]  /*25920*/  STL [R1+0x718], R12 ;  /* 0x0007180c01007387 */ /* 0x008fe80000100800 */
[----:B----4-:R0:W-:Y:S02]  /*25930*/  STL [R1+0x6bc], R42 ;  /* 0x0006bc2a01007387 */ /* 0x0101e40000100800 */
[----:B0-----:R-:W-:-:S05]  /*25940*/  @!P1 IMAD.MOV.U32 R42, RZ, RZ, R35 ;  /* 0x000000ffff2a9224 */ /* 0x001fca00078e0023 */
[----:B------:R-:W3:Y:S01]  /*25950*/  @!P1 LDG.E.U16 R13, desc[UR10][R42.64] ;  /* 0x0000000a2a0d9981 */ /* 0x000ee2000c1e1500 */
[----:B------:R-:W-:Y:S02]  /*25960*/  @!P3 IMAD.MOV.U32 R35, RZ, RZ, R34 ;  /* 0x000000ffff23b224 */ /* 0x000fe400078e0022 */
[----:B------:R-:W-:-:S05]  /*25970*/  @!P3 IMAD.MOV.U32 R34, RZ, RZ, R25 ;  /* 0x000000ffff22b224 */ /* 0x000fca00078e0019 */
[----:B------:R-:W4:Y:S01]  /*25980*/  @!P3 LDG.E.U16 R24, desc[UR10][R34.64] ;  /* 0x0000000a2218b981 */ /* 0x000f22000c1e1500 */
[----:B------:R-:W0:Y:S02]  /*25990*/  S2R R12, SR_TID.X ;  /* 0x00000000000c7919 */ /* 0x000e240000002100 */
[----:B0-----:R-:W-:-:S04]  /*259a0*/  SHF.R.U32.HI R12, RZ, 0x6, R12 ;  /* 0x00000006ff0c7819 */ /* 0x001fc8000001160c */
[----:B------:R-:W-:-:S04]  /*259b0*/  SGXT.U32 R12, R12, 0x1 ;  /* 0x000000010c0c781a */ /* 0x000fc80000000000 */
[----:B------:R-:W-:-:S04]  /*259c0*/  LOP3.LUT R12, R12, 0xf6, RZ, 0xfc, !PT ;  /* 0x000000f60c0c7812 */ /* 0x000fc800078efcff */
[----:B------:R-:W-:Y:S01]  /*259d0*/  ISETP.GE.AND P0, PT, R12, UR5, PT ;  /* 0x000000050c007c0c */ /* 0x000fe2000bf06270 */
[----:B------:R-:W0:Y:S01]  /*259e0*/  S2R R36, SR_TID.X ;  /* 0x0000000000247919 */ /* 0x000e220000002100 */
[----:B---3--:R1:W-:Y:S04]  /*259f0*/  STL [R1+0x6b8], R13 ;  /* 0x0006b80d01007387 */ /* 0x0083e80000100800 */
[----:B------:R-:W3:Y:S04]  /*25a00*/  LDL R12, [R1+0xd54] ;  /* 0x000d5400010c7983 */ /* 0x000ee80000100800 */
[----:B------:R-:W2:Y:S04]  /*25a10*/  LDL R25, [R1+0xd58] ;  /* 0x000d580001197983 */ /* 0x000ea80000100800 */
[----:B-1----:R-:W3:Y:S04]  /*25a20*/  LDL R13, [R1+0xd50] ;  /* 0x000d5000010d7983 */ /* 0x002ee80000100800 */
[----:B----4-:R1:W-:Y:S04]  /*25a30*/  STL [R1+0x70c], R24 ;  /* 0x00070c1801007387 */ /* 0x0103e80000100800 */
[----:B------:R-:W4:Y:S04]  /*25a40*/  LDL R35, [R1+0x98c] ;  /* 0x00098c0001237983 */ /* 0x000f280000100800 */
[----:B------:R-:W4:Y:S04]  /*25a50*/  LDL R34, [R1+0x990] ;  /* 0x0009900001227983 */ /* 0x000f280000100800 */
[----:B-1----:R-:W2:Y:S04]  /*25a60*/  LDL R24, [R1+0xd5c] ;  /* 0x000d5c0001187983 */ /* 0x002ea80000100800 */
[----:B------:R-:W2:Y:S04]  /*25a70*/  LDL R43, [R1+0x994] ;  /* 0x00099400012b7983 */ /* 0x000ea80000100800 */
[----:B------:R-:W2:Y:S04]  /*25a80*/  LDL R42, [R1+0x998] ;  /* 0x00099800012a7983 */ /* 0x000ea80000100800 */
[----:B------:R-:W2:Y:S04]  /*25a90*/  LDL R55, [R1+0x99c] ;  /* 0x00099c0001377983 */ /* 0x000ea80000100800 */
[----:B------:R-:W2:Y:S01]  /*25aa0*/  LDL R54, [R1+0x9a0] ;  /* 0x0009a00001367983 */ /* 0x000ea20000100800 */
[----:B0-----:R-:W-:-:S04]  /*25ab0*/  SHF.R.U32.HI R36, RZ, 0x6, R36 ;  /* 0x00000006ff247819 */ /* 0x001fc80000011624 */
[----:B------:R-:W-:-:S04]  /*25ac0*/  SGXT.U32 R36, R36, 0x1 ;  /* 0x000000012424781a */ /* 0x000fc80000000000 */
[----:B------:R-:W-:-:S04]  /*25ad0*/  LOP3.LUT R36, R36, 0xf8, RZ, 0xfc, !PT ;  /* 0x000000f824247812 */ /* 0x000fc800078efcff */
[----:B------:R-:W-:Y:S02]  /*25ae0*/  ISETP.GE.AND P1, PT, R36, UR5, PT ;  /* 0x0000000524007c0c */ /* 0x000fe4000bf26270 */
[----:B------:R-:W0:Y:S01]  /*25af0*/  S2R R36, SR_TID.X ;  /* 0x0000000000247919 */ /* 0x000e220000002100 */
[----:B------:R-:W-:Y:S02]  /*25b00*/  PRMT R23, RZ, 0x7610, R23 ;  /* 0x00007610ff177816 */ /* 0x000fe40000000017 */
[----:B0-----:R-:W-:-:S04]  /*25b10*/  SHF.R.U32.HI R48, RZ, 0x6, R36 ;  /* 0x00000006ff307819 */ /* 0x001fc80000011624 */
[----:B------:R-:W-:-:S04]  /*25b20*/  SGXT.U32 R48, R48, 0x1 ;  /* 0x000000013030781a */ /* 0x000fc80000000000 */
[----:B------:R-:W-:Y:S02]  /*25b30*/  LOP3.LUT R48, R48, 0xfa, RZ, 0xfc, !PT ;  /* 0x000000fa30307812 */ /* 0x000fe400078efcff */
[----:B------:R-:W-:Y:S02]  /*25b40*/  SHF.R.U32.HI R36, RZ, 0x6, R36 ;  /* 0x00000006ff247819 */ /* 0x000fe40000011624 */
[----:B------:R-:W-:Y:S02]  /*25b50*/  PRMT R0, RZ, 0x7610, R0 ;  /* 0x00007610ff007816 */ /* 0x000fe40000000000 */
[----:B------:R-:W-:Y:S02]  /*25b60*/  SGXT.U32 R36, R36, 0x1 ;  /* 0x000000012424781a */ /* 0x000fe40000000000 */
[----:B------:R-:W-:Y:S02]  /*25b70*/  PRMT R37, RZ, 0x7610, R37 ;  /* 0x00007610ff257816 */ /* 0x000fe40000000025 */
[----:B------:R-:W-:-:S02]  /*25b80*/  LOP3.LUT R36, R36, 0xfc, RZ, 0xfc, !PT ;  /* 0x000000fc24247812 */ /* 0x000fc400078efcff */
[----:B------:R-:W-:Y:S02]  /*25b90*/  PRMT R49, RZ, 0x7610, R49 ;  /* 0x00007610ff317816 */ /* 0x000fe40000000031 */
[----:B------:R-:W-:Y:S01]  /*25ba0*/  PRMT R60, RZ, 0x7610, R60 ;  /* 0x00007610ff3c7816 */ /* 0x000fe2000000003c */
[----:B---3--:R-:W3:Y:S01]  /*25bb0*/  @!P0 LDG.E.U16 R23, desc[UR10][R12.64] ;  /* 0x0000000a0c178981 */ /* 0x008ee2000c1e1500 */
[----:B------:R-:W-:Y:S02]  /*25bc0*/  ISETP.GE.AND P0, PT, R48, UR5, PT ;  /* 0x0000000530007c0c */ /* 0x000fe4000bf06270 */
[----:B------:R-:W0:Y:S01]  /*25bd0*/  S2R R48, SR_TID.X ;  /* 0x0000000000307919 */ /* 0x000e220000002100 */
[----:B------:R-:W3:Y:S10]  /*25be0*/  LDL.LU.64 R12, [R1+0x1e30] ;  /* 0x001e3000010c7983 */ /* 0x000ef40000300a00 */
[----:B----4-:R-:W4:Y:S04]  /*25bf0*/  @!P0 LDG.E.U16 R37, desc[UR10][R34.64] ;  /* 0x0000000a22258981 */ /* 0x010f28000c1e1500 */
[----:B--2---:R-:W2:Y:S01]  /*25c00*/  @!P1 LDG.E.U16 R0, desc[UR10][R24.64] ;  /* 0x0000000a18009981 */ /* 0x004ea2000c1e1500 */
[----:B------:R-:W-:-:S13]  /*25c10*/  ISETP.GE.AND P1, PT, R36, UR5, PT ;  /* 0x0000000524007c0c */ /* 0x000fda000bf26270 */
[----:B------:R-:W2:Y:S01]  /*25c20*/  @!P1 LDG.E.U16 R49, desc[UR10][R42.64] ;  /* 0x0000000a2a319981 */ /* 0x000ea2000c1e1500 */
[----:B0-----:R-:W-:-:S04]  /*25c30*/  SHF.R.U32.HI R48, RZ, 0x6, R48 ;  /* 0x00000006ff307819 */ /* 0x001fc80000011630 */
[----:B------:R-:W-:-:S04]  /*25c40*/  SGXT.U32 R48, R48, 0x1 ;  /* 0x000000013030781a */ /* 0x000fc80000000000 */
[----:B------:R-:W-:-:S04]  /*25c50*/  LOP3.LUT R48, R48, 0xfe, RZ, 0xfc, !PT ;  /* 0x000000fe30307812 */ /* 0x000fc800078efcff */
[----:B------:R-:W-:-:S13]  /*25c60*/  ISETP.GE.AND P0, PT, R48, UR5, PT ;  /* 0x0000000530007c0c */ /* 0x000fda000bf06270 */
[----:B------:R-:W2:Y:S01]  /*25c70*/  @!P0 LDG.E.U16 R60, desc[UR10][R54.64] ;  /* 0x0000000a363c8981 */ /* 0x000ea2000c1e1500 */
[----:B------:R-:W-:Y:S06]  /*25c80*/  BAR.SYNC.DEFER_BLOCKING 0x0 ;  /* 0x0000000000007b1d */ /* 0x000fec0000010000 */
[----:B------:R0:W-:Y:S02]  /*25c90*/  STS.U16 [R3+UR9+0x28c00], R89 ;  /* 0x028c005903007988 */ /* 0x0001e40008000409 */
[----:B0-----:R-:W0:Y:S02]  /*25ca0*/  LDC R89, c[0x0][0x3ac] ;  /* 0x0000eb00ff597b82 */ /* 0x001e240000000800 */
[----:B------:R-:W-:Y:S04]  /*25cb0*/  STS.U16 [R3+UR9+0x28000], R61 ;  /* 0x0280003d03007988 */ /* 0x000fe80008000409 */
[----:B------:R-:W-:Y:S04]  /*25cc0*/  STS.U16 [R3+UR9+0x28400], R66 ;  /* 0x0284004203007988 */ /* 0x000fe80008000409 */
[----:B------:R1:W-:Y:S04]  /*25cd0*/  STS.U16 [R3+UR9+0x29400], R92 ;  /* 0x0294005c03007988 */ /* 0x0003e80008000409 */
[----:B------:R-:W-:Y:S01]  /*25ce0*/  STS.U16 [R3+UR9+0x28800], R67 ;  /* 0x0288004303007988 */ /* 0x000fe20008000409 */
[----:B0-----:R-:W-:-:S04]  /*25cf0*/  IMAD.SHL.U32 R89, R89, 0x100, RZ ;  /* 0x0000010059597824 */ /* 0x001fc800078e00ff */
[----:B------:R-:W-:Y:S01]  /*25d00*/  IMAD.SHL.U32 R89, R89, 0x2, RZ ;  /* 0x0000000259597824 */ /* 0x000fe200078e00ff */
[----:B------:R-:W-:Y:S04]  /*25d10*/  STS.U16 [R3+UR9+0x29000], R93 ;  /* 0x0290005d03007988 */ /* 0x000fe80008000409 */
[-C--:B-1----:R-:W-:Y:S01]  /*25d20*/  IADD3 R92, P0, PT, R90, R89.reuse, RZ ;  /* 0x000000595a5c7210 */ /* 0x082fe20007f1e0ff */
[----:B---3--:R0:W-:Y:S04]  /*25d30*/  STL [R1+0x700], R23 ;  /* 0x0007001701007387 */ /* 0x0081e80000100800 */
[----:B0-----:R-:W3:Y:S04]  /*25d40*/  LDL.LU R23, [R1+0x1e28] ;  /* 0x001e280001177983 */ /* 0x001ee80000300800 */
[----:B------:R-:W3:Y:S04]  /*25d50*/  LDL.LU.64 R24, [R1+0x1e20] ;  /* 0x001e200001187983 */ /* 0x000ee80000300a00 */
[----:B------:R-:W3:Y:S04]  /*25d60*/  LDL.LU R36, [R1+0x1e18] ;  /* 0x001e180001247983 */ /* 0x000ee80000300800 */
[----:B------:R-:W3:Y:S04]  /*25d70*/  LDL.LU.64 R34, [R1+0x1e10] ;  /* 0x001e100001227983 */ /* 0x000ee80000300a00 */
[----:B----4-:R0:W-:Y:S04]  /*25d80*/  STL [R1+0x6b0], R37 ;  /* 0x0006b02501007387 */ /* 0x0101e80000100800 */
[----:B0-----:R-:W4:Y:S04]  /*25d90*/  LDL.LU R37, [R1+0x1e0c] ;  /* 0x001e0c0001257983 */ /* 0x001f280000300800 */
[----:B------:R-:W3:Y:S04]  /*25da0*/  LDL.LU R48, [R1+0x1e08] ;  /* 0x001e080001307983 */ /* 0x000ee80000300800 */
[----:B------:R-:W3:Y:S04]  /*25db0*/  LDL.LU.64 R42, [R1+0x1e00] ;  /* 0x001e0000012a7983 */ /* 0x000ee80000300a00 */
[----:B--2---:R0:W-:Y:S04]  /*25dc0*/  STL [R1+0x6fc], R49 ;  /* 0x0006fc3101007387 */ /* 0x0041e80000100800 */
[----:B0-----:R-:W2:Y:S04]  /*25dd0*/  LDL.LU R49, [R1+0x1df8] ;  /* 0x001df80001317983 */ /* 0x001ea80000300800 */
[----:B------:R-:W2:Y:S04]  /*25de0*/  LDL.LU.64 R54, [R1+0x1df0] ;  /* 0x001df00001367983 */ /* 0x000ea80000300a00 */
[----:B------:R0:W-:Y:S04]  /*25df0*/  STL [R1+0x6f8], R60 ;  /* 0x0006f83c01007387 */ /* 0x0001e80000100800 */
[----:B0-----:R-:W2:Y:S04]  /*25e00*/  LDL.LU R60, [R1+0x1dec] ;  /* 0x001dec00013c7983 */ /* 0x001ea80000300800 */
[----:B------:R-:W2:Y:S04]  /*25e10*/  LDL.LU R61, [R1+0x1de8] ;  /* 0x001de800013d7983 */ /* 0x000ea80000300800 */
[----:B------:R-:W2:Y:S04]  /*25e20*/  LDL.LU R66, [R1+0x1de4] ;  /* 0x001de40001427983 */ /* 0x000ea80000300800 */
[----:B------:R-:W2:Y:S04]  /*25e30*/  LDL.LU R67, [R1+0x1de0] ;  /* 0x001de00001437983 */ /* 0x000ea80000300800 */
[----:B------:R0:W-:Y:S04]  /*25e40*/  STL.64 [R1+0x1db8], R2 ;  /* 0x001db80201007387 */ /* 0x0001e80000100a00 */
[----:B------:R-:W-:Y:S04]  /*25e50*/  STL [R1+0xf18], R92 ;  /* 0x000f185c01007387 */ /* 0x000fe80000100800 */
[----:B------:R-:W-:Y:S01]  /*25e60*/  STL [R1+0x1d70], R90 ;  /* 0x001d705a01007387 */ /* 0x000fe20000100800 */
[----:B0-----:R-:W-:Y:S01]  /*25e70*/  IADD3 R3, P1, PT, R8, R89, RZ ;  /* 0x0000005908037210 */ /* 0x001fe20007f3e0ff */
[----:B------:R-:W-:-:S04]  /*25e80*/  IMAD.X R2, R91, 0x1, R88, P0 ;  /* 0x000000015b027824 */ /* 0x000fc800000e0658 */
[----:B------:R-:W-:Y:S04]  /*25e90*/  STL [R1+0xf1c], R3 ;  /* 0x000f1c0301007387 */ /* 0x000fe80000100800 */
[----:B------:R-:W-:Y:S04]  /*25ea0*/  STL [R1+0x1d6c], R91 ;  /* 0x001d6c5b01007387 */ /* 0x000fe80000100800 */
[----:B------:R0:W-:Y:S04]  /*25eb0*/  STL [R1+0xdd0], R2 ;  /* 0x000dd00201007387 */ /* 0x0001e80000100800 */
[----:B------:R1:W-:Y:S01]  /*25ec0*/  STL [R1+0x1d78], R8 ;  /* 0x001d780801007387 */ /* 0x0003e20000100800 */
[----:B0-----:R-:W-:-:S03]  /*25ed0*/  IMAD.X R2, R9, 0x1, R88, P1 ;  /* 0x0000000109027824 */ /* 0x001fc600008e0658 */
[----:B------:R-:W-:Y:S01]  /*25ee0*/  STL [R1+0x1d74], R9 ;  /* 0x001d740901007387 */ /* 0x000fe20000100800 */
[----:B-1----:R-:W-:-:S03]  /*25ef0*/  IADD3 R8, P0, PT, R14, R89, RZ ;  /* 0x000000590e087210 */ /* 0x002fc60007f1e0ff */
[----:B------:R0:W-:Y:S01]  /*25f00*/  STL [R1+0xdd4], R2 ;  /* 0x000dd40201007387 */ /* 0x0001e20000100800 */
[----:B------:R-:W-:-:S03]  /*25f10*/  IADD3 R3, P1, PT, R16, R89, RZ ;  /* 0x0000005910037210 */ /* 0x000fc60007f3e0ff */
[----:B------:R1:W-:Y:S04]  /*25f20*/  STL [R1+0xf20], R8 ;  /* 0x000f200801007387 */ /* 0x0003e80000100800 */
[----:B------:R-:W-:Y:S01]  /*25f30*/  STL [R1+0x1d80], R14 ;  /* 0x001d800e01007387 */ /* 0x000fe20000100800 */
[----:B0-----:R-:W-:-:S03]  /*25f40*/  IMAD.X R2, R15, 0x1, R88, P0 ;  /* 0x000000010f027824 */ /* 0x001fc600000e0658 */
[----:B------:R-:W-:Y:S04]  /*25f50*/  STL [R1+0xf24], R3 ;  /* 0x000f240301007387 */ /* 0x000fe80000100800 */
[----:B------:R-:W-:Y:S01]  /*25f60*/  STL [R1+0x1d7c], R15 ;  /* 0x001d7c0f01007387 */ /* 0x000fe20000100800 */
[----:B-1----:R-:W-:-:S03]  /*25f70*/  IADD3 R8, P0, PT, R26, R89, RZ ;  /* 0x000000591a087210 */ /* 0x002fc60007f1e0ff */
[----:B------:R0:W-:Y:S04]  /*25f80*/  STL [R1+0xdd8], R2 ;  /* 0x000dd80201007387 */ /* 0x0001e80000100800 */
[----:B------:R-:W-:Y:S01]  /*25f90*/  STL [R1+0x1d88], R16 ;  /* 0x001d881001007387 */ /* 0x000fe20000100800 */
[----:B0-----:R-:W-:-:S03]  /*25fa0*/  IMAD.X R2, R17, 0x1, R88, P1 ;  /* 0x0000000111027824 */ /* 0x001fc600008e0658 */
[----:B------:R-:W-:Y:S01]  /*25fb0*/  STL [R1+0x1d84], R17 ;  /* 0x001d841101007387 */ /* 0x000fe20000100800 */
[----:B------:R-:W-:-:S03]  /*25fc0*/  IADD3 R3, P1, PT, R28, R89, RZ ;  /* 0x000000591c037210 */ /* 0x000fc60007f3e0ff */
[----:B------:R0:W-:Y:S04]  /*25fd0*/  STL [R1+0xddc], R2 ;  /* 0x000ddc0201007387 */ /* 0x0001e80000100800 */
        /* <DEDUP_REMOVED lines=28> */
[----:B------:R-:W-:Y:S04]  /*261a0*/  STL [R1+0x1dc0], R50 ;  /* 0x001dc03201007387 */ /* 0x000fe80000100800 */
[----:B------:R0:W-:Y:S01]  /*261b0*/  STL [R1+0xdf0], R2 ;  /* 0x000df00201007387 */ /* 0x0001e20000100800 */
[----:B-1----:R-:W-:-:S03]  /*261c0*/  IADD3 R8, P0, PT, R62, R89, RZ ;  /* 0x000000593e087210 */ /* 0x002fc60007f1e0ff */
[----:B------:R-:W-:Y:S01]  /*261d0*/  STL.64 [R1+0x1dc8], R56 ;  /* 0x001dc83801007387 */ /* 0x000fe20000100a00 */
[----:B0-----:R-:W-:-:S05]  /*261e0*/  IMAD.X R2, R57, 0x1, R88, P1 ;  /* 0x0000000139027824 */ /* 0x001fca00008e0658 */
[----:B------:R0:W-:Y:S01]  /*261f0*/  STL [R1+0xdf4], R2 ;  /* 0x000df40201007387 */ /* 0x0001e20000100800 */
[----:B------:R-:W-:-:S03]  /*26200*/  IMAD.X R3, R63, 0x1, R88, P0 ;  /* 0x000000013f037824 */ /* 0x000fc600000e0658 */
[----:B------:R-:W-:Y:S01]  /*26210*/  STL [R1+0xf40], R8 ;  /* 0x000f400801007387 */ /* 0x000fe20000100800 */
[----:B0-----:R-:W-:-:S03]  /*26220*/  IADD3 R2, P1, PT, R68, R89, RZ ;  /* 0x0000005944027210 */ /* 0x001fc60007f3e0ff */
[----:B------:R-:W-:Y:S04]  /*26230*/  STL.64 [R1+0x1dd0], R62 ;  /* 0x001dd03e01007387 */ /* 0x000fe80000100a00 */
[----:B------:R0:W-:Y:S04]  /*26240*/  STL [R1+0xf44], R2 ;  /* 0x000f440201007387 */ /* 0x0001e80000100800 */
[----:B------:R1:W-:Y:S01]  /*26250*/  STL [R1+0xdf8], R3 ;  /* 0x000df80301007387 */ /* 0x0003e20000100800 */
[----:B0-----:R-:W-:-:S03]  /*26260*/  IMAD.X R2, R69, 0x1, R88, P1 ;  /* 0x0000000145027824 */ /* 0x001fc600008e0658 */
[----:B------:R-:W-:Y:S01]  /*26270*/  STL.64 [R1+0x1dd8], R68 ;  /* 0x001dd84401007387 */ /* 0x000fe20000100a00 */
[----:B-1----:R-:W-:-:S03]  /*26280*/  IADD3 R3, P0, PT, R72, R89, RZ ;  /* 0x0000005948037210 */ /* 0x002fc60007f1e0ff */
[----:B------:R0:W-:Y:S02]  /*26290*/  STL [R1+0xdfc], R2 ;  /* 0x000dfc0201007387 */ /* 0x0001e40000100800 */
[----:B------:R-:W-:Y:S02]  /*262a0*/  IMAD.X R72, R73, 0x1, R88, P0 ;  /* 0x0000000149487824 */ /* 0x000fe400000e0658 */
[----:B------:R1:W-:Y:S01]  /*262b0*/  STL [R1+0x8e0], R3 ;  /* 0x0008e00301007387 */ /* 0x0003e20000100800 */
[----:B0-----:R-:W-:-:S05]  /*262c0*/  IADD3 R2, P1, PT, R74, R89, RZ ;  /* 0x000000594a027210 */ /* 0x001fca0007f3e0ff */
[----:B------:R-:W-:Y:S01]  /*262d0*/  IMAD.X R74, R75, 0x1, R88, P1 ;  /* 0x000000014b4a7824 */ /* 0x000fe200008e0658 */
[----:B------:R0:W-:Y:S01]  /*262e0*/  STL [R1+0x8e4], R2 ;  /* 0x0008e40201007387 */ /* 0x0001e20000100800 */
[----:B-1----:R-:W-:-:S05]  /*262f0*/  IADD3 R3, P0, PT, R80, R89, RZ ;  /* 0x0000005950037210 */ /* 0x002fca0007f1e0ff */
[--C-:B------:R-:W-:Y:S01]  /*26300*/  IMAD.X R80, R81, 0x1, R88.reuse, P0 ;  /* 0x0000000151507824 */ /* 0x100fe200000e0658 */
[-C--:B0-----:R-:W-:Y:S01]  /*26310*/  IADD3 R2, P1, PT, R82, R89.reuse, RZ ;  /* 0x0000005952027210 */ /* 0x081fe20007f3e0ff */
[----:B------:R0:W-:Y:S04]  /*26320*/  STL [R1+0x8e8], R3 ;  /* 0x0008e80301007387 */ /* 0x0001e80000100800 */
[----:B------:R-:W-:Y:S01]  /*26330*/  IMAD.X R82, R83, 0x1, R88, P1 ;  /* 0x0000000153527824 */ /* 0x000fe200008e0658 */
[----:B------:R1:W-:Y:S01]  /*26340*/  STL [R1+0x8ec], R2 ;  /* 0x0008ec0201007387 */ /* 0x0003e20000100800 */
[-C--:B0-----:R-:W-:Y:S02]  /*26350*/  IADD3 R3, P0, PT, R4, R89.reuse, RZ ;  /* 0x0000005904037210 */ /* 0x081fe40007f1e0ff */
[----:B-1----:R-:W-:-:S03]  /*26360*/  IADD3 R2, P1, PT, R10, R89, RZ ;  /* 0x000000590a027210 */ /* 0x002fc60007f3e0ff */
[--C-:B------:R-:W-:Y:S01]  /*26370*/  IMAD.X R8, R5, 0x1, R88.reuse, P0 ;  /* 0x0000000105087824 */ /* 0x100fe200000e0658 */
[----:B------:R0:W-:Y:S04]  /*26380*/  STL [R1+0xf48], R3 ;  /* 0x000f480301007387 */ /* 0x0001e80000100800 */
[----:B------:R1:W-:Y:S01]  /*26390*/  STL [R1+0xf4c], R2 ;  /* 0x000f4c0201007387 */ /* 0x0003e20000100800 */
[----:B0-----:R-:W-:-:S03]  /*263a0*/  IMAD.X R3, R11, 0x1, R88, P1 ;  /* 0x000000010b037824 */ /* 0x001fc600008e0658 */
[----:B------:R0:W-:Y:S01]  /*263b0*/  STL [R1+0xe00], R8 ;  /* 0x000e000801007387 */ /* 0x0001e20000100800 */
[----:B-1----:R-:W-:-:S03]  /*263c0*/  IADD3 R2, P0, PT, R18, R89, RZ ;  /* 0x0000005912027210 */ /* 0x002fc60007f1e0ff */
[----:B------:R1:W-:Y:S01]  /*263d0*/  STL [R1+0xe04], R3 ;  /* 0x000e040301007387 */ /* 0x0003e20000100800 */
[----:B0-----:R-:W-:-:S03]  /*263e0*/  IADD3 R8, P1, PT, R20, R89, RZ ;  /* 0x0000005914087210 */ /* 0x001fc60007f3e0ff */
[----:B------:R0:W-:Y:S01]  /*263f0*/  STL [R1+0xf50], R2 ;  /* 0x000f500201007387 */ /* 0x0001e20000100800 */
[----:B-1----:R-:W-:-:S03]  /*26400*/  IMAD.X R3, R19, 0x1, R88, P0 ;  /* 0x0000000113037824 */ /* 0x002fc600000e0658 */
[----:B------:R1:W-:Y:S04]  /*26410*/  STL [R1+0xf54], R8 ;  /* 0x000f540801007387 */ /* 0x0003e80000100800 */
[----:B------:R2:W-:Y:S01]  /*26420*/  STL [R1+0xe08], R3 ;  /* 0x000e080301007387 */ /* 0x0005e20000100800 */
[----:B0-----:R-:W-:Y:S01]  /*26430*/  IMAD.X R2, R21, 0x1, R88, P1 ;  /* 0x0000000115027824 */ /* 0x001fe200008e0658 */
[----:B-1----:R-:W-:-:S04]  /*26440*/  IADD3 R8, P0, PT, R30, R89, RZ ;  /* 0x000000591e087210 */ /* 0x002fc80007f1e0ff */
[----:B------:R0:W-:Y:S01]  /*26450*/  STL [R1+0xe0c], R2 ;  /* 0x000e0c0201007387 */ /* 0x0001e20000100800 */
[----:B--2---:R-:W-:-:S03]  /*26460*/  IADD3 R3, P1, PT, R32, R89, RZ ;  /* 0x0000005920037210 */ /* 0x004fc60007f3e0ff */
[----:B------:R1:W-:Y:S04]  /*26470*/  STL [R1+0xf58], R8 ;  /* 0x000f580801007387 */ /* 0x0003e80000100800 */
[----:B------:R2:W-:Y:S01]  /*26480*/  STL [R1+0xf5c], R3 ;  /* 0x000f5c0301007387 */ /* 0x0005e20000100800 */
[--C-:B0-----:R-:W-:Y:S02]  /*26490*/  IMAD.X R2, R31, 0x1, R88.reuse, P0 ;  /* 0x000000011f027824 */ /* 0x101fe400000e0658 */
[----:B-1----:R-:W-:-:S03]  /*264a0*/  IMAD.X R8, R33, 0x1, R88, P1 ;  /* 0x0000000121087824 */ /* 0x002fc600008e0658 */
[----:B------:R0:W-:Y:S01]  /*264b0*/  STL [R1+0xe10], R2 ;  /* 0x000e100201007387 */ /* 0x0001e20000100800 */
[----:B--2---:R-:W-:-:S03]  /*264c0*/  IADD3 R3, P0, PT, R40, R89, RZ ;  /* 0x0000005928037210 */ /* 0x004fc60007f1e0ff */
        /* <DEDUP_REMOVED lines=24> */
[----:B------:R-:W-:Y:S01]  /*26650*/  STL [R1+0xe2c], R8 ;  /* 0x000e2c0801007387 */ /* 0x000fe20000100800 */
[-C--:B--2---:R-:W-:Y:S01]  /*26660*/  IADD3 R2, P1, PT, R78, R89.reuse, RZ ;  /* 0x000000594e027210 */ /* 0x084fe20007f3e0ff */
[--C-:B------:R-:W-:Y:S02]  /*26670*/  IMAD.X R76, R77, 0x1, R88.reuse, P0 ;  /* 0x000000014d4c7824 */ /* 0x100fe400000e0658 */
[----:B------:R0:W-:Y:S02]  /*26680*/  STL [R1+0x8d0], R3 ;  /* 0x0008d00301007387 */ /* 0x0001e40000100800 */
[----:B------:R-:W-:Y:S02]  /*26690*/  IMAD.X R78, R79, 0x1, R88, P1 ;  /* 0x000000014f4e7824 */ /* 0x000fe400008e0658 */
[----:B------:R1:W-:Y:S04]  /*266a0*/  STL [R1+0x8d4], R2 ;  /* 0x0008d40201007387 */ /* 0x0003e80000100800 */
[----:B------:R-:W2:Y:S01]  /*266b0*/  LDL.LU.64 R14, [R1] ;  /* 0x00000000010e7983 */ /* 0x000ea20000300a00 */
[----:B0-----:R-:W-:-:S02]  /*266c0*/  IADD3 R3, P0, PT, R84, R89, RZ ;  /* 0x0000005954037210 */ /* 0x001fc40007f1e0ff */
[----:B-1----:R-:W-:-:S03]  /*266d0*/  IADD3 R2, P1, PT, R86, R89, RZ ;  /* 0x0000005956027210 */ /* 0x002fc60007f3e0ff */
[----:B------:R0:W-:Y:S01]  /*266e0*/  STL [R1+0x8d8], R3 ;  /* 0x0008d80301007387 */ /* 0x0001e20000100800 */
[--C-:B------:R-:W-:Y:S01]  /*266f0*/  IMAD.X R84, R85, 0x1, R88.reuse, P0 ;  /* 0x0000000155547824 */ /* 0x100fe200000e0658 */
[----:B------:R-:W-:Y:S02]  /*26700*/  IADD3 R8, P0, PT, R6, R89, RZ ;  /* 0x0000005906087210 */ /* 0x000fe40007f1e0ff */
[----:B------:R1:W-:Y:S01]  /*26710*/  STL [R1+0x8dc], R2 ;  /* 0x0008dc0201007387 */ /* 0x0003e20000100800 */
[----:B------:R-:W-:-:S03]  /*26720*/  IMAD.X R86, R87, 0x1, R88, P1 ;  /* 0x0000000157567824 */ /* 0x000fc600008e0658 */
[----:B------:R3:W-:Y:S01]  /*26730*/  STL [R1+0xf78], R8 ;  /* 0x000f780801007387 */ /* 0x0007e20000100800 */
[----:B0-----:R-:W-:Y:S01]  /*26740*/  IMAD.X R3, R7, 0x1, R88, P0 ;  /* 0x0000000107037824 */ /* 0x001fe200000e0658 */
[----:B-1----:R-:W-:-:S05]  /*26750*/  IADD3 R2, P1, PT, R12, R89, RZ ;  /* 0x000000590c027210 */ /* 0x002fca0007f3e0ff */
[----:B---3--:R-:W-:Y:S01]  /*26760*/  IMAD.X R8, R13, 0x1, R88, P1 ;  /* 0x000000010d087824 */ /* 0x008fe200008e0658 */
[----:B------:R0:W-:Y:S04]  /*26770*/  STL [R1+0xf7c], R2 ;  /* 0x000f7c0201007387 */ /* 0x0001e80000100800 */
[----:B------:R1:W-:Y:S01]  /*26780*/  STL [R1+0xe30], R3 ;  /* 0x000e300301007387 */ /* 0x0003e20000100800 */
[----:B0-----:R-:W-:-:S03]  /*26790*/  IADD3 R2, P0, PT, R22, R89, RZ ;  /* 0x0000005916027210 */ /* 0x001fc60007f1e0ff */
[----:B------:R0:W-:Y:S01]  /*267a0*/  STL [R1+0xe34], R8 ;  /* 0x000e340801007387 */ /* 0x0001e20000100800 */
[----:B-1----:R-:W-:-:S03]  /*267b0*/  IADD3 R3, P1, PT, R24, R89, RZ ;  /* 0x0000005918037210 */ /* 0x002fc60007f3e0ff */
[----:B------:R-:W3:Y:S04]  /*267c0*/  LDL.LU.64 R16, [R1+0x20] ;  /* 0x0000200001107983 */ /* 0x000ee80000300a00 */
[----:B------:R1:W-:Y:S04]  /*267d0*/  STL [R1+0xf80], R2 ;  /* 0x000f800201007387 */ /* 0x0003e80000100800 */
[----:B------:R4:W-:Y:S04]  /*267e0*/  STL [R1+0xf84], R3 ;  /* 0x000f840301007387 */ /* 0x0009e80000100800 */
[----:B0-----:R-:W3:Y:S01]  /*267f0*/  LDL.LU.64 R8, [R1+0x28] ;  /* 0x0000280001087983 */ /* 0x001ee20000300a00 */
[--C-:B-1----:R-:W-:Y:S01]  /*26800*/  IMAD.X R2, R23, 0x1, R88.reuse, P0 ;  /* 0x0000000117027824 */ /* 0x102fe200000e0658 */
[----:B------:R-:W-:Y:S01]  /*26810*/  IADD3 R26, P0, PT, R34, R89, RZ ;  /* 0x00000059221a7210 */ /* 0x000fe20007f1e0ff */
[----:B----4-:R-:W-:-:S03]  /*26820*/  IMAD.X R3, R25, 0x1, R88, P1 ;  /* 0x0000000119037824 */ /* 0x010fc600008e0658 */
[----:B------:R0:W-:Y:S04]  /*26830*/  STL [R1+0xe38], R2 ;  /* 0x000e380201007387 */ /* 0x0001e80000100800 */
[----:B------:R1:W-:Y:S01]  /*26840*/  STL [R1+0xe3c], R3 ;  /* 0x000e3c0301007387 */ /* 0x0003e20000100800 */
[----:B0-----:R-:W-:-:S03]  /*26850*/  IADD3 R2, P1, PT, R36, R89, RZ ;  /* 0x0000005924027210 */ /* 0x001fc60007f3e0ff */
[----:B------:R0:W-:Y:S01]  /*26860*/  STL [R1+0xf88], R26 ;  /* 0x000f881a01007387 */ /* 0x0001e20000100800 */
[----:B-1----:R-:W-:-:S03]  /*26870*/  IMAD.X R3, R35, 0x1, R88, P0 ;  /* 0x0000000123037824 */ /* 0x002fc600000e0658 */
[----:B------:R1:W-:Y:S01]  /*26880*/  STL [R1+0xf8c], R2 ;  /* 0x000f8c0201007387 */ /* 0x0003e20000100800 */
[----:B0-----:R-:W-:-:S03]  /*26890*/  IMAD.X R26, R37, 0x1, R88, P1 ;  /* 0x00000001251a7824 */ /* 0x001fc600008e0658 */
[----:B------:R0:W-:Y:S01]  /*268a0*/  STL [R1+0xe40], R3 ;  /* 0x000e400301007387 */ /* 0x0001e20000100800 */
[----:B-1----:R-:W-:-:S03]  /*268b0*/  IADD3 R2, P0, PT, R42, R89, RZ ;  /* 0x000000592a027210 */ /* 0x002fc60007f1e0ff */
[----:B------:R1:W-:Y:S04]  /*268c0*/  STL [R1+0xe44], R26 ;  /* 0x000e441a01007387 */ /* 0x0003e80000100800 */
[----:B------:R-:W4:Y:S01]  /*268d0*/  LDL.LU.64 R44, [R1+0x30] ;  /* 0x00003000012c7983 */ /* 0x000f220000300a00 */
[----:B0-----:R-:W-:-:S03]  /*268e0*/  IADD3 R3, P1, PT, R48, R89, RZ ;  /* 0x0000005930037210 */ /* 0x001fc60007f3e0ff */
[----:B------:R0:W-:Y:S02]  /*268f0*/  STL [R1+0xf90], R2 ;  /* 0x000f900201007387 */ /* 0x0001e40000100800 */
[--C-:B-1----:R-:W-:Y:S02]  /*26900*/  IMAD.X R26, R49, 0x1, R88.reuse, P1 ;  /* 0x00000001311a7824 */ /* 0x102fe400008e0658 */
[----:B------:R1:W-:Y:S04]  /*26910*/  STL [R1+0xf94], R3 ;  /* 0x000f940301007387 */ /* 0x0003e80000100800 */
[----:B------:R-:W4:Y:S01]  /*26920*/  LDL.LU.64 R38, [R1+0x38] ;  /* 0x0000380001267983 */ /* 0x000f220000300a00 */
[----:B0-----:R-:W-:-:S05]  /*26930*/  IMAD.X R2, R43, 0x1, R88, P0 ;  /* 0x000000012b027824 */ /* 0x001fca00000e0658 */
[----:B------:R0:W-:Y:S01]  /*26940*/  STL [R1+0xe48], R2 ;  /* 0x000e480201007387 */ /* 0x0001e20000100800 */
[----:B-1----:R-:W-:-:S03]  /*26950*/  IADD3 R3, P1, PT, R60, R89, RZ ;  /* 0x000000593c037210 */ /* 0x002fc60007f3e0ff */
[----:B------:R1:W-:Y:S01]  /*26960*/  STL [R1+0xe4c], R26 ;  /* 0x000e4c1a01007387 */ /* 0x0003e20000100800 */
[----:B0-----:R-:W-:-:S03]  /*26970*/  IADD3 R2, P0, PT, R54, R89, RZ ;  /* 0x0000005936027210 */ /* 0x001fc60007f1e0ff */
[----:B-1----:R-:W4:Y:S04]  /*26980*/  LDL.LU.64 R26, [R1+0x8] ;  /* 0x00000800011a7983 */ /* 0x002f280000300a00 */
[----:B------:R0:W-:Y:S04]  /*26990*/  STL [R1+0xf98], R2 ;  /* 0x000f980201007387 */ /* 0x0001e80000100800 */
[----:B------:R-:W-:Y:S01]  /*269a0*/  STL [R1+0xf9c], R3 ;  /* 0x000f9c0301007387 */ /* 0x000fe20000100800 */
[----:B0-----:R-:W-:-:S05]  /*269b0*/  IMAD.X R2, R55, 0x1, R88, P0 ;  /* 0x0000000137027824 */ /* 0x001fca00000e0658 */
[----:B------:R0:W-:Y:S04]  /*269c0*/  STL [R1+0xe50], R2 ;  /* 0x000e500201007387 */ /* 0x0001e80000100800 */
[----:B0-----:R-:W4:Y:S01]  /*269d0*/  LDL.LU.64 R2, [R1+0x40] ;  /* 0x0000400001027983 */ /* 0x001f220000300a00 */
[----:B------:R-:W-:Y:S01]  /*269e0*/  IMAD.X R28, R61, 0x1, R88, P1 ;  /* 0x000000013d1c7824 */ /* 0x000fe200008e0658 */
[----:B------:R-:W-:-:S04]  /*269f0*/  IADD3 R29, P0, PT, R66, R89, RZ ;  /* 0x00000059421d7210 */ /* 0x000fc80007f1e0ff */
[----:B------:R2:W-:Y:S01]  /*26a00*/  STL [R1+0xe54], R28 ;  /* 0x000e541c01007387 */ /* 0x0005e20000100800 */
[----:B------:R-:W-:-:S03]  /*26a10*/  IMAD.X R50, R67, 0x1, R88, P0 ;  /* 0x0000000143327824 */ /* 0x000fc600000e0658 */
[----:B------:R-:W-:Y:S01]  /*26a20*/  STL [R1+0xfa0], R29 ;  /* 0x000fa01d01007387 */ /* 0x000fe20000100800 */
[----:B--2---:R-:W-:-:S05]  /*26a30*/  IADD3 R28, P1, PT, R14, R89, RZ ;  /* 0x000000590e1c7210 */ /* 0x004fca0007f3e0ff */
[----:B------:R-:W-:Y:S01]  /*26a40*/  IMAD.X R14, R15, 0x1, R88, P1 ;  /* 0x000000010f0e7824 */ /* 0x000fe200008e0658 */
[----:B------:R0:W-:Y:S04]  /*26a50*/  STL [R1+0xfa4], R28 ;  /* 0x000fa41c01007387 */ /* 0x0001e80000100800 */
[----:B0-----:R-:W2:Y:S04]  /*26a60*/  LDL.LU.64 R28, [R1+0x48] ;  /* 0x00004800011c7983 */ /* 0x001ea80000300a00 */
[----:B------:R-:W-:Y:S04]  /*26a70*/  STL [R1+0xe58], R50 ;  /* 0x000e583201007387 */ /* 0x000fe80000100800 */
[----:B------:R0:W-:Y:S04]  /*26a80*/  STL [R1+0xe5c], R14 ;  /* 0x000e5c0e01007387 */ /* 0x0001e80000100800 */
[----:B0-----:R-:W2:Y:S01]  /*26a90*/  LDL.LU.64 R14, [R1+0x50] ;  /* 0x00005000010e7983 */ /* 0x001ea20000300a00 */
[----:B---3--:R-:W-:-:S05]  /*26aa0*/  IADD3 R50, P0, PT, R16, R89, RZ ;  /* 0x0000005910327210 */ /* 0x008fca0007f1e0ff */
[----:B------:R0:W-:Y:S01]  /*26ab0*/  STL [R1+0x8c0], R50 ;  /* 0x0008c03201007387 */ /* 0x0001e20000100800 */
[----:B------:R-:W-:Y:S01]  /*26ac0*/  IADD3 R51, P1, PT, R8, R89, RZ ;  /* 0x0000005908337210 */ /* 0x000fe20007f3e0ff */
[----:B0-----:R-:W-:-:S04]  /*26ad0*/  IMAD.X R50, R17, 0x1, R88, P0 ;  /* 0x0000000111327824 */ /* 0x001fc800000e0658 */
[----:B------:R-:W-:Y:S01]  /*26ae0*/  IMAD.X R8, R9, 0x1, R88, P1 ;  /* 0x0000000109087824 */ /* 0x000fe200008e0658 */
[----:B------:R-:W-:Y:S04]  /*26af0*/  STL [R1+0x8c4], R51 ;  /* 0x0008c43301007387 */ /* 0x000fe80000100800 */
[----:B------:R-:W3:Y:S04]  /*26b00*/  LDL.LU.64 R16, [R1+0x58] ;  /* 0x0000580001107983 */ /* 0x000ee80000300a00 */
[----:B------:R-:W-:Y:S04]  /*26b10*/  STL [R1+0x20], R50 ;  /* 0x0000203201007387 */ /* 0x000fe80000100800 */
[----:B------:R0:W-:Y:S04]  /*26b20*/  STL [R1+0x28], R8 ;  /* 0x0000280801007387 */ /* 0x0001e80000100800 */
[----:B0-----:R-:W3:Y:S01]  /*26b30*/  LDL.LU.64 R8, [R1+0x60] ;  /* 0x0000600001087983 */ /* 0x001ee20000300a00 */
[----:B----4-:R-:W-:-:S05]  /*26b40*/  IADD3 R51, P0, PT, R44, R89, RZ ;  /* 0x000000592c337210 */ /* 0x010fca0007f1e0ff */
[--C-:B------:R-:W-:Y:S01]  /*26b50*/  IMAD.X R45, R45, 0x1, R88.reuse, P0 ;  /* 0x000000012d2d7824 */ /* 0x100fe200000e0658 */
[-C--:B------:R-:W-:Y:S01]  /*26b60*/  IADD3 R50, P1, PT, R38, R89.reuse, RZ ;  /* 0x0000005926327210 */ /* 0x080fe20007f3e0ff */
[----:B------:R-:W-:Y:S04]  /*26b70*/  STL [R1+0x8c8], R51 ;  /* 0x0008c83301007387 */ /* 0x000fe80000100800 */
[----:B------:R-:W-:Y:S01]  /*26b80*/  IMAD.X R39, R39, 0x1, R88, P1 ;  /* 0x0000000127277824 */ /* 0x000fe200008e0658 */
[----:B------:R-:W-:Y:S04]  /*26b90*/  STL [R1+0x8cc], R50 ;  /* 0x0008cc3201007387 */ /* 0x000fe80000100800 */
[----:B------:R-:W-:Y:S04]  /*26ba0*/  STL [R1+0x30], R45 ;  /* 0x0000302d01007387 */ /* 0x000fe80000100800 */
[----:B------:R0:W-:Y:S01]  /*26bb0*/  STL [R1+0x38], R39 ;  /* 0x0000382701007387 */ /* 0x0001e20000100800 */
[----:B------:R-:W-:-:S05]  /*26bc0*/  IADD3 R44, P0, PT, R26, R89, RZ ;  /* 0x000000591a2c7210 */ /* 0x000fca0007f1e0ff */
[----:B0-----:R-:W-:Y:S01]  /*26bd0*/  IMAD.X R39, R27, 0x1, R88, P0 ;  /* 0x000000011b277824 */ /* 0x001fe200000e0658 */
[----:B------:R-:W-:Y:S04]  /*26be0*/  STL [R1+0xfa8], R44 ;  /* 0x000fa82c01007387 */ /* 0x000fe80000100800 */
[----:B------:R-:W4:Y:S01]  /*26bf0*/  LDL.LU.64 R26, [R1+0x68] ;  /* 0x00006800011a7983 */ /* 0x000f220000300a00 */
[----:B------:R-:W-:-:S05]  /*26c00*/  IADD3 R38, P1, PT, R2, R89, RZ ;  /* 0x0000005902267210 */ /* 0x000fca0007f3e0ff */
[----:B------:R0:W-:Y:S04]  /*26c10*/  STL [R1+0xfac], R38 ;  /* 0x000fac2601007387 */ /* 0x0001e80000100800 */
[----:B------:R2:W-:Y:S01]  /*26c20*/  STL [R1+0xe60], R39 ;  /* 0x000e602701007387 */ /* 0x0005e20000100800 */
[----:B0-----:R-:W-:-:S03]  /*26c30*/  IMAD.X R38, R3, 0x1, R88, P1 ;  /* 0x0000000103267824 */ /* 0x001fc600008e0658 */
[----:B------:R-:W4:Y:S04]  /*26c40*/  LDL.LU.64 R2, [R1+0x70] ;  /* 0x0000700001027983 */ /* 0x000f280000300a00 */
[----:B------:R0:W-:Y:S01]  /*26c50*/  STL [R1+0xe64], R38 ;  /* 0x000e642601007387 */ /* 0x0001e20000100800 */
[----:B--2---:R-:W-:-:S05]  /*26c60*/  IADD3 R39, P0, PT, R28, R89, RZ ;  /* 0x000000591c277210 */ /* 0x004fca0007f1e0ff */
[----:B------:R-:W-:Y:S01]  /*26c70*/  IMAD.X R28, R29, 0x1, R88, P0 ;  /* 0x000000011d1c7824 */ /* 0x000fe200000e0658 */
[----:B------:R-:W-:Y:S04]  /*26c80*/  STL [R1+0xfb0], R39 ;  /* 0x000fb02701007387 */ /* 0x000fe80000100800 */
[----:B------:R-:W2:Y:S01]  /*26c90*/  LDL.LU.64 R44, [R1+0x78] ;  /* 0x00007800012c7983 */ /* 0x000ea20000300a00 */
[----:B0-----:R-:W-:-:S05]  /*26ca0*/  IADD3 R38, P1, PT, R14, R89, RZ ;  /* 0x000000590e267210 */ /* 0x001fca0007f3e0ff */
[----:B------:R-:W-:Y:S01]  /*26cb0*/  STL [R1+0xfb4], R38 ;  /* 0x000fb42601007387 */ /* 0x000fe20000100800 */
[----:B------:R-:W-:-:S03]  /*26cc0*/  IMAD.X R29, R15, 0x1, R88, P1 ;  /* 0x000000010f1d7824 */ /* 0x000fc600008e0658 */
[----:B------:R3:W-:Y:S04]  /*26cd0*/  STL [R1+0xe68], R28 ;  /* 0x000e681c01007387 */ /* 0x0007e80000100800 */
[----:B------:R-:W2:Y:S04]  /*26ce0*/  LDL.LU.64 R14, [R1+0x80] ;  /* 0x00008000010e7983 */ /* 0x000ea80000300a00 */
[----:B------:R-:W-:Y:S01]  /*26cf0*/  STL [R1+0xe6c], R29 ;  /* 0x000e6c1d01007387 */ /* 0x000fe20000100800 */
[----:B---3--:R-:W-:-:S05]  /*26d00*/  IADD3 R28, P0, PT, R16, R89, RZ ;  /* 0x00000059101c7210 */ /* 0x008fca0007f1e0ff */
[----:B------:R0:W-:Y:S01]  /*26d10*/  STL [R1+0xfb8], R28 ;  /* 0x000fb81c01007387 */ /* 0x0001e20000100800 */
[----:B------:R-:W-:-:S03]  /*26d20*/  IMAD.X R16, R17, 0x1, R88, P0 ;  /* 0x0000000111107824 */ /* 0x000fc600000e0658 */
[----:B0-----:R-:W3:Y:S01]  /*26d30*/  LDL.LU.64 R28, [R1+0x88] ;  /* 0x00008800011c7983 */ /* 0x001ee20000300a00 */
[----:B------:R-:W-:-:S05]  /*26d40*/  IADD3 R38, P1, PT, R8, R89, RZ ;  /* 0x0000005908267210 */ /* 0x000fca0007f3e0ff */
[----:B------:R0:W-:Y:S01]  /*26d50*/  STL [R1+0xfbc], R38 ;  /* 0x000fbc2601007387 */ /* 0x0001e20000100800 */
[----:B------:R-:W-:-:S03]  /*26d60*/  IMAD.X R8, R9, 0x1, R88, P1 ;  /* 0x0000000109087824 */ /* 0x000fc600008e0658 */
[----:B0-----:R-:W3:Y:S04]  /*26d70*/  LDL.LU.64 R38, [R1+0x90] ;  /* 0x0000900001267983 */ /* 0x001ee80000300a00 */
[----:B------:R0:W-:Y:S04]  /*26d80*/  STL [R1+0xe70], R16 ;  /* 0x000e701001007387 */ /* 0x0001e80000100800 */
[----:B0-----:R-:W3:Y:S04]  /*26d90*/  LDL.LU.64 R16, [R1+0x98] ;  /* 0x0000980001107983 */ /* 0x001ee80000300a00 */
[----:B------:R0:W-:Y:S04]  /*26da0*/  STL [R1+0xe74], R8 ;  /* 0x000e740801007387 */ /* 0x0001e80000100800 */
[----:B0-----:R-:W3:Y:S01]  /*26db0*/  LDL.LU.64 R8, [R1+0xa0] ;  /* 0x0000a00001087983 */ /* 0x001ee20000300a00 */
[----:B----4-:R-:W-:-:S05]  /*26dc0*/  IADD3 R50, P0, PT, R26, R89, RZ ;  /* 0x000000591a327210 */ /* 0x010fca0007f1e0ff */
[----:B------:R0:W-:Y:S02]  /*26dd0*/  STL [R1+0xfc0], R50 ;  /* 0x000fc03201007387 */ /* 0x0001e40000100800 */
[----:B0-----:R-:W-:Y:S01]  /*26de0*/  IMAD.X R50, R27, 0x1, R88, P0 ;  /* 0x000000011b327824 */ /* 0x001fe200000e0658 */
[----:B------:R-:W-:-:S05]  /*26df0*/  IADD3 R51, P1, PT, R2, R89, RZ ;  /* 0x0000005902337210 */ /* 0x000fca0007f3e0ff */
[----:B------:R-:W-:Y:S01]  /*26e00*/  IMAD.X R2, R3, 0x1, R88, P1 ;  /* 0x0000000103027824 */ /* 0x000fe200008e0658 */
[----:B------:R-:W-:Y:S04]  /*26e10*/  STL [R1+0xfc4], R51 ;  /* 0x000fc43301007387 */ /* 0x000fe80000100800 */
[----:B------:R-:W4:Y:S04]  /*26e20*/  LDL.LU.64 R26, [R1+0xa8] ;  /* 0x0000a800011a7983 */ /* 0x000f280000300a00 */
[----:B------:R-:W-:Y:S04]  /*26e30*/  STL [R1+0xe78], R50 ;  /* 0x000e783201007387 */ /* 0x000fe80000100800 */
[----:B------:R0:W-:Y:S04]  /*26e40*/  STL [R1+0xe7c], R2 ;  /* 0x000e7c0201007387 */ /* 0x0001e80000100800 */
[----:B0-----:R-:W4:Y:S01]  /*26e50*/  LDL.LU.64 R2, [R1+0xb0] ;  /* 0x0000b00001027983 */ /* 0x001f220000300a00 */
[----:B--2---:R-:W-:-:S05]  /*26e60*/  IADD3 R51, P0, PT, R44, R89, RZ ;  /* 0x000000592c337210 */ /* 0x004fca0007f1e0ff */
[----:B------:R-:W-:Y:S01]  /*26e70*/  IMAD.X R45, R45, 0x1, R88, P0 ;  /* 0x000000012d2d7824 */ /* 0x000fe200000e0658 */
[----:B------:R-:W-:Y:S01]  /*26e80*/  STL [R1+0xfc8], R51 ;  /* 0x000fc83301007387 */ /* 0x000fe20000100800 */
[----:B------:R-:W-:-:S05]  /*26e90*/  IADD3 R50, P1, PT, R14, R89, RZ ;  /* 0x000000590e327210 */ /* 0x000fca0007f3e0ff */
[----:B------:R-:W-:Y:S01]  /*26ea0*/  IMAD.X R44, R15, 0x1, R88, P1 ;  /* 0x000000010f2c7824 */ /* 0x000fe200008e0658 */
[----:B------:R3:W-:Y:S04]  /*26eb0*/  STL [R1+0xfcc], R50 ;  /* 0x000fcc3201007387 */ /* 0x0007e80000100800 */
[----:B------:R-:W2:Y:S04]  /*26ec0*/  LDL.LU.64 R14, [R1+0x10] ;  /* 0x00001000010e7983 */ /* 0x000ea80000300a00 */
[----:B------:R-:W-:Y:S04]  /*26ed0*/  STL [R1+0xe80], R45 ;  /* 0x000e802d01007387 */ /* 0x000fe80000100800 */
[----:B------:R0:W-:Y:S01]  /*26ee0*/  STL [R1+0xe84], R44 ;  /* 0x000e842c01007387 */ /* 0x0001e20000100800 */
[----:B---3--:R-:W-:-:S05]  /*26ef0*/  IADD3 R50, P0, PT, R28, R89, RZ ;  /* 0x000000591c327210 */ /* 0x008fca0007f1e0ff */
[----:B0-----:R-:W-:Y:S01]  /*26f00*/  IMAD.X R44, R29, 0x1, R88, P0 ;  /* 0x000000011d2c7824 */ /* 0x001fe200000e0658 */
[----:B------:R-:W-:Y:S04]  /*26f10*/  STL [R1+0xfd0], R50 ;  /* 0x000fd03201007387 */ /* 0x000fe80000100800 */
[----:B------:R-:W3:Y:S01]  /*26f20*/  LDL.LU.64 R28, [R1+0xb8] ;  /* 0x0000b800011c7983 */ /* 0x000ee20000300a00 */
[----:B------:R-:W-:-:S05]  /*26f30*/  IADD3 R45, P1, PT, R38, R89, RZ ;  /* 0x00000059262d7210 */ /* 0x000fca0007f3e0ff */
[----:B------:R-:W-:Y:S01]  /*26f40*/  IMAD.X R39, R39, 0x1, R88, P1 ;  /* 0x0000000127277824 */ /* 0x000fe200008e0658 */
[----:B------:R-:W-:Y:S04]  /*26f50*/  STL [R1+0xfd4], R45 ;  /* 0x000fd42d01007387 */ /* 0x000fe80000100800 */
[----:B------:R-:W-:Y:S01]  /*26f60*/  STL [R1+0xe88], R44 ;  /* 0x000e882c01007387 */ /* 0x000fe20000100800 */
[----:B------:R-:W-:-:S03]  /*26f70*/  IADD3 R38, P0, PT, R16, R89, RZ ;  /* 0x0000005910267210 */ /* 0x000fc60007f1e0ff */
[----:B------:R0:W-:Y:S04]  /*26f80*/  STL [R1+0xe8c], R39 ;  /* 0x000e8c2701007387 */ /* 0x0001e80000100800 */
[----:B------:R1:W-:Y:S01]  /*26f90*/  STL [R1+0x8b0], R38 ;  /* 0x0008b02601007387 */ /* 0x0003e20000100800 */
[----:B0-----:R-:W-:Y:S01]  /*26fa0*/  IMAD.X R39, R17, 0x1, R88, P0 ;  /* 0x0000000111277824 */ /* 0x001fe200000e0658 */
[----:B------:R-:W-:-:S05]  /*26fb0*/  IADD3 R44, P1, PT, R8, R89, RZ ;  /* 0x00000059082c7210 */ /* 0x000fca0007f3e0ff */
[----:B------:R-:W-:Y:S01]  /*26fc0*/  STL [R1+0x8b4], R44 ;  /* 0x0008b42c01007387 */ /* 0x000fe20000100800 */
[----:B-1----:R-:W-:-:S03]  /*26fd0*/  IMAD.X R38, R9, 0x1, R88, P1 ;  /* 0x0000000109267824 */ /* 0x002fc600008e0658 */
[----:B------:R-:W3:Y:S04]  /*26fe0*/  LDL.LU.64 R16, [R1+0xc0] ;  /* 0x0000c00001107983 */ /* 0x000ee80000300a00 */
[----:B------:R4:W-:Y:S04]  /*26ff0*/  STL [R1+0x98], R39 ;  /* 0x0000982701007387 */ /* 0x0009e80000100800 */
[----:B------:R-:W3:Y:S04]  /*27000*/  LDL.LU.64 R8, [R1+0xc8] ;  /* 0x0000c80001087983 */ /* 0x000ee80000300a00 */
[----:B------:R0:W-:Y:S01]  /*27010*/  STL [R1+0xa0], R38 ;  /* 0x0000a02601007387 */ /* 0x0001e20000100800 */
[----:B----4-:R-:W-:-:S05]  /*27020*/  IADD3 R39, P0, PT, R26, R89, RZ ;  /* 0x000000591a277210 */ /* 0x010fca0007f1e0ff */
[----:B------:R-:W-:Y:S01]  /*27030*/  IMAD.X R27, R27, 0x1, R88, P0 ;  /* 0x000000011b1b7824 */ /* 0x000fe200000e0658 */
[----:B------:R-:W-:Y:S01]  /*27040*/  STL [R1+0x8b8], R39 ;  /* 0x0008b82701007387 */ /* 0x000fe20000100800 */
[----:B0-----:R-:W-:-:S05]  /*27050*/  IADD3 R38, P1, PT, R2, R89, RZ ;  /* 0x0000005902267210 */ /* 0x001fca0007f3e0ff */
[----:B------:R0:W-:Y:S01]  /*27060*/  STL [R1+0x8bc], R38 ;  /* 0x0008bc2601007387 */ /* 0x0001e20000100800 */
[----:B------:R-:W-:-:S03]  /*27070*/  IMAD.X R26, R3, 0x1, R88, P1 ;  /* 0x00000001031a7824 */ /* 0x000fc600008e0658 */
[----:B0-----:R-:W4:Y:S04]  /*27080*/  LDL.LU.64 R38, [R1+0xd0] ;  /* 0x0000d00001267983 */ /* 0x001f280000300a00 */
[----:B------:R-:W-:Y:S04]  /*27090*/  STL [R1+0xa8], R27 ;  /* 0x0000a81b01007387 */ /* 0x000fe80000100800 */
[----:B------:R-:W4:Y:S04]  /*270a0*/  LDL.LU.64 R2, [R1+0xd8] ;  /* 0x0000d80001027983 */ /* 0x000f280000300a00 */
[----:B------:R0:W-:Y:S01]  /*270b0*/  STL [R1+0xb0], R26 ;  /* 0x0000b01a01007387 */ /* 0x0001e20000100800 */
[----:B--2---:R-:W-:-:S05]  /*270c0*/  IADD3 R92, P0, PT, R14, R89, RZ ;  /* 0x000000590e5c7210 */ /* 0x004fca0007f1e0ff */
[----:B------:R-:W-:Y:S01]  /*270d0*/  STL [R1+0x1b00], R92 ;  /* 0x001b005c01007387 */ /* 0x000fe20000100800 */
[----:B------:R-:W-:-:S03]  /*270e0*/  IMAD.X R93, R15, 0x1, R88, P0 ;  /* 0x000000010f5d7824 */ /* 0x000fc600000e0658 */
[----:B0-----:R-:W2:Y:S01]  /*270f0*/  LDL.LU.64 R26, [R1+0xe0] ;  /* 0x0000e000011a7983 */ /* 0x001ea20000300a00 */
[----:B---3--:R-:W-:-:S05]  /*27100*/  IADD3 R44, P1, PT, R28, R89, RZ ;  /* 0x000000591c2c7210 */ /* 0x008fca0007f3e0ff */
[----:B------:R0:W-:Y:S04]  /*27110*/  STL [R1+0xfdc], R44 ;  /* 0x000fdc2c01007387 */ /* 0x0001e80000100800 */
[----:B------:R-:W3:Y:S01]  /*27120*/  LDL.LU.64 R14, [R1+0xe8] ;  /* 0x0000e800010e7983 */ /* 0x000ee20000300a00 */
[----:B0-----:R-:W-:-:S03]  /*27130*/  IMAD.X R44, R29, 0x1, R88, P1 ;  /* 0x000000011d2c7824 */ /* 0x001fc600008e0658 */
[----:B------:R-:W-:Y:S04]  /*27140*/  STL [R1+0x1b08], R93 ;  /* 0x001b085d01007387 */ /* 0x000fe80000100800 */
[----:B------:R0:W-:Y:S01]  /*27150*/  STL [R1+0xe94], R44 ;  /* 0x000e942c01007387 */ /* 0x0001e20000100800 */
[----:B------:R-:W-:-:S05]  /*27160*/  IADD3 R29, P0, PT, R16, R89, RZ ;  /* 0x00000059101d7210 */ /* 0x000fca0007f1e0ff */
[--C-:B------:R-:W-:Y:S01]  /*27170*/  IMAD.X R16, R17, 0x1, R88.reuse, P0 ;  /* 0x0000000111107824 */ /* 0x100fe200000e0658 */
[----:B------:R-:W-:Y:S01]  /*27180*/  IADD3 R28, P1, PT, R8, R89, RZ ;  /* 0x00000059081c7210 */ /* 0x000fe20007f3e0ff */
[----:B------:R-:W-:Y:S04]  /*27190*/  STL [R1+0xfe0], R29 ;  /* 0x000fe01d01007387 */ /* 0x000fe80000100800 */
[----:B0-----:R-:W3:Y:S04]  /*271a0*/  LDL.LU.64 R44, [R1+0xf0] ;  /* 0x0000f000012c7983 */ /* 0x001ee80000300a00 */
[----:B------:R0:W-:Y:S04]  /*271b0*/  STL [R1+0xfe4], R28 ;  /* 0x000fe41c01007387 */ /* 0x0001e80000100800 */
[----:B0-----:R-:W3:Y:S04]  /*271c0*/  LDL.LU.64 R28, [R1+0xf8] ;  /* 0x0000f800011c7983 */ /* 0x001ee80000300a00 */
[----:B------:R0:W-:Y:S02]  /*271d0*/  STL [R1+0xe98], R16 ;  /* 0x000e981001007387 */ /* 0x0001e40000100800 */
[----:B0-----:R-:W-:-:S02]  /*271e0*/  IMAD.X R16, R9, 0x1, R88, P1 ;  /* 0x0000000109107824 */ /* 0x001fc400008e0658 */
[----:B------:R-:W3:Y:S04]  /*271f0*/  LDL.LU.64 R8, [R1+0x100] ;  /* 0x0001000001087983 */ /* 0x000ee80000300a00 */
[----:B------:R0:W-:Y:S04]  /*27200*/  STL [R1+0xe9c], R16 ;  /* 0x000e9c1001007387 */ /* 0x0001e80000100800 */
[----:B0-----:R-:W3:Y:S01]  /*27210*/  LDL.LU.64 R16, [R1+0x108] ;  /* 0x0001080001107983 */ /* 0x001ee20000300a00 */
[-C--:B----4-:R-:W-:Y:S02]  /*27220*/  IADD3 R51, P0, PT, R38, R89.reuse, RZ ;  /* 0x0000005926337210 */ /* 0x090fe40007f1e0ff */
[----:B------:R-:W-:-:S03]  /*27230*/  IADD3 R50, P1, PT, R2, R89, RZ ;  /* 0x0000005902327210 */ /* 0x000fc60007f3e0ff */
[--C-:B------:R-:W-:Y:S01]  /*27240*/  IMAD.X R39, R39, 0x1, R88.reuse, P0 ;  /* 0x0000000127277824 */ /* 0x100fe200000e0658 */
[----:B------:R-:W-:Y:S01]  /*27250*/  STL [R1+0xfe8], R51 ;  /* 0x000fe83301007387 */ /* 0x000fe20000100800 */
[----:B------:R-:W-:-:S03]  /*27260*/  IMAD.X R38, R3, 0x1, R88, P1 ;  /* 0x0000000103267824 */ /* 0x000fc600008e0658 */
[----:B------:R-:W-:Y:S04]  /*27270*/  STL [R1+0xfec], R50 ;  /* 0x000fec3201007387 */ /* 0x000fe80000100800 */
[----:B------:R-:W4:Y:S04]  /*27280*/  LDL.LU.64 R2, [R1+0x110] ;  /* 0x0001100001027983 */ /* 0x000f280000300a00 */
[----:B------:R-:W-:Y:S04]  /*27290*/  STL [R1+0xea0], R39 ;  /* 0x000ea02701007387 */ /* 0x000fe80000100800 */
[----:B------:R0:W-:Y:S04]  /*272a0*/  STL [R1+0xea4], R38 ;  /* 0x000ea42601007387 */ /* 0x0001e80000100800 */
[----:B0-----:R-:W4:Y:S01]  /*272b0*/  LDL.LU.64 R38, [R1+0x118] ;  /* 0x0001180001267983 */ /* 0x001f220000300a00 */
[----:B--2---:R-:W-:-:S05]  /*272c0*/  IADD3 R50, P0, PT, R26, R89, RZ ;  /* 0x000000591a327210 */ /* 0x004fca0007f1e0ff */
[----:B------:R0:W-:Y:S02]  /*272d0*/  STL [R1+0xff0], R50 ;  /* 0x000ff03201007387 */ /* 0x0001e40000100800 */
[----:B0-----:R-:W-:Y:S01]  /*272e0*/  IMAD.X R50, R27, 0x1, R88, P0 ;  /* 0x000000011b327824 */ /* 0x001fe200000e0658 */
[----:B---3--:R-:W-:-:S05]  /*272f0*/  IADD3 R51, P1, PT, R14, R89, RZ ;  /* 0x000000590e337210 */ /* 0x008fca0007f3e0ff */
[----:B------:R-:W-:Y:S01]  /*27300*/  IMAD.X R14, R15, 0x1, R88, P1 ;  /* 0x000000010f0e7824 */ /* 0x000fe200008e0658 */
[----:B------:R-:W-:Y:S04]  /*27310*/  STL [R1+0xff4], R51 ;  /* 0x000ff43301007387 */ /* 0x000fe80000100800 */
[----:B------:R-:W2:Y:S04]  /*27320*/  LDL.LU.64 R26, [R1+0x120] ;  /* 0x00012000011a7983 */ /* 0x000ea80000300a00 */
[----:B------:R-:W-:Y:S04]  /*27330*/  STL [R1+0xea8], R50 ;  /* 0x000ea83201007387 */ /* 0x000fe80000100800 */
[----:B------:R0:W-:Y:S04]  /*27340*/  STL [R1+0xeac], R14 ;  /* 0x000eac0e01007387 */ /* 0x0001e80000100800 */
[----:B0-----:R-:W3:Y:S01]  /*27350*/  LDL.LU.64 R14, [R1+0x128] ;  /* 0x00012800010e7983 */ /* 0x001ee20000300a00 */
[----:B------:R-:W-:-:S05]  /*27360*/  IADD3 R51, P0, PT, R44, R89, RZ ;  /* 0x000000592c337210 */ /* 0x000fca0007f1e0ff */
[----:B------:R-:W-:Y:S01]  /*27370*/  IMAD.X R44, R45, 0x1, R88, P0 ;  /* 0x000000012d2c7824 */ /* 0x000fe200000e0658 */
[----:B------:R-:W-:Y:S01]  /*27380*/  STL [R1+0xff8], R51 ;  /* 0x000ff83301007387 */ /* 0x000fe20000100800 */
[----:B------:R-:W-:-:S05]  /*27390*/  IADD3 R50, P1, PT, R28, R89, RZ ;  /* 0x000000591c327210 */ /* 0x000fca0007f3e0ff */
[----:B------:R-:W-:Y:S01]  /*273a0*/  IMAD.X R29, R29, 0x1, R88, P1 ;  /* 0x000000011d1d7824 */ /* 0x000fe200008e0658 */
[----:B------:R-:W-:Y:S04]  /*273b0*/  STL [R1+0xffc], R50 ;  /* 0x000ffc3201007387 */ /* 0x000fe80000100800 */
[----:B------:R0:W-:Y:S01]  /*273c0*/  STL [R1+0xeb0], R44 ;  /* 0x000eb02c01007387 */ /* 0x0001e20000100800 */
[----:B------:R-:W-:-:S03]  /*273d0*/  IADD3 R28, P0, PT, R8, R89, RZ ;  /* 0x00000059081c7210 */ /* 0x000fc60007f1e0ff */
[----:B------:R-:W-:Y:S04]  /*273e0*/  STL [R1+0xeb4], R29 ;  /* 0x000eb41d01007387 */ /* 0x000fe80000100800 */
[----:B------:R1:W-:Y:S01]  /*273f0*/  STL [R1+0x1000], R28 ;  /* 0x0010001c01007387 */ /* 0x0003e20000100800 */
[--C-:B0-----:R-:W-:Y:S01]  /*27400*/  IMAD.X R44, R9, 0x1, R88.reuse, P0 ;  /* 0x00000001092c7824 */ /* 0x101fe200000e0658 */
[----:B------:R-:W-:Y:S02]  /*27410*/  IADD3 R45, P1, PT, R16, R89, RZ ;  /* 0x00000059102d7210 */ /* 0x000fe40007f3e0ff */
[----:B-1----:R-:W3:Y:S04]  /*27420*/  LDL.LU.64 R28, [R1+0x18] ;  /* 0x00001800011c7983 */ /* 0x002ee80000300a00 */
[----:B------:R-:W-:Y:S01]  /*27430*/  STL [R1+0x1004], R45 ;  /* 0x0010042d01007387 */ /* 0x000fe20000100800 */
[----:B------:R-:W-:-:S03]  /*27440*/  IMAD.X R17, R17, 0x1, R88, P1 ;  /* 0x0000000111117824 */ /* 0x000fc600008e0658 */
[----:B------:R-:W3:Y:S04]  /*27450*/  LDL.LU.64 R8, [R1+0x130] ;  /* 0x0001300001087983 */ /* 0x000ee80000300a00 */
[----:B------:R0:W-:Y:S04]  /*27460*/  STL [R1+0xeb8], R44 ;  /* 0x000eb82c01007387 */ /* 0x0001e80000100800 */
[----:B------:R-:W-:Y:S01]  /*27470*/  STL [R1+0xebc], R17 ;  /* 0x000ebc1101007387 */ /* 0x000fe20000100800 */
[----:B----4-:R-:W-:-:S05]  /*27480*/  IADD3 R16, P0, PT, R2, R89, RZ ;  /* 0x0000005902107210 */ /* 0x010fca0007f1e0ff */
[----:B------:R1:W-:Y:S01]  /*27490*/  STL [R1+0x790], R16 ;  /* 0x0007901001007387 */ /* 0x0003e20000100800 */
[----:B0-----:R-:W-:-:S03]  /*274a0*/  IMAD.X R44, R3, 0x1, R88, P0 ;  /* 0x00000001032c7824 */ /* 0x001fc600000e0658 */
[----:B-1----:R-:W4:Y:S01]  /*274b0*/  LDL.LU.64 R16, [R1+0x138] ;  /* 0x0001380001107983 */ /* 0x002f220000300a00 */
[----:B------:R-:W-:-:S05]  /*274c0*/  IADD3 R45, P1, PT, R38, R89, RZ ;  /* 0x00000059262d7210 */ /* 0x000fca0007f3e0ff */
[----:B------:R-:W-:Y:S04]  /*274d0*/  STL [R1+0x7ac], R45 ;  /* 0x0007ac2d01007387 */ /* 0x000fe80000100800 */
[----:B------:R-:W4:Y:S04]  /*274e0*/  LDL.LU.64 R2, [R1+0x140] ;  /* 0x0001400001027983 */ /* 0x000f280000300a00 */
[----:B------:R0:W-:Y:S02]  /*274f0*/  STL [R1+0x110], R44 ;  /* 0x0001102c01007387 */ /* 0x0001e40000100800 */
[----:B0-----:R-:W-:-:S05]  /*27500*/  IMAD.X R44, R39, 0x1, R88, P1 ;  /* 0x00000001272c7824 */ /* 0x001fca00008e0658 */
[----:B------:R0:W-:Y:S01]  /*27510*/  STL [R1+0x118], R44 ;  /* 0x0001182c01007387 */ /* 0x0001e20000100800 */
[----:B--2---:R-:W-:-:S05]  /*27520*/  IADD3 R39, P0, PT, R26, R89, RZ ;  /* 0x000000591a277210 */ /* 0x004fca0007f1e0ff */
[----:B------:R-:W-:Y:S01]  /*27530*/  IMAD.X R26, R27, 0x1, R88, P0 ;  /* 0x000000011b1a7824 */ /* 0x000fe200000e0658 */
[----:B------:R-:W-:Y:S04]  /*27540*/  STL [R1+0x7cc], R39 ;  /* 0x0007cc2701007387 */ /* 0x000fe80000100800 */
[----:B0-----:R-:W2:Y:S01]  /*27550*/  LDL.LU.64 R44, [R1+0x148] ;  /* 0x00014800012c7983 */ /* 0x001ea20000300a00 */
[----:B---3--:R-:W-:-:S05]  /*27560*/  IADD3 R38, P1, PT, R14, R89, RZ ;  /* 0x000000590e267210 */ /* 0x008fca0007f3e0ff */
[----:B------:R0:W-:Y:S04]  /*27570*/  STL [R1+0x7d0], R38 ;  /* 0x0007d02601007387 */ /* 0x0001e80000100800 */
[----:B0-----:R-:W3:Y:S04]  /*27580*/  LDL.LU.64 R38, [R1+0x150] ;  /* 0x0001500001267983 */ /* 0x001ee80000300a00 */
[----:B------:R0:W-:Y:S02]  /*27590*/  STL [R1+0x120], R26 ;  /* 0x0001201a01007387 */ /* 0x0001e40000100800 */
[----:B0-----:R-:W-:-:S02]  /*275a0*/  IMAD.X R26, R15, 0x1, R88, P1 ;  /* 0x000000010f1a7824 */ /* 0x001fc400008e0658 */
[----:B------:R-:W3:Y:S04]  /*275b0*/  LDL.LU.64 R14, [R1+0x158] ;  /* 0x00015800010e7983 */ /* 0x000ee80000300a00 */
[----:B------:R0:W-:Y:S04]  /*275c0*/  STL [R1+0x128], R26 ;  /* 0x0001281a01007387 */ /* 0x0001e80000100800 */
[----:B0-----:R-:W3:Y:S01]  /*275d0*/  LDL.LU.64 R26, [R1+0x160] ;  /* 0x00016000011a7983 */ /* 0x001ee20000300a00 */
[-C--:B------:R-:W-:Y:S02]  /*275e0*/  IADD3 R51, P0, PT, R28, R89.reuse, RZ ;  /* 0x000000591c337210 */ /* 0x080fe40007f1e0ff */
[----:B------:R-:W-:-:S03]  /*275f0*/  IADD3 R50, P1, PT, R8, R89, RZ ;  /* 0x0000005908327210 */ /* 0x000fc60007f3e0ff */
[--C-:B------:R-:W-:Y:S01]  /*27600*/  IMAD.X R29, R29, 0x1, R88.reuse, P0 ;  /* 0x000000011d1d7824 */ /* 0x100fe200000e0658 */
[----:B------:R-:W-:Y:S01]  /*27610*/  STL [R1+0x1008], R51 ;  /* 0x0010083301007387 */ /* 0x000fe20000100800 */
[----:B------:R-:W-:-:S03]  /*27620*/  IMAD.X R28, R9, 0x1, R88, P1 ;  /* 0x00000001091c7824 */ /* 0x000fc600008e0658 */
[----:B------:R-:W-:Y:S04]  /*27630*/  STL [R1+0x100c], R50 ;  /* 0x00100c3201007387 */ /* 0x000fe80000100800 */
[----:B------:R-:W3:Y:S04]  /*27640*/  LDL.LU.64 R8, [R1+0x168] ;  /* 0x0001680001087983 */ /* 0x000ee80000300a00 */
[----:B------:R-:W-:Y:S04]  /*27650*/  STL [R1+0xec0], R29 ;  /* 0x000ec01d01007387 */ /* 0x000fe80000100800 */
[----:B------:R0:W-:Y:S04]  /*27660*/  STL [R1+0xec4], R28 ;  /* 0x000ec41c01007387 */ /* 0x0001e80000100800 */
[----:B0-----:R-:W3:Y:S01]  /*27670*/  LDL.LU.64 R28, [R1+0x170] ;  /* 0x00017000011c7983 */ /* 0x001ee20000300a00 */
[----:B----4-:R-:W-:-:S05]  /*27680*/  IADD3 R50, P0, PT, R16, R89, RZ ;  /* 0x0000005910327210 */ /* 0x010fca0007f1e0ff */
[----:B------:R0:W-:Y:S01]  /*27690*/  STL [R1+0x1010], R50 ;  /* 0x0010103201007387 */ /* 0x0001e20000100800 */
[----:B------:R-:W-:Y:S01]  /*276a0*/  IADD3 R51, P1, PT, R2, R89, RZ ;  /* 0x0000005902337210 */ /* 0x000fe20007f3e0ff */
[----:B0-----:R-:W-:-:S04]  /*276b0*/  IMAD.X R50, R17, 0x1, R88, P0 ;  /* 0x0000000111327824 */ /* 0x001fc800000e0658 */
        /* <DEDUP_REMOVED lines=9> */
[----:B---3--:R-:W-:-:S05]  /*27750*/  IADD3 R50, P1, PT, R38, R89, RZ ;  /* 0x0000005926327210 */ /* 0x008fca0007f3e0ff */
        /* <DEDUP_REMOVED lines=8> */
[----:B-1----:R-:W2:Y:S04]  /*277e0*/  LDL.LU.64 R38, [R1+0x188] ;  /* 0x0001880001267983 */ /* 0x002ea80000300a00 */
[----:B------:R-:W-:Y:S01]  /*277f0*/  STL [R1+0x1024], R45 ;  /* 0x0010242d01007387 */ /* 0x000fe20000100800 */
[----:B------:R-:W-:-:S03]  /*27800*/  IMAD.X R27, R27, 0x1, R88, P1 ;  /* 0x000000011b1b7824 */ /* 0x000fc600008e0658 */
[----:B------:R-:W3:Y:S04]  /*27810*/  LDL.LU.64 R14, [R1+0x190] ;  /* 0x00019000010e7983 */ /* 0x000ee80000300a00 */
[----:B------:R0:W-:Y:S04]  /*27820*/  STL [R1+0xed8], R44 ;  /* 0x000ed82c01007387 */ /* 0x0001e80000100800 */
[----:B------:R-:W-:Y:S01]  /*27830*/  STL [R1+0xedc], R27 ;  /* 0x000edc1b01007387 */ /* 0x000fe20000100800 */
[----:B------:R-:W-:-:S05]  /*27840*/  IADD3 R26, P0, PT, R8, R89, RZ ;  /* 0x00000059081a7210 */ /* 0x000fca0007f1e0ff */
[----:B0-----:R-:W-:Y:S01]  /*27850*/  IMAD.X R44, R9, 0x1, R88, P0 ;  /* 0x00000001092c7824 */ /* 0x001fe200000e0658 */
[----:B------:R0:W-:Y:S04]  /*27860*/  STL [R1+0x1028], R26 ;  /* 0x0010281a01007387 */ /* 0x0001e80000100800 */
[----:B0-----:R-:W3:Y:S01]  /*27870*/  LDL.LU.64 R26, [R1+0x198] ;  /* 0x00019800011a7983 */ /* 0x001ee20000300a00 */
[----:B------:R-:W-:-:S05]  /*27880*/  IADD3 R45, P1, PT, R28, R89, RZ ;  /* 0x000000591c2d7210 */ /* 0x000fca0007f3e0ff */
[----:B------:R-:W-:Y:S04]  /*27890*/  STL [R1+0x102c], R45 ;  /* 0x00102c2d01007387 */ /* 0x000fe80000100800 */
[----:B------:R-:W3:Y:S04]  /*278a0*/  LDL.LU.64 R8, [R1+0x1a0] ;  /* 0x0001a00001087983 */ /* 0x000ee80000300a00 */
[----:B------:R0:W-:Y:S02]  /*278b0*/  STL [R1+0xee0], R44 ;  /* 0x000ee02c01007387 */ /* 0x0001e40000100800 */
[----:B0-----:R-:W-:-:S05]  /*278c0*/  IMAD.X R44, R29, 0x1, R88, P1 ;  /* 0x000000011d2c7824 */ /* 0x001fca00008e0658 */
[----:B------:R0:W-:Y:S01]  /*278d0*/  STL [R1+0xee4], R44 ;  /* 0x000ee42c01007387 */ /* 0x0001e20000100800 */
[----:B----4-:R-:W-:-:S05]  /*278e0*/  IADD3 R29, P0, PT, R16, R89, RZ ;  /* 0x00000059101d7210 */ /* 0x010fca0007f1e0ff */
[----:B------:R-:W-:Y:S01]  /*278f0*/  IMAD.X R16, R17, 0x1, R88, P0 ;  /* 0x0000000111107824 */ /* 0x000fe200000e0658 */
[----:B------:R-:W-:Y:S04]  /*27900*/  STL [R1+0x1030], R29 ;  /* 0x0010301d01007387 */ /* 0x000fe80000100800 */
[----:B0-----:R-:W4:Y:S01]  /*27910*/  LDL.LU.64 R44, [R1+0x1a8] ;  /* 0x0001a800012c7983 */ /* 0x001f220000300a00 */
[----:B------:R-:W-:-:S05]  /*27920*/  IADD3 R28, P1, PT, R2, R89, RZ ;  /* 0x00000059021c7210 */ /* 0x000fca0007f3e0ff */
[----:B------:R0:W-:Y:S04]  /*27930*/  STL [R1+0x1034], R28 ;  /* 0x0010341c01007387 */ /* 0x0001e80000100800 */
[----:B0-----:R-:W4:Y:S04]  /*27940*/  LDL.LU.64 R28, [R1+0x1b0] ;  /* 0x0001b000011c7983 */ /* 0x001f280000300a00 */
[----:B------:R0:W-:Y:S02]  /*27950*/  STL [R1+0xee8], R16 ;  /* 0x000ee81001007387 */ /* 0x0001e40000100800 */
[----:B0-----:R-:W-:-:S02]  /*27960*/  IMAD.X R16, R3, 0x1, R88, P1 ;  /* 0x0000000103107824 */ /* 0x001fc400008e0658 */
[----:B------:R-:W4:Y:S04]  /*27970*/  LDL.LU.64 R2, [R1+0x1b8] ;  /* 0x0001b80001027983 */ /* 0x000f280000300a00 */
[----:B------:R0:W-:Y:S04]  /*27980*/  STL [R1+0xeec], R16 ;  /* 0x000eec1001007387 */ /* 0x0001e80000100800 */
[----:B0-----:R-:W4:Y:S01]  /*27990*/  LDL.LU.64 R16, [R1+0x1c0] ;  /* 0x0001c00001107983 */ /* 0x001f220000300a00 */
[-C--:B--2---:R-:W-:Y:S02]  /*279a0*/  IADD3 R51, P0, PT, R38, R89.reuse, RZ ;  /* 0x0000005926337210 */ /* 0x084fe40007f1e0ff */
[----:B---3--:R-:W-:-:S03]  /*279b0*/  IADD3 R50, P1, PT, R14, R89, RZ ;  /* 0x000000590e327210 */ /* 0x008fc60007f3e0ff */
[--C-:B------:R-:W-:Y:S01]  /*279c0*/  IMAD.X R39, R39, 0x1, R88.reuse, P0 ;  /* 0x0000000127277824 */ /* 0x100fe200000e0658 */
[----:B------:R-:W-:Y:S01]  /*279d0*/  STL [R1+0x6a8], R51 ;  /* 0x0006a83301007387 */ /* 0x000fe20000100800 */
[----:B------:R-:W-:-:S03]  /*279e0*/  IMAD.X R38, R15, 0x1, R88, P1 ;  /* 0x000000010f267824 */ /* 0x000fc600008e0658 */
[----:B------:R-:W-:Y:S04]  /*279f0*/  STL [R1+0x6ac], R50 ;  /* 0x0006ac3201007387 */ /* 0x000fe80000100800 */
[----:B------:R-:W2:Y:S04]  /*27a00*/  LDL.LU.64 R14, [R1+0x1c8] ;  /* 0x0001c800010e7983 */ /* 0x000ea80000300a00 */
[----:B------:R-:W-:Y:S04]  /*27a10*/  STL [R1+0x188], R39 ;  /* 0x0001882701007387 */ /* 0x000fe80000100800 */
[----:B------:R0:W-:Y:S04]  /*27a20*/  STL [R1+0x190], R38 ;  /* 0x0001902601007387 */ /* 0x0001e80000100800 */
[----:B0-----:R-:W3:Y:S01]  /*27a30*/  LDL.LU.64 R38, [R1+0x1d0] ;  /* 0x0001d00001267983 */ /* 0x001ee20000300a00 */
[----:B------:R-:W-:-:S05]  /*27a40*/  IADD3 R50, P0, PT, R26, R89, RZ ;  /* 0x000000591a327210 */ /* 0x000fca0007f1e0ff */
        /* <DEDUP_REMOVED lines=21> */
[----:B-1----:R-:W4:Y:S04]  /*27ba0*/  LDL.LU.64 R28, [R1+0x1e8] ;  /* 0x0001e800011c7983 */ /* 0x002f280000300a00 */
[----:B------:R-:W-:Y:S04]  /*27bb0*/  STL [R1+0x1044], R45 ;  /* 0x0010442d01007387 */ /* 0x000fe80000100800 */
[----:B------:R-:W4:Y:S01]  /*27bc0*/  LDL.LU.64 R2, [R1+0x1f0] ;  /* 0x0001f00001027983 */ /* 0x000f220000300a00 */
[----:B------:R-:W-:-:S03]  /*27bd0*/  IMAD.X R17, R17, 0x1, R88, P1 ;  /* 0x0000000111117824 */ /* 0x000fc600008e0658 */
[----:B------:R0:W-:Y:S04]  /*27be0*/  STL [R1+0xef8], R44 ;  /* 0x000ef82c01007387 */ /* 0x0001e80000100800 */
[----:B------:R-:W-:Y:S01]  /*27bf0*/  STL [R1+0xefc], R17 ;  /* 0x000efc1101007387 */ /* 0x000fe20000100800 */
[----:B--2---:R-:W-:-:S05]  /*27c00*/  IADD3 R16, P0, PT, R14, R89, RZ ;  /* 0x000000590e107210 */ /* 0x004fca0007f1e0ff */
[----:B0-----:R-:W-:Y:S01]  /*27c10*/  IMAD.X R44, R15, 0x1, R88, P0 ;  /* 0x000000010f2c7824 */ /* 0x001fe200000e0658 */
[----:B------:R0:W-:Y:S04]  /*27c20*/  STL [R1+0x1048], R16 ;  /* 0x0010481001007387 */ /* 0x0001e80000100800 */
[----:B0-----:R-:W2:Y:S01]  /*27c30*/  LDL.LU.64 R16, [R1+0x1f8] ;  /* 0x0001f80001107983 */ /* 0x001ea20000300a00 */
[----:B---3--:R-:W-:-:S05]  /*27c40*/  IADD3 R45, P1, PT, R38, R89, RZ ;  /* 0x00000059262d7210 */ /* 0x008fca0007f3e0ff */
[----:B------:R-:W-:Y:S04]  /*27c50*/  STL [R1+0x104c], R45 ;  /* 0x00104c2d01007387 */ /* 0x000fe80000100800 */
[----:B------:R-:W3:Y:S04]  /*27c60*/  LDL.LU.64 R14, [R1+0x200] ;  /* 0x00020000010e7983 */ /* 0x000ee80000300a00 */
[----:B------:R0:W-:Y:S02]  /*27c70*/  STL [R1+0xf00], R44 ;  /* 0x000f002c01007387 */ /* 0x0001e40000100800 */
[----:B0-----:R-:W-:-:S05]  /*27c80*/  IMAD.X R44, R39, 0x1, R88, P1 ;  /* 0x00000001272c7824 */ /* 0x001fca00008e0658 */
[----:B------:R0:W-:Y:S01]  /*27c90*/  STL [R1+0xf04], R44 ;  /* 0x000f042c01007387 */ /* 0x0001e20000100800 */
[----:B------:R-:W-:-:S05]  /*27ca0*/  IADD3 R39, P0, PT, R26, R89, RZ ;  /* 0x000000591a277210 */ /* 0x000fca0007f1e0ff */
[----:B------:R-:W-:Y:S01]  /*27cb0*/  IMAD.X R26, R27, 0x1, R88, P0 ;  /* 0x000000011b1a7824 */ /* 0x000fe200000e0658 */
[----:B------:R-:W-:Y:S04]  /*27cc0*/  STL [R1+0x1050], R39 ;  /* 0x0010502701007387 */ /* 0x000fe80000100800 */
[----:B0-----:R-:W3:Y:S01]  /*27cd0*/  LDL.LU.64 R44, [R1+0x208] ;  /* 0x00020800012c7983 */ /* 0x001ee20000300a00 */
[----:B------:R-:W-:-:S05]  /*27ce0*/  IADD3 R38, P1, PT, R8, R89, RZ ;  /* 0x0000005908267210 */ /* 0x000fca0007f3e0ff */
        /* <DEDUP_REMOVED lines=18> */
[----:B------:R0:W-:Y:S01]  /*27e10*/  STL [R1+0x1060], R50 ;  /* 0x0010603201007387 */ /* 0x0001e20000100800 */
[----:B---3--:R-:W-:Y:S01]  /*27e20*/  IADD3 R51, P1, PT, R14, R89, RZ ;  /* 0x000000590e337210 */ /* 0x008fe20007f3e0ff */
[----:B0-----:R-:W-:-:S04]  /*27e30*/  IMAD.X R50, R17, 0x1, R88, P0 ;  /* 0x0000000111327824 */ /* 0x001fc800000e0658 */
        /* <DEDUP_REMOVED lines=35> */
[----:B------:R-:W-:Y:S01]  /*28070*/  STL [R1+0x1070], R29 ;  /* 0x0010701d01007387 */ /* 0x000fe20000100800 */
[----:B------:R-:W-:-:S03]  /*28080*/  IMAD.X R16, R17, 0x1, R88, P0 ;  /* 0x0000000111107824 */ /* 0x000fc600000e0658 */
[----:B0-----:R-:W2:Y:S01]  /*28090*/  LDL.LU.64 R44, [R1+0x268] ;  /* 0x00026800012c7983 */ /* 0x001ea20000300a00 */
[----:B---3--:R-:W-:-:S05]  /*280a0*/  IADD3 R28, P1, PT, R14, R89, RZ ;  /* 0x000000590e1c7210 */ /* 0x008fca0007f3e0ff */
[----:B------:R0:W-:Y:S01]  /*280b0*/  STL [R1+0x1074], R28 ;  /* 0x0010741c01007387 */ /* 0x0001e20000100800 */
[----:B------:R-:W-:-:S03]  /*280c0*/  IMAD.X R14, R15, 0x1, R88, P1 ;  /* 0x000000010f0e7824 */ /* 0x000fc600008e0658 */
[----:B0-----:R-:W3:Y:S04]  /*280d0*/  LDL.LU.64 R28, [R1+0x270] ;  /* 0x00027000011c7983 */ /* 0x001ee80000300a00 */
[----:B------:R0:W-:Y:S04]  /*280e0*/  STL [R1+0x238], R16 ;  /* 0x0002381001007387 */ /* 0x0001e80000100800 */
[----:B0-----:R-:W3:Y:S04]  /*280f0*/  LDL.LU.64 R16, [R1+0x278] ;  /* 0x0002780001107983 */ /* 0x001ee80000300a00 */
[----:B------:R0:W-:Y:S04]  /*28100*/  STL [R1+0x240], R14 ;  /* 0x0002400e01007387 */ /* 0x0001e80000100800 */
[----:B0-----:R-:W3:Y:S01]  /*28110*/  LDL.LU.64 R14, [R1+0x280] ;  /* 0x00028000010e7983 */ /* 0x001ee20000300a00 */
[----:B------:R-:W-:-:S02]  /*28120*/  IADD3 R51, P0, PT, R38, R89, RZ ;  /* 0x0000005926337210 */ /* 0x000fc40007f1e0ff */
        /* <DEDUP_REMOVED lines=102> */
[----:B------:R-:W-:Y:S01]  /*28790*/  STL [R1+0x10bc], R45 ;  /* 0x0010bc2d01007387 */ /* 0x000fe20000100800 */
[----:B------:R-:W-:-:S03]  /*287a0*/  IMAD.X R28, R29, 0x1, R88, P1 ;  /* 0x000000011d1c7824 */ /* 0x000fc600008e0658 */
[----:B------:R-:W3:Y:S04]  /*287b0*/  LDL.LU.64 R16, [R1+0x320] ;  /* 0x0003200001107983 */ /* 0x000ee80000300a00 */
[----:B------:R0:W-:Y:S04]  /*287c0*/  STL [R1+0x2e8], R44 ;  /* 0x0002e82c01007387 */ /* 0x0001e80000100800 */
[----:B------:R1:W-:Y:S01]  /*287d0*/  STL [R1+0x2f0], R28 ;  /* 0x0002f01c01007387 */ /* 0x0003e20000100800 */
[----:B0-----:R-:W-:-:S05]  /*287e0*/  IADD3 R44, P0, PT, R14, R89, RZ ;  /* 0x000000590e2c7210 */ /* 0x001fca0007f1e0ff */
[----:B-1----:R-:W-:Y:S01]  /*287f0*/  IMAD.X R28, R15, 0x1, R88, P0 ;  /* 0x000000010f1c7824 */ /* 0x002fe200000e0658 */
[----:B------:R0:W-:Y:S04]  /*28800*/  STL [R1+0x10c0], R44 ;  /* 0x0010c02c01007387 */ /* 0x0001e80000100800 */
[----:B0-----:R-:W3:Y:S01]  /*28810*/  LDL.LU.64 R44, [R1+0x328] ;  /* 0x00032800012c7983 */ /* 0x001ee20000300a00 */
[----:B------:R-:W-:-:S05]  /*28820*/  IADD3 R29, P1, PT, R8, R89, RZ ;  /* 0x00000059081d7210 */ /* 0x000fca0007f3e0ff */
[----:B------:R-:W-:Y:S04]  /*28830*/  STL [R1+0x10c4], R29 ;  /* 0x0010c41d01007387 */ /* 0x000fe80000100800 */
[----:B------:R-:W3:Y:S04]  /*28840*/  LDL.LU.64 R14, [R1+0x330] ;  /* 0x00033000010e7983 */ /* 0x000ee80000300a00 */
        /* <DEDUP_REMOVED lines=26> */
[--C-:B------:R-:W-:Y:S01]  /*289f0*/  IMAD.X R44, R45, 0x1, R88.reuse, P0 ;  /* 0x000000012d2c7824 */ /* 0x100fe200000e0658 */
[-C--:B------:R-:W-:Y:S01]  /*28a00*/  IADD3 R50, P1, PT, R14, R89.reuse, RZ ;  /* 0x000000590e327210 */ /* 0x080fe20007f3e0ff */
[----:B------:R-:W-:Y:S04]  /*28a10*/  STL [R1+0x10c8], R51 ;  /* 0x0010c83301007387 */ /* 0x000fe80000100800 */
        /* <DEDUP_REMOVED lines=20> */
[----:B------:R-:W4:Y:S01]  /*28b60*/  LDL.LU.64 R2, [R1+0x380] ;  /* 0x0003800001027983 */ /* 0x000f220000300a00 */
[----:B------:R-:W-:-:S03]  /*28b70*/  IMAD.X R38, R39, 0x1, R88, P1 ;  /* 0x0000000127267824 */ /* 0x000fc600008e0658 */
[----:B------:R2:W-:Y:S04]  /*28b80*/  STL [R1+0x348], R44 ;  /* 0x0003482c01007387 */ /* 0x0005e80000100800 */
[----:B------:R0:W-:Y:S01]  /*28b90*/  STL [R1+0x350], R38 ;  /* 0x0003502601007387 */ /* 0x0001e20000100800 */
        /* <DEDUP_REMOVED lines=8> */
[----:B0-----:R-:W-:-:S02]  /*28c20*/  IMAD.X R38, R17, 0x1, R88, P1 ;  /* 0x0000000111267824 */ /* 0x001fc400008e0658 */
[----:B------:R-:W3:Y:S04]  /*28c30*/  LDL.LU.64 R16, [R1+0x398] ;  /* 0x0003980001107983 */ /* 0x000ee80000300a00 */
[----:B------:R0:W-:Y:S04]  /*28c40*/  STL [R1+0x360], R38 ;  /* 0x0003602601007387 */ /* 0x0001e80000100800 */
[----:B0-----:R-:W3:Y:S01]  /*28c50*/  LDL.LU.64 R38, [R1+0x3a0] ;  /* 0x0003a00001267983 */ /* 0x001ee20000300a00 */
[----:B------:R-:W-:-:S05]  /*28c60*/  IADD3 R50, P0, PT, R14, R89, RZ ;  /* 0x000000590e327210 */ /* 0x000fca0007f1e0ff */
[----:B------:R0:W-:Y:S01]  /*28c70*/  STL [R1+0x10e8], R50 ;  /* 0x0010e83201007387 */ /* 0x0001e20000100800 */
[----:B------:R-:W-:-:S05]  /*28c80*/  IADD3 R51, P1, PT, R8, R89, RZ ;  /* 0x0000005908337210 */ /* 0x000fca0007f3e0ff */
[--C-:B------:R-:W-:Y:S02]  /*28c90*/  IMAD.X R8, R9, 0x1, R88.reuse, P1 ;  /* 0x0000000109087824 */ /* 0x100fe400008e0658 */
[----:B0-----:R-:W-:Y:S01]  /*28ca0*/  IMAD.X R50, R15, 0x1, R88, P0 ;  /* 0x000000010f327824 */ /* 0x001fe200000e0658 */
        /* <DEDUP_REMOVED lines=16> */
[--C-:B------:R-:W-:Y:S01]  /*28db0*/  IMAD.X R44, R45, 0x1, R88.reuse, P0 ;  /* 0x000000012d2c7824 */ /* 0x100fe200000e0658 */
[-C--:B---3--:R-:W-:Y:S01]  /*28dc0*/  IADD3 R50, P1, PT, R26, R89.reuse, RZ ;  /* 0x000000591a327210 */ /* 0x088fe20007f3e0ff */
[----:B------:R-:W-:Y:S04]  /*28dd0*/  STL [R1+0x16c], R51 ;  /* 0x00016c3301007387 */ /* 0x000fe80000100800 */
[----:B------:R-:W-:Y:S01]  /*28de0*/  IMAD.X R27, R27, 0x1, R88, P1 ;  /* 0x000000011b1b7824 */ /* 0x000fe200008e0658 */
[----:B------:R-:W-:Y:S04]  /*28df0*/  STL [R1+0x170], R50 ;  /* 0x0001703201007387 */ /* 0x000fe80000100800 */
[----:B------:R0:W-:Y:S01]  /*28e00*/  STL [R1+0x15c], R44 ;  /* 0x00015c2c01007387 */ /* 0x0001e20000100800 */
[----:B------:R-:W-:-:S03]  /*28e10*/  IADD3 R26, P0, PT, R16, R89, RZ ;  /* 0x00000059101a7210 */ /* 0x000fc60007f1e0ff */
[----:B------:R-:W-:Y:S02]  /*28e20*/  STL [R1+0x160], R27 ;  /* 0x0001601b01007387 */ /* 0x000fe40000100800 */
[----:B0-----:R-:W-:Y:S02]  /*28e30*/  IMAD.X R44, R17, 0x1, R88, P0 ;  /* 0x00000001112c7824 */ /* 0x001fe400000e0658 */
[----:B------:R0:W-:Y:S01]  /*28e40*/  STL [R1+0x174], R26 ;  /* 0x0001741a01007387 */ /* 0x0001e20000100800 */
[----:B------:R-:W-:-:S03]  /*28e50*/  IADD3 R45, P1, PT, R38, R89, RZ ;  /* 0x00000059262d7210 */ /* 0x000fc60007f3e0ff */
[----:B0-----:R-:W2:Y:S04]  /*28e60*/  LDL.LU.64 R26, [R1+0x3c8] ;  /* 0x0003c800011a7983 */ /* 0x001ea80000300a00 */
[----:B------:R-:W-:Y:S01]  /*28e70*/  STL [R1+0x178], R45 ;  /* 0x0001782d01007387 */ /* 0x000fe20000100800 */
[----:B------:R-:W-:-:S03]  /*28e80*/  IMAD.X R39, R39, 0x1, R88, P1 ;  /* 0x0000000127277824 */ /* 0x000fc600008e0658 */
[----:B------:R-:W3:Y:S04]  /*28e90*/  LDL.LU.64 R16, [R1+0x408] ;  /* 0x0004080001107983 */ /* 0x000ee80000300a00 */
[----:B------:R0:W-:Y:S04]  /*28ea0*/  STL [R1+0x164], R44 ;  /* 0x0001642c01007387 */ /* 0x0001e80000100800 */
[----:B------:R1:W-:Y:S01]  /*28eb0*/  STL [R1+0x168], R39 ;  /* 0x0001682701007387 */ /* 0x0003e20000100800 */
[----:B0-----:R-:W-:-:S05]  /*28ec0*/  IADD3 R44, P0, PT, R14, R89, RZ ;  /* 0x000000590e2c7210 */ /* 0x001fca0007f1e0ff */
[----:B-1----:R-:W-:Y:S01]  /*28ed0*/  IMAD.X R39, R15, 0x1, R88, P0 ;  /* 0x000000010f277824 */ /* 0x002fe200000e0658 */
[----:B------:R-:W-:Y:S04]  /*28ee0*/  STL [R1+0x10f8], R44 ;  /* 0x0010f82c01007387 */ /* 0x000fe80000100800 */
[----:B------:R-:W3:Y:S01]  /*28ef0*/  LDL.LU.64 R14, [R1+0x410] ;  /* 0x00041000010e7983 */ /* 0x000ee20000300a00 */
[----:B------:R-:W-:-:S05]  /*28f00*/  IADD3 R38, P1, PT, R8, R89, RZ ;  /* 0x0000005908267210 */ /* 0x000fca0007f3e0ff */
[----:B------:R0:W-:Y:S04]  /*28f10*/  STL [R1+0x10fc], R38 ;  /* 0x0010fc2601007387 */ /* 0x0001e80000100800 */
[----:B------:R4:W-:Y:S01]  /*28f20*/  STL [R1+0x3a8], R39 ;  /* 0x0003a82701007387 */ /* 0x0009e20000100800 */
[----:B0-----:R-:W-:-:S03]  /*28f30*/  IMAD.X R38, R9, 0x1, R88, P1 ;  /* 0x0000000109267824 */ /* 0x001fc600008e0658 */
[----:B------:R-:W3:Y:S04]  /*28f40*/  LDL.LU.64 R8, [R1+0x418] ;  /* 0x0004180001087983 */ /* 0x000ee80000300a00 */
[----:B------:R0:W-:Y:S01]  /*28f50*/  STL [R1+0x3b0], R38 ;  /* 0x0003b02601007387 */ /* 0x0001e20000100800 */
[----:B----4-:R-:W-:-:S05]  /*28f60*/  IADD3 R39, P0, PT, R28, R89, RZ ;  /* 0x000000591c277210 */ /* 0x010fca0007f1e0ff */
[----:B------:R-:W-:Y:S01]  /*28f70*/  STL [R1+0x1100], R39 ;  /* 0x0011002701007387 */ /* 0x000fe20000100800 */
[----:B------:R-:W-:-:S03]  /*28f80*/  IMAD.X R28, R29, 0x1, R88, P0 ;  /* 0x000000011d1c7824 */ /* 0x000fc600000e0658 */
[----:B------:R-:W4:Y:S01]  /*28f90*/  LDL.LU.64 R44, [R1+0x420] ;  /* 0x00042000012c7983 */ /* 0x000f220000300a00 */
[----:B0-----:R-:W-:-:S05]  /*28fa0*/  IADD3 R38, P1, PT, R2, R89, RZ ;  /* 0x0000005902267210 */ /* 0x001fca0007f3e0ff */
[----:B------:R0:W-:Y:S04]  /*28fb0*/  STL [R1+0x1104], R38 ;  /* 0x0011042601007387 */ /* 0x0001e80000100800 */
[----:B0-----:R-:W4:Y:S04]  /*28fc0*/  LDL.LU.64 R38, [R1+0x488] ;  /* 0x0004880001267983 */ /* 0x001f280000300a00 */
[----:B------:R0:W-:Y:S02]  /*28fd0*/  STL [R1+0x3b8], R28 ;  /* 0x0003b81c01007387 */ /* 0x0001e40000100800 */
[----:B0-----:R-:W-:-:S02]  /*28fe0*/  IMAD.X R28, R3, 0x1, R88, P1 ;  /* 0x00000001031c7824 */ /* 0x001fc400008e0658 */
[----:B------:R-:W4:Y:S04]  /*28ff0*/  LDL.LU.64 R2, [R1+0x490] ;  /* 0x0004900001027983 */ /* 0x000f280000300a00 */
[----:B------:R0:W-:Y:S04]  /*29000*/  STL [R1+0x3c0], R28 ;  /* 0x0003c01c01007387 */ /* 0x0001e80000100800 */
[----:B0-----:R-:W4:Y:S01]  /*29010*/  LDL.LU.64 R28, [R1+0x498] ;  /* 0x00049800011c7983 */ /* 0x001f220000300a00 */
[----:B--2---:R-:W-:-:S05]  /*29020*/  IADD3 R50, P0, PT, R26, R89, RZ ;  /* 0x000000591a327210 */ /* 0x004fca0007f1e0ff */
[----:B------:R0:W-:Y:S01]  /*29030*/  STL [R1+0x1108], R50 ;  /* 0x0011083201007387 */ /* 0x0001e20000100800 */
[----:B---3--:R-:W-:Y:S01]  /*29040*/  IADD3 R51, P1, PT, R16, R89, RZ ;  /* 0x0000005910337210 */ /* 0x008fe20007f3e0ff */
[----:B0-----:R-:W-:-:S04]  /*29050*/  IMAD.X R50, R27, 0x1, R88, P0 ;  /* 0x000000011b327824 */ /* 0x001fc800000e0658 */
[----:B------:R-:W-:Y:S01]  /*29060*/  STL [R1+0x158], R51 ;  /* 0x0001583301007387 */ /* 0x000fe20000100800 */
[----:B------:R-:W-:-:S03]  /*29070*/  IMAD.X R16, R17, 0x1, R88, P1 ;  /* 0x0000000111107824 */ /* 0x000fc600008e0658 */
[----:B------:R-:W2:Y:S04]  /*29080*/  LDL.LU.64 R26, [R1+0x4a0] ;  /* 0x0004a000011a7983 */ /* 0x000ea80000300a00 */
[----:B------:R-:W-:Y:S04]  /*29090*/  STL [R1+0x3c8], R50 ;  /* 0x0003c83201007387 */ /* 0x000fe80000100800 */
[----:B------:R0:W-:Y:S04]  /*290a0*/  STL [R1+0x4], R16 ;  /* 0x0000041001007387 */ /* 0x0001e80000100800 */
[----:B0-----:R-:W3:Y:S01]  /*290b0*/  LDL.LU.64 R16, [R1+0x500] ;  /* 0x0005000001107983 */ /* 0x001ee20000300a00 */
[----:B------:R-:W-:-:S05]  /*290c0*/  IADD3 R50, P0, PT, R14, R89, RZ ;  /* 0x000000590e327210 */ /* 0x000fca0007f1e0ff */
[----:B------:R0:W-:Y:S02]  /*290d0*/  STL [R1+0xc0], R50 ;  /* 0x0000c03201007387 */ /* 0x0001e40000100800 */
[----:B0-----:R-:W-:Y:S01]  /*290e0*/  IMAD.X R50, R15, 0x1, R88, P0 ;  /* 0x000000010f327824 */ /* 0x001fe200000e0658 */
[----:B------:R-:W-:-:S05]  /*290f0*/  IADD3 R51, P1, PT, R8, R89, RZ ;  /* 0x0000005908337210 */ /* 0x000fca0007f3e0ff */
        /* <DEDUP_REMOVED lines=12> */
[----:B------:R-:W-:Y:S01]  /*291c0*/  STL [R1+0x10], R45 ;  /* 0x0000102d01007387 */ /* 0x000fe20000100800 */
[----:B------:R-:W-:-:S03]  /*291d0*/  IADD3 R44, P0, PT, R2, R89, RZ ;  /* 0x00000059022c7210 */ /* 0x000fc60007f1e0ff */
[----:B------:R0:W-:Y:S04]  /*291e0*/  STL [R1+0x14], R38 ;  /* 0x0000142601007387 */ /* 0x0001e80000100800 */
[----:B------:R1:W-:Y:S01]  /*291f0*/  STL [R1+0xd0], R44 ;  /* 0x0000d02c01007387 */ /* 0x0003e20000100800 */
[----:B0-----:R-:W-:-:S03]  /*29200*/  IMAD.X R38, R3, 0x1, R88, P0 ;  /* 0x0000000103267824 */ /* 0x001fc600000e0658 */
[----:B------:R-:W4:Y:S01]  /*29210*/  LDL.LU.64 R2, [R1+0x518] ;  /* 0x0005180001027983 */ /* 0x000f220000300a00 */
[----:B------:R-:W-:-:S05]  /*29220*/  IADD3 R39, P1, PT, R28, R89, RZ ;  /* 0x000000591c277210 */ /* 0x000fca0007f3e0ff */
[----:B------:R-:W-:Y:S04]  /*29230*/  STL [R1+0xd4], R39 ;  /* 0x0000d42701007387 */ /* 0x000fe80000100800 */
[----:B------:R0:W-:Y:S04]  /*29240*/  STL [R1+0x18], R38 ;  /* 0x0000182601007387 */ /* 0x0001e80000100800 */
[----:B-1----:R-:W4:Y:S01]  /*29250*/  LDL.LU.64 R44, [R1+0x520] ;  /* 0x00052000012c7983 */ /* 0x002f220000300a00 */
[----:B------:R-:W-:-:S05]  /*29260*/  IMAD.X R29, R29, 0x1, R88, P1 ;  /* 0x000000011d1d7824 */ /* 0x000fca00008e0658 */
[----:B------:R-:W-:Y:S01]  /*29270*/  STL [R1+0x1c], R29 ;  /* 0x00001c1d01007387 */ /* 0x000fe20000100800 */
[----:B--2---:R-:W-:-:S05]  /*29280*/  IADD3 R28, P0, PT, R26, R89, RZ ;  /* 0x000000591a1c7210 */ /* 0x004fca0007f1e0ff */
[----:B------:R-:W-:Y:S01]  /*29290*/  IMAD.X R26, R27, 0x1, R88, P0 ;  /* 0x000000011b1a7824 */ /* 0x000fe200000e0658 */
[----:B------:R1:W-:Y:S04]  /*292a0*/  STL [R1+0xd8], R28 ;  /* 0x0000d81c01007387 */ /* 0x0003e80000100800 */
[----:B------:R-:W2:Y:S01]  /*292b0*/  LDL.LU.64 R50, [R1+0x578] ;  /* 0x0005780001327983 */ /* 0x000ea20000300a00 */
[----:B---3--:R-:W-:-:S03]  /*292c0*/  IADD3 R92, P1, PT, R16, R89, RZ ;  /* 0x00000059105c7210 */ /* 0x008fc60007f3e0ff */
[----:B------:R3:W-:Y:S02]  /*292d0*/  STL [R1+0x40], R26 ;  /* 0x0000401a01007387 */ /* 0x0007e40000100800 */
[----:B------:R-:W-:Y:S02]  /*292e0*/  IMAD.X R93, R17, 0x1, R88, P1 ;  /* 0x00000001115d7824 */ /* 0x000fe400008e0658 */
[----:B0-----:R-:W2:Y:S01]  /*292f0*/  LDL.LU.64 R38, [R1+0x580] ;  /* 0x0005800001267983 */ /* 0x001ea20000300a00 */
[----:B------:R-:W-:-:S05]  /*29300*/  IADD3 R17, P0, PT, R14, R89, RZ ;  /* 0x000000590e117210 */ /* 0x000fca0007f1e0ff */
[----:B------:R-:W-:Y:S01]  /*29310*/  STL [R1+0xe0], R17 ;  /* 0x0000e01101007387 */ /* 0x000fe20000100800 */
[----:B------:R-:W-:-:S03]  /*29320*/  IMAD.X R14, R15, 0x1, R88, P0 ;  /* 0x000000010f0e7824 */ /* 0x000fc600000e0658 */
[----:B-1----:R-:W2:Y:S01]  /*29330*/  LDL.LU.64 R28, [R1+0x588] ;  /* 0x00058800011c7983 */ /* 0x002ea20000300a00 */
[----:B------:R-:W-:-:S05]  /*29340*/  IADD3 R16, P1, PT, R8, R89, RZ ;  /* 0x0000005908107210 */ /* 0x000fca0007f3e0ff */
[----:B------:R0:W-:Y:S01]  /*29350*/  STL [R1+0xe4], R16 ;  /* 0x0000e41001007387 */ /* 0x0001e20000100800 */
[----:B------:R-:W-:-:S03]  /*29360*/  IMAD.X R9, R9, 0x1, R88, P1 ;  /* 0x0000000109097824 */ /* 0x000fc600008e0658 */
[----:B---3--:R-:W3:Y:S04]  /*29370*/  LDL.LU.64 R26, [R1+0x590] ;  /* 0x00059000011a7983 */ /* 0x008ee80000300a00 */
[----:B------:R1:W-:Y:S04]  /*29380*/  STL [R1+0x48], R14 ;  /* 0x0000480e01007387 */ /* 0x0003e80000100800 */
[----:B0-----:R-:W3:Y:S04]  /*29390*/  LDL.LU.64 R16, [R1+0x598] ;  /* 0x0005980001107983 */ /* 0x001ee80000300a00 */
[----:B------:R-:W-:Y:S04]  /*293a0*/  STL [R1+0x4c], R9 ;  /* 0x00004c0901007387 */ /* 0x000fe80000100800 */
[----:B-1----:R-:W3:Y:S01]  /*293b0*/  LDL.LU.64 R14, [R1+0x5a0] ;  /* 0x0005a000010e7983 */ /* 0x002ee20000300a00 */
[----:B----4-:R-:W-:-:S05]  /*293c0*/  IADD3 R8, P0, PT, R2, R89, RZ ;  /* 0x0000005902087210 */ /* 0x010fca0007f1e0ff */
[----:B------:R0:W-:Y:S01]  /*293d0*/  STL [R1+0xe8], R8 ;  /* 0x0000e80801007387 */ /* 0x0001e20000100800 */
[--C-:B------:R-:W-:Y:S01]  /*293e0*/  IMAD.X R56, R3, 0x1, R88.reuse, P0 ;  /* 0x0000000103387824 */ /* 0x100fe200000e0658 */
[----:B------:R-:W-:Y:S02]  /*293f0*/  IADD3 R57, P1, PT, R44, R89, RZ ;  /* 0x000000592c397210 */ /* 0x000fe40007f3e0ff */
[----:B0-----:R-:W4:Y:S04]  /*29400*/  LDL.LU.64 R8, [R1+0x5f8] ;  /* 0x0005f80001087983 */ /* 0x001f280000300a00 */
[----:B------:R-:W-:Y:S04]  /*29410*/  STL [R1+0xec], R57 ;  /* 0x0000ec3901007387 */ /* 0x000fe80000100800 */
[----:B------:R-:W4:Y:S01]  /*29420*/  LDL.LU.64 R2, [R1+0x600] ;  /* 0x0006000001027983 */ /* 0x000f220000300a00 */
[----:B------:R-:W-:-:S03]  /*29430*/  IMAD.X R44, R45, 0x1, R88, P1 ;  /* 0x000000012d2c7824 */ /* 0x000fc600008e0658 */
[----:B------:R-:W-:Y:S04]  /*29440*/  STL [R1+0x50], R56 ;  /* 0x0000503801007387 */ /* 0x000fe80000100800 */
[----:B------:R0:W-:Y:S04]  /*29450*/  STL [R1+0x54], R44 ;  /* 0x0000542c01007387 */ /* 0x0001e80000100800 */
[----:B0-----:R-:W4:Y:S01]  /*29460*/  LDL.LU.64 R44, [R1+0x608] ;  /* 0x00060800012c7983 */ /* 0x001f220000300a00 */
[----:B--2---:R-:W-:-:S05]  /*29470*/  IADD3 R57, P0, PT, R50, R89, RZ ;  /* 0x0000005932397210 */ /* 0x004fca0007f1e0ff */
[----:B------:R-:W-:Y:S01]  /*29480*/  IMAD.X R51, R51, 0x1, R88, P0 ;  /* 0x0000000133337824 */ /* 0x000fe200000e0658 */
[----:B------:R-:W-:-:S05]  /*29490*/  IADD3 R56, P1, PT, R38, R89, RZ ;  /* 0x0000005926387210 */ /* 0x000fca0007f3e0ff */
[----:B------:R-:W-:Y:S01]  /*294a0*/  IMAD.X R50, R39, 0x1, R88, P1 ;  /* 0x0000000127327824 */ /* 0x000fe200008e0658 */
[----:B------:R-:W-:Y:S04]  /*294b0*/  STL [R1+0xf0], R57 ;  /* 0x0000f03901007387 */ /* 0x000fe80000100800 */
[----:B------:R-:W-:Y:S04]  /*294c0*/  STL [R1+0xf4], R56 ;  /* 0x0000f43801007387 */ /* 0x000fe80000100800 */
[----:B------:R-:W-:Y:S04]  /*294d0*/  STL [R1+0x58], R51 ;  /* 0x0000583301007387 */ /* 0x000fe80000100800 */
[----:B------:R-:W-:Y:S01]  /*294e0*/  STL [R1+0x5c], R50 ;  /* 0x00005c3201007387 */ /* 0x000fe20000100800 */
[----:B------:R-:W-:-:S05]  /*294f0*/  IADD3 R39, P0, PT, R28, R89, RZ ;  /* 0x000000591c277210 */ /* 0x000fca0007f1e0ff */
[----:B------:R-:W-:Y:S01]  /*29500*/  IMAD.X R29, R29, 0x1, R88, P0 ;  /* 0x000000011d1d7824 */ /* 0x000fe200000e0658 */
[----:B------:R-:W-:Y:S01]  /*29510*/  STL [R1+0xf8], R39 ;  /* 0x0000f82701007387 */ /* 0x000fe20000100800 */
[----:B---3--:R-:W-:-:S05]  /*29520*/  IADD3 R38, P1, PT, R26, R89, RZ ;  /* 0x000000591a267210 */ /* 0x008fca0007f3e0ff */
[----:B------:R-:W-:Y:S01]  /*29530*/  IMAD.X R28, R27, 0x1, R88, P1 ;  /* 0x000000011b1c7824 */ /* 0x000fe200008e0658 */
[-C--:B------:R-:W-:Y:S01]  /*29540*/  IADD3 R27, P0, PT, R16, R89.reuse, RZ ;  /* 0x00000059101b7210 */ /* 0x080fe20007f1e0ff */
[----:B------:R0:W-:Y:S01]  /*29550*/  STL [R1+0xfc], R38 ;  /* 0x0000fc2601007387 */ /* 0x0001e20000100800 */
[----:B------:R-:W-:-:S03]  /*29560*/  IADD3 R26, P1, PT, R14, R89, RZ ;  /* 0x000000590e1a7210 */ /* 0x000fc60007f3e0ff */
[--C-:B------:R-:W-:Y:S01]  /*29570*/  IMAD.X R17, R17, 0x1, R88.reuse, P0 ;  /* 0x0000000111117824 */ /* 0x100fe200000e0658 */
[----:B------:R-:W-:Y:S01]  /*29580*/  STL [R1+0x60], R29 ;  /* 0x0000601d01007387 */ /* 0x000fe20000100800 */
[----:B------:R-:W-:-:S03]  /*29590*/  IMAD.X R16, R15, 0x1, R88, P1 ;  /* 0x000000010f107824 */ /* 0x000fc600008e0658 */
[----:B------:R-:W-:Y:S04]  /*295a0*/  STL [R1+0x64], R28 ;  /* 0x0000641c01007387 */ /* 0x000fe80000100800 */
[----:B------:R-:W-:Y:S04]  /*295b0*/  STL [R1+0x100], R27 ;  /* 0x0001001b01007387 */ /* 0x000fe80000100800 */
[----:B------:R-:W-:Y:S04]  /*295c0*/  STL [R1+0x104], R26 ;  /* 0x0001041a01007387 */ /* 0x000fe80000100800 */
[----:B------:R-:W-:Y:S04]  /*295d0*/  STL [R1+0x68], R17 ;  /* 0x0000681101007387 */ /* 0x000fe80000100800 */
[----:B------:R-:W-:Y:S01]  /*295e0*/  STL [R1+0x6c], R16 ;  /* 0x00006c1001007387 */ /* 0x000fe20000100800 */
[----:B----4-:R-:W-:-:S05]  /*295f0*/  IADD3 R15, P0, PT, R8, R89, RZ ;  /* 0x00000059080f7210 */ /* 0x010fca0007f1e0ff */
[----:B------:R-:W-:Y:S01]  /*29600*/  STL [R1+0x108], R15 ;  /* 0x0001080f01007387 */ /* 0x000fe20000100800 */
[----:B------:R-:W-:-:S03]  /*29610*/  IADD3 R14, P1, PT, R2, R89, RZ ;  /* 0x00000059020e7210 */ /* 0x000fc60007f3e0ff */
[----:B0-----:R-:W2:Y:S01]  /*29620*/  LDL.LU.64 R38, [R1+0x610] ;  /* 0x0006100001267983 */ /* 0x001ea20000300a00 */
[--C-:B------:R-:W-:Y:S02]  /*29630*/  IMAD.X R8, R9, 0x1, R88.reuse, P0 ;  /* 0x0000000109087824 */ /* 0x100fe400000e0658 */
[----:B------:R-:W-:Y:S01]  /*29640*/  IMAD.X R3, R3, 0x1, R88, P1 ;  /* 0x0000000103037824 */ /* 0x000fe200008e0658 */
[----:B------:R-:W-:Y:S04]  /*29650*/  STL [R1+0x10c], R14 ;  /* 0x00010c0e01007387 */ /* 0x000fe80000100800 */
[----:B------:R0:W-:Y:S04]  /*29660*/  STL [R1+0x70], R8 ;  /* 0x0000700801007387 */ /* 0x0001e80000100800 */
[----:B------:R-:W3:Y:S04]  /*29670*/  LDL.LU.64 R68, [R1+0x618] ;  /* 0x0006180001447983 */ /* 0x000ee80000300a00 */
[----:B------:R-:W-:Y:S04]  /*29680*/  STL [R1+0x74], R3 ;  /* 0x0000740301007387 */ /* 0x000fe80000100800 */
[----:B------:R-:W4:Y:S01]  /*29690*/  LDL.LU.64 R62, [R1+0x620] ;  /* 0x00062000013e7983 */ /* 0x000f220000300a00 */
[----:B------:R-:W-:-:S05]  /*296a0*/  IADD3 R2, P0, PT, R44, R89, RZ ;  /* 0x000000592c027210 */ /* 0x000fca0007f1e0ff */
[----:B------:R1:W-:Y:S04]  /*296b0*/  STL [R1+0x130], R2 ;  /* 0x0001300201007387 */ /* 0x0003e80000100800 */
[----:B------:R-:W4:Y:S04]  /*296c0*/  LDL.LU.64 R56, [R1+0x678] ;  /* 0x0006780001387983 */ /* 0x000f280000300a00 */
[----:B0-----:R-:W4:Y:S04]  /*296d0*/  LDL.LU.64 R8, [R1+0x680] ;  /* 0x0006800001087983 */ /* 0x001f280000300a00 */
[----:B------:R-:W4:Y:S04]  /*296e0*/  LDL.LU.64 R50, [R1+0x688] ;  /* 0x0006880001327983 */ /* 0x000f280000300a00 */
[----:B-1----:R-:W4:Y:S04]  /*296f0*/  LDL.LU.64 R2, [R1+0x690] ;  /* 0x0006900001027983 */ /* 0x002f280000300a00 */
[----:B------:R-:W4:Y:S01]  /*29700*/  LDL.LU R28, [R1+0x838] ;  /* 0x00083800011c7983 */ /* 0x000f220000300800 */
[----:B------:R-:W-:-:S03]  /*29710*/  IMAD.X R14, R45, 0x1, R88, P0 ;  /* 0x000000012d0e7824 */ /* 0x000fc600000e0658 */
[----:B------:R-:W4:Y:S04]  /*29720*/  LDL.LU R27, [R1+0x824] ;  /* 0x00082400011b7983 */ /* 0x000f280000300800 */
[----:B------:R-:W4:Y:S04]  /*29730*/  LDL.LU R26, [R1+0x810] ;  /* 0x00081000011a7983 */ /* 0x000f280000300800 */
[----:B------:R-:W4:Y:S04]  /*29740*/  LDL.LU R17, [R1+0x7fc] ;  /* 0x0007fc0001117983 */ /* 0x000f280000300800 */
[----:B------:R-:W4:Y:S04]  /*29750*/  LDL.LU R16, [R1+0x7e8] ;  /* 0x0007e80001107983 */ /* 0x000f280000300800 */
[----:B------:R-:W4:Y:S04]  /*29760*/  LDL.LU R15, [R1+0x7d4] ;  /* 0x0007d400010f7983 */ /* 0x000f280000300800 */
[----:B------:R-:W4:Y:S01]  /*29770*/  LDL.LU R90, [R1+0x7b8] ;  /* 0x0007b800015a7983 */ /* 0x000f220000300800 */
[----:B--2---:R-:W-:-:S05]  /*29780*/  IADD3 R29, P1, PT, R38, R89, RZ ;  /* 0x00000059261d7210 */ /* 0x004fca0007f3e0ff */
[----:B------:R-:W-:Y:S01]  /*29790*/  IMAD.X R38, R39, 0x1, R88, P1 ;  /* 0x0000000127267824 */ /* 0x000fe200008e0658 */
[----:B------:R3:W-:Y:S04]  /*297a0*/  STL [R1+0x134], R29 ;  /* 0x0001341d01007387 */ /* 0x0007e80000100800 */
[----:B------:R4:W-:Y:S01]  /*297b0*/  STL [R1+0x78], R14 ;  /* 0x0000780e01007387 */ /* 0x0009e20000100800 */
[----:B---3--:R-:W-:-:S03]  /*297c0*/  IADD3 R29, P0, PT, R68, R89, RZ ;  /* 0x00000059441d7210 */ /* 0x008fc60007f1e0ff */
[----:B------:R0:W-:Y:S01]  /*297d0*/  STL [R1+0x7c], R38 ;  /* 0x00007c2601007387 */ /* 0x0001e20000100800 */
[----:B----4-:R-:W-:-:S03]  /*297e0*/  IADD3 R14, P1, PT, R62, R89, RZ ;  /* 0x000000593e0e7210 */ /* 0x010fc60007f3e0ff */
[----:B------:R-:W2:Y:S04]  /*297f0*/  LDL.LU.64 R44, [R1+0x698] ;  /* 0x00069800012c7983 */ /* 0x000ea80000300a00 */
[----:B------:R1:W-:Y:S04]  /*29800*/  STL [R1+0x138], R29 ;  /* 0x0001381d01007387 */ /* 0x0003e80000100800 */
[----:B0-----:R-:W3:Y:S04]  /*29810*/  LDL.LU.64 R38, [R1+0x6a0] ;  /* 0x0006a00001267983 */ /* 0x001ee80000300a00 */
[----:B------:R0:W-:Y:S01]  /*29820*/  STL [R1+0x13c], R14 ;  /* 0x00013c0e01007387 */ /* 0x0001e20000100800 */
[----:B-1----:R-:W-:-:S02]  /*29830*/  IMAD.X R29, R63, 0x1, R88, P1 ;  /* 0x000000013f1d7824 */ /* 0x002fc400008e0658 */
[----:B0-----:R-:W-:Y:S01]  /*29840*/  IMAD.X R14, R69, 0x1, R88, P0 ;  /* 0x00000001450e7824 */ /* 0x001fe200000e0658 */
[-C--:B------:R-:W-:Y:S01]  /*29850*/  IADD3 R73, P0, PT, R56, R89.reuse, RZ ;  /* 0x0000005938497210 */ /* 0x080fe20007f1e0ff */
[----:B------:R-:W4:Y:S04]  /*29860*/  LDL.LU.64 R68, [R1+0x1dd8] ;  /* 0x001dd80001447983 */ /* 0x000f280000300a00 */
[----:B------:R-:W4:Y:S04]  /*29870*/  LDL.LU.64 R62, [R1+0x1dd0] ;  /* 0x001dd000013e7983 */ /* 0x000f280000300a00 */
[----:B------:R0:W-:Y:S04]  /*29880*/  STL [R1+0x80], R14 ;  /* 0x0000800e01007387 */ /* 0x0001e80000100800 */
[----:B------:R1:W-:Y:S01]  /*29890*/  STL [R1+0x84], R29 ;  /* 0x0000841d01007387 */ /* 0x0003e20000100800 */
[----:B0-----:R-:W-:-:S03]  /*298a0*/  IADD3 R14, P1, PT, R8, R89, RZ ;  /* 0x00000059080e7210 */ /* 0x001fc60007f3e0ff */
[----:B------:R-:W-:Y:S01]  /*298b0*/  STL [R1+0x140], R73 ;  /* 0x0001404901007387 */ /* 0x000fe20000100800 */
[----:B-1----:R-:W-:-:S03]  /*298c0*/  IMAD.X R29, R57, 0x1, R88, P0 ;  /* 0x00000001391d7824 */ /* 0x002fc600000e0658 */
[----:B------:R-:W4:Y:S04]  /*298d0*/  LDL.LU.64 R56, [R1+0x1dc8] ;  /* 0x001dc80001387983 */ /* 0x000f280000300a00 */
[----:B------:R0:W-:Y:S04]  /*298e0*/  STL [R1+0x144], R14 ;  /* 0x0001440e01007387 */ /* 0x0001e80000100800 */
[----:B------:R-:W-:Y:S01]  /*298f0*/  STL [R1+0x88], R29 ;  /* 0x0000881d01007387 */ /* 0x000fe20000100800 */
[----:B0-----:R-:W-:Y:S01]  /*29900*/  IMAD.X R14, R9, 0x1, R88, P1 ;  /* 0x00000001090e7824 */ /* 0x001fe200008e0658 */
[----:B------:R-:W-:-:S02]  /*29910*/  IADD3 R9, P0, PT, R50, R89, RZ ;  /* 0x0000005932097210 */ /* 0x000fc40007f1e0ff */
[----:B------:R-:W-:Y:S02]  /*29920*/  IADD3 R8, P1, PT, R2, R89, RZ ;  /* 0x0000005902087210 */ /* 0x000fe40007f3e0ff */
[----:B------:R0:W-:Y:S03]  /*29930*/  STL [R1+0x8c], R14 ;  /* 0x00008c0e01007387 */ /* 0x0001e60000100800 */
[--C-:B------:R-:W-:Y:S01]  /*29940*/  IMAD.X R73, R3, 0x1, R88.reuse, P1 ;  /* 0x0000000103497824 */ /* 0x100fe200008e0658 */
[----:B0-----:R-:W4:Y:S04]  /*29950*/  LDL.LU R14, [R1+0x7a0] ;  /* 0x0007a000010e7983 */ /* 0x001f280000300800 */
[----:B------:R0:W-:Y:S04]  /*29960*/  STL [R1+0x148], R9 ;  /* 0x0001480901007387 */ /* 0x0001e80000100800 */
[----:B0-----:R-:W4:Y:S04]  /*29970*/  LDL.LU R9, [R1+0x78c] ;  /* 0x00078c0001097983 */ /* 0x001f280000300800 */
[----:B------:R0:W-:Y:S04]  /*29980*/  STL [R1+0x14c], R8 ;  /* 0x00014c0801007387 */ /* 0x0001e80000100800 */
[----:B0-----:R-:W4:Y:S04]  /*29990*/  LDL.LU R8, [R1+0x774] ;  /* 0x0007740001087983 */ /* 0x001f280000300800 */
[----:B------:R-:W4:Y:S04]  /*299a0*/  LDL.LU R91, [R1+0x764] ;  /* 0x00076400015b7983 */ /* 0x000f280000300800 */
[----:B------:R-:W4:Y:S04]  /*299b0*/  LDL.LU R50, [R1+0x1dc0] ;  /* 0x001dc00001327983 */ /* 0x000f280000300800 */
[----:B------:R-:W4:Y:S01]  /*299c0*/  LDL.LU.64 R2, [R1+0x1db8] ;  /* 0x001db80001027983 */ /* 0x000f220000300a00 */
[----:B------:R-:W-:-:S05]  /*299d0*/  IMAD.X R29, R51, 0x1, R88, P0 ;  /* 0x00000001331d7824 */ /* 0x000fca00000e0658 */
[----:B------:R2:W-:Y:S04]  /*299e0*/  STL [R1+0x90], R29 ;  /* 0x0000901d01007387 */ /* 0x0005e80000100800 */
[----:B------:R-:W-:Y:S01]  /*299f0*/  STL [R1+0x94], R73 ;  /* 0x0000944901007387 */ /* 0x000fe20000100800 */
[-C--:B--2---:R-:W-:Y:S02]  /*29a00*/  IADD3 R29, P0, PT, R44, R89.reuse, RZ ;  /* 0x000000592c1d7210 */ /* 0x084fe40007f1e0ff */
[----:B---3--:R-:W-:-:S03]  /*29a10*/  IADD3 R51, P1, PT, R38, R89, RZ ;  /* 0x0000005926337210 */ /* 0x008fc60007f3e0ff */
[--C-:B------:R-:W-:Y:S01]  /*29a20*/  IMAD.X R44, R45, 0x1, R88.reuse, P0 ;  /* 0x000000012d2c7824 */ /* 0x100fe200000e0658 */
[----:B------:R0:W-:Y:S04]  /*29a30*/  STL [R1+0x150], R29 ;  /* 0x0001501d01007387 */ /* 0x0001e80000100800 */
[----:B------:R1:W-:Y:S01]  /*29a40*/  STL [R1+0x154], R51 ;  /* 0x0001543301007387 */ /* 0x0003e20000100800 */
[----:B0-----:R-:W-:-:S03]  /*29a50*/  IMAD.X R29, R39, 0x1, R88, P1 ;  /* 0x00000001271d7824 */ /* 0x001fc600008e0658 */
[----:B------:R-:W-:Y:S04]  /*29a60*/  STL.64 [R1+0x1b88], R88 ;  /* 0x001b885801007387 */ /* 0x000fe80000100a00 */
[----:B------:R0:W-:Y:S04]  /*29a70*/  STL [R1+0xb8], R44 ;  /* 0x0000b82c01007387 */ /* 0x0001e80000100800 */
[----:B------:R-:W-:Y:S04]  /*29a80*/  STL [R1+0xbc], R29 ;  /* 0x0000bc1d01007387 */ /* 0x000fe80000100800 */
[----:B------:R-:W2:Y:S04]  /*29a90*/  LDL.LU R87, [R1+0x744] ;  /* 0x0007440001577983 */ /* 0x000ea80000300800 */
[----:B------:R-:W3:Y:S04]  /*29aa0*/  LDL.LU R85, [R1+0x734] ;  /* 0x0007340001557983 */ /* 0x000ee80000300800 */
[----:B------:R-:W3:Y:S04]  /*29ab0*/  LDL.LU R79, [R1+0x724] ;  /* 0x00072400014f7983 */ /* 0x000ee80000300800 */
[----:B------:R-:W3:Y:S04]  /*29ac0*/  LDL.LU R77, [R1+0x714] ;  /* 0x00071400014d7983 */ /* 0x000ee80000300800 */
[----:B------:R-:W3:Y:S04]  /*29ad0*/  LDL.LU R83, [R1+0x708] ;  /* 0x0007080001537983 */ /* 0x000ee80000300800 */
[----:B------:R-:W3:Y:S04]  /*29ae0*/  LDL.LU R81, [R1+0x6f4] ;  /* 0x0006f40001517983 */ /* 0x000ee80000300800 */
[----:B------:R-:W3:Y:S04]  /*29af0*/  LDL.LU R75, [R1+0x6ec] ;  /* 0x0006ec00014b7983 */ /* 0x000ee80000300800 */
[----:B------:R-:W3:Y:S04]  /*29b00*/  LDL.LU R73, [R1+0x6e4] ;  /* 0x0006e40001497983 */ /* 0x000ee80000300800 */
[----:B-1----:R-:W3:Y:S04]  /*29b10*/  LDL.LU R51, [R1+0x6dc] ;  /* 0x0006dc0001337983 */ /* 0x002ee80000300800 */
[----:B------:R-:W3:Y:S04]  /*29b20*/  LDL.LU R45, [R1+0x6d4] ;  /* 0x0006d400012d7983 */ /* 0x000ee80000300800 */
[----:B0-----:R-:W3:Y:S04]  /*29b30*/  LDL.LU R44, [R1+0x6cc] ;  /* 0x0006cc00012c7983 */ /* 0x001ee80000300800 */
[----:B------:R-:W3:Y:S04]  /*29b40*/  LDL.LU R39, [R1+0x6c4] ;  /* 0x0006c40001277983 */ /* 0x000ee80000300800 */
[----:B----4-:R0:W-:Y:S04]  /*29b50*/  STS.U16 [R3+UR9+0x2b000], R90 ;  /* 0x02b0005a03007988 */ /* 0x0101e80008000409 */
[----:B0-----:R-:W4:Y:S04]  /*29b60*/  LDL.LU R90, [R1+0x6bc] ;  /* 0x0006bc00015a7983 */ /* 0x001f280000300800 */
[----:B------:R-:W4:Y:S04]  /*29b70*/  LDL.LU R38, [R1+0x888] ;  /* 0x0008880001267983 */ /* 0x000f280000300800 */
[----:B------:R0:W-:Y:S04]  /*29b80*/  STS.U16 [R3+UR9+0x29800], R28 ;  /* 0x0298001c03007988 */ /* 0x0001e80008000409 */
[----:B------:R-:W4:Y:S04]  /*29b90*/  LDL.LU R29, [R1+0x87c] ;  /* 0x00087c00011d7983 */ /* 0x000f280000300800 */
        /* <DEDUP_REMOVED lines=22> */
[----:B-1----:R-:W4:Y:S04]  /*29d00*/  LDL.LU R0, [R1+0x1db0] ;  /* 0x001db00001007983 */ /* 0x002f280000300800 */
[----:B------:R-:W-:Y:S04]  /*29d10*/  STL [R1+0x1348], R3 ;  /* 0x0013480301007387 */ /* 0x000fe80000100800 */
[----:B------:R-:W-:Y:S04]  /*29d20*/  STL [R1+0x1b0c], R3 ;  /* 0x001b0c0301007387 */ /* 0x000fe80000100800 */
[----:B--2---:R-:W-:Y:S04]  /*29d30*/  STS.U16 [R3+UR9+0x2c800], R87 ;  /* 0x02c8005703007988 */ /* 0x004fe80008000409 */
[----:B---3--:R-:W-:Y:S04]  /*29d40*/  STS.U16 [R3+UR9+0x2cc00], R85 ;  /* 0x02cc005503007988 */ /* 0x008fe80008000409 */
[----:B------:R-:W-:Y:S04]  /*29d50*/  STS.U16 [R3+UR9+0x2d000], R79 ;  /* 0x02d0004f03007988 */ /* 0x000fe80008000409 */
[----:B------:R-:W-:Y:S04]  /*29d60*/  STS.U16 [R3+UR9+0x2d400], R77 ;  /* 0x02d4004d03007988 */ /* 0x000fe80008000409 */
[----:B------:R-:W-:Y:S04]  /*29d70*/  STS.U16 [R3+UR9+0x2d800], R83 ;  /* 0x02d8005303007988 */ /* 0x000fe80008000409 */
[----:B------:R-:W-:Y:S04]  /*29d80*/  STS.U16 [R3+UR9+0x2dc00], R81 ;  /* 0x02dc005103007988 */ /* 0x000fe80008000409 */
[----:B------:R-:W-:Y:S04]  /*29d90*/  STS.U16 [R3+UR9+0x2e000], R75 ;  /* 0x02e0004b03007988 */ /* 0x000fe80008000409 */
[----:B------:R0:W-:Y:S04]  /*29da0*/  STS.U16 [R3+UR9+0x2e400], R73 ;  /* 0x02e4004903007988 */ /* 0x0001e80008000409 */
[----:B------:R1:W-:Y:S04]  /*29db0*/  STS.U16 [R3+UR9+0x2e800], R51 ;  /* 0x02e8003303007988 */ /* 0x0003e80008000409 */
[----:B------:R-:W-:Y:S04]  /*29dc0*/  STS.U16 [R3+UR9+0x2ec00], R45 ;  /* 0x02ec002d03007988 */ /* 0x000fe80008000409 */
[----:B0-----:R-:W2:Y:S04]  /*29dd0*/  LDL.LU R73, [R1+0x780] ;  /* 0x0007800001497983 */ /* 0x001ea80000300800 */
[----:B------:R-:W-:Y:S04]  /*29de0*/  STS.U16 [R3+UR9+0x2f000], R44 ;  /* 0x02f0002c03007988 */ /* 0x000fe80008000409 */
[----:B------:R-:W-:Y:S04]  /*29df0*/  STS.U16 [R3+UR9+0x2f400], R39 ;  /* 0x02f4002703007988 */ /* 0x000fe80008000409 */
[----:B-1----:R-:W3:Y:S04]  /*29e00*/  LDL.LU R51, [R1+0x770] ;  /* 0x0007700001337983 */ /* 0x002ee80000300800 */
[----:B----4-:R0:W-:Y:S02]  /*29e10*/  STS.U16 [R3+UR9+0x2f800], R90 ;  /* 0x02f8005a03007988 */ /* 0x0101e40008000409 */
[----:B0-----:R-:W-:-:S02]  /*29e20*/  LOP3.LUT R90, R3, 0x20, RZ, 0x3c, !PT ;  /* 0x00000020035a7812 */ /* 0x001fc400078e3cff */
[----:B------:R-:W4:Y:S04]  /*29e30*/  LDL.LU R3, [R1+0x760] ;  /* 0x0007600001037983 */ /* 0x000f280000300800 */
[----:B------:R-:W4:Y:S04]  /*29e40*/  LDL.LU R44, [R1+0x750] ;  /* 0x00075000012c7983 */ /* 0x000f280000300800 */
[----:B------:R0:W-:Y:S04]  /*29e50*/  STS.U16 [R90+UR9+0x28100], R38 ;  /* 0x028100265a007988 */ /* 0x0001e80008000409 */
[----:B------:R-:W4:Y:S04]  /*29e60*/  LDL.LU R45, [R1+0x740] ;  /* 0x00074000012d7983 */ /* 0x000f280000300800 */
[----:B------:R-:W-:Y:S04]  /*29e70*/  STS.U16 [R90+UR9+0x28500], R29 ;  /* 0x0285001d5a007988 */ /* 0x000fe80008000409 */
[----:B0-----:R-:W4:Y:S04]  /*29e80*/  LDL.LU R38, [R1+0x72c] ;  /* 0x00072c0001267983 */ /* 0x001f280000300800 */
        /* <DEDUP_REMOVED lines=18> */
[----:B------:R1:W-:Y:S04]  /*29fb0*/  STS.U16 [R90+UR9+0x2ad00], R91 ;  /* 0x02ad005b5a007988 */ /* 0x0003e80008000409 */
[----:B0-----:R-:W4:Y:S04]  /*29fc0*/  LDL.LU R8, [R1+0x6c0] ;  /* 0x0006c00001087983 */ /* 0x001f280000300800 */
[----:B------:R-:W4:Y:S04]  /*29fd0*/  LDL.LU R9, [R1+0x6b8] ;  /* 0x0006b80001097983 */ /* 0x000f280000300800 */
[----:B------:R0:W-:Y:S04]  /*29fe0*/  STS.U16 [R90+UR9+0x2b100], R2 ;  /* 0x02b100025a007988 */ /* 0x0001e80008000409 */
[----:B-1----:R-:W4:Y:S04]  /*29ff0*/  LDL.LU R91, [R1+0x6b0] ;  /* 0x0006b000015b7983 */ /* 0x002f280000300800 */
[----:B------:R1:W-:Y:S04]  /*2a000*/  STS.U16 [R90+UR9+0x2b500], R0 ;  /* 0x02b500005a007988 */ /* 0x0003e80008000409 */
[----:B0-----:R-:W4:Y:S04]  /*2a010*/  LDL.LU R2, [R1+0x880] ;  /* 0x0008800001027983 */ /* 0x001f280000300800 */
[----:B-1----:R-:W4:Y:S04]  /*2a020*/  LDL.LU R0, [R1+0x878] ;  /* 0x0008780001007983 */ /* 0x002f280000300800 */
        /* <DEDUP_REMOVED lines=9> */
[----:B--2---:R0:W-:Y:S04]  /*2a0c0*/  STS.U16 [R90+UR9+0x2b900], R73 ;  /* 0x02b900495a007988 */ /* 0x0041e80008000409 */
[----:B0-----:R-:W2:Y:S04]  /*2a0d0*/  LDL.LU R73, [R1+0x7a8] ;  /* 0x0007a80001497983 */ /* 0x001ea80000300800 */
[----:B---3--:R0:W-:Y:S04]  /*2a0e0*/  STS.U16 [R90+UR9+0x2bd00], R51 ;  /* 0x02bd00335a007988 */ /* 0x0081e80008000409 */
[----:B0-----:R-:W3:Y:S04]  /*2a0f0*/  LDL.LU R51, [R1+0x1dac] ;  /* 0x001dac0001337983 */ /* 0x001ee80000300800 */
[----:B----4-:R0:W-:Y:S04]  /*2a100*/  STS.U16 [R90+UR9+0x2c100], R3 ;  /* 0x02c100035a007988 */ /* 0x0101e80008000409 */
[----:B0-----:R-:W4:Y:S04]  /*2a110*/  LDL R3, [R1+0x112c] ;  /* 0x00112c0001037983 */ /* 0x001f280000100800 */
[----:B------:R0:W-:Y:S04]  /*2a120*/  STS.U16 [R90+UR9+0x2c500], R44 ;  /* 0x02c5002c5a007988 */ /* 0x0001e80008000409 */
[----:B------:R1:W-:Y:S04]  /*2a130*/  STS.U16 [R90+UR9+0x2c900], R45 ;  /* 0x02c9002d5a007988 */ /* 0x0003e80008000409 */
[----:B------:R1:W-:Y:S04]  /*2a140*/  STS.U16 [R90+UR9+0x2cd00], R38 ;  /* 0x02cd00265a007988 */ /* 0x0003e80008000409 */
[----:B0-----:R-:W2:Y:S04]  /*2a150*/  LDL.LU R44, [R1+0x1da8] ;  /* 0x001da800012c7983 */ /* 0x001ea80000300800 */
[----:B-1----:R-:W2:Y:S04]  /*2a160*/  LDL.LU R45, [R1+0x1da4] ;  /* 0x001da400012d7983 */ /* 0x002ea80000300800 */
[----:B------:R-:W2:Y:S04]  /*2a170*/  LDL.LU R38, [R1+0x1da0] ;  /* 0x001da00001267983 */ /* 0x000ea80000300800 */
        /* <DEDUP_REMOVED lines=24> */
[----:B------:R-:W2:Y:S04]  /*2a300*/  LDL.LU R91, [R1+0x1d6c] ;  /* 0x001d6c00015b7983 */ /* 0x000ea80000300800 */
[----:B----4-:R0:W-:Y:S04]  /*2a310*/  STS.U16 [R3+UR9+0x28200], R2 ;  /* 0x0282000203007988 */ /* 0x0101e80008000409 */
[----:B------:R1:W-:Y:S04]  /*2a320*/  STS.U16 [R3+UR9+0x28600], R0 ;  /* 0x0286000003007988 */ /* 0x0003e80008000409 */
[----:B0-----:R-:W4:Y:S04]  /*2a330*/  LDL.LU R2, [R1+0x1d68] ;  /* 0x001d680001027983 */ /* 0x001f280000300800 */
[----:B-1----:R-:W2:Y:S04]  /*2a340*/  LDL.LU R0, [R1+0x1d64] ;  /* 0x001d640001007983 */ /* 0x002ea80000300800 */
        /* <DEDUP_REMOVED lines=9> */
[----:B--2---:R0:W-:Y:S04]  /*2a3e0*/  STS.U16 [R3+UR9+0x2ae00], R0 ;  /* 0x02ae000003007988 */ /* 0x0041e80008000409 */
[----:B0-----:R-:W2:Y:S04]  /*2a3f0*/  LDL.LU R0, [R1+0x1d60] ;  /* 0x001d600001007983 */ /* 0x001ea80000300800 */
[----:B------:R0:W-:Y:S04]  /*2a400*/  STS.U16 [R3+UR9+0x2b200], R73 ;  /* 0x02b2004903007988 */ /* 0x0001e80008000409 */
[----:B0-----:R-:W2:Y:S04]  /*2a410*/  LDL.LU R73, [R1+0x8e0] ;  /* 0x0008e00001497983 */ /* 0x001ea80000300800 */
[----:B------:R-:W2:Y:S04]  /*2a420*/  LDL.LU R75, [R1+0x8e4] ;  /* 0x0008e400014b7983 */ /* 0x000ea80000300800 */
[----:B------:R-:W2:Y:S04]  /*2a430*/  LDL.LU R81, [R1+0x8e8] ;  /* 0x0008e80001517983 */ /* 0x000ea80000300800 */
[----:B------:R-:W2:Y:S04]  /*2a440*/  LDL.LU R83, [R1+0x8ec] ;  /* 0x0008ec0001537983 */ /* 0x000ea80000300800 */
[----:B------:R-:W2:Y:S04]  /*2a450*/  LDL.LU R77, [R1+0x8d0] ;  /* 0x0008d000014d7983 */ /* 0x000ea80000300800 */
[----:B------:R-:W2:Y:S04]  /*2a460*/  LDL.LU R79, [R1+0x8d4] ;  /* 0x0008d400014f7983 */ /* 0x000ea80000300800 */
[----:B------:R-:W2:Y:S01]  /*2a470*/  LDL.LU R85, [R1+0x8d8] ;  /* 0x0008d80001557983 */ /* 0x000ea20000300800 */
[----:B---3--:R-:W-:-:S02]  /*2a480*/  PRMT R51, RZ, 0x7610, R51 ;  /* 0x00007610ff337816 */ /* 0x008fc40000000033 */
[----:B------:R-:W-:Y:S01]  /*2a490*/  PRMT R50, RZ, 0x7610, R50 ;  /* 0x00007610ff327816 */ /* 0x000fe20000000032 */
[----:B------:R-:W3:Y:S01]  /*2a4a0*/  LDL.LU R87, [R1+0x8dc] ;  /* 0x0008dc0001577983 */ /* 0x000ee20000300800 */
[----:B------:R-:W-:Y:S02]  /*2a4b0*/  PRMT R47, RZ, 0x7610, R47 ;  /* 0x00007610ff2f7816 */ /* 0x000fe4000000002f */
[----:B------:R-:W-:Y:S01]  /*2a4c0*/  PRMT R46, RZ, 0x7610, R46 ;  /* 0x00007610ff2e7816 */ /* 0x000fe2000000002e */
[----:B----4-:R-:W-:Y:S01]  /*2a4d0*/  STL.64 [R1+0x1b80], R2 ;  /* 0x001b800201007387 */ /* 0x010fe20000100a00 */
        /* <DEDUP_REMOVED lines=66> */
[----:B--2---:R-:W-:-:S05]  /*2a900*/  PRMT R0, RZ, 0x7610, R0 ;  /* 0x00007610ff007816 */ /* 0x004fca0000000000 */
[----:B------:R-:W-:Y:S04]  /*2a910*/  STL [R1+0x1d50], R0 ;  /* 0x001d500001007387 */ /* 0x000fe80000100800 */
        /* <DEDUP_REMOVED lines=9> */
[----:B------:R0:W-:Y:S04]  /*2a9b0*/  STL.64 [R1+0x1c90], R14 ;  /* 0x001c900e01007387 */ /* 0x0001e80000100a00 */
[----:B------:R-:W-:Y:S04]  /*2a9c0*/  STL.64 [R1+0x1c80], R10 ;  /* 0x001c800a01007387 */ /* 0x000fe80000100a00 */
[----:B------:R1:W-:Y:S04]  /*2a9d0*/  STL.64 [R1+0x1c70], R6 ;  /* 0x001c700601007387 */ /* 0x0003e80000100a00 */
[----:B------:R-:W-:Y:S04]  /*2a9e0*/  STL.64 [R1+0x1d38], R90 ;  /* 0x001d385a01007387 */ /* 0x000fe80000100a00 */
[----:B------:R-:W-:Y:S04]  /*2a9f0*/  STL.64 [R1+0x1d28], R66 ;  /* 0x001d284201007387 */ /* 0x000fe80000100a00 */
[----:B------:R-:W-:Y:S04]  /*2aa00*/  STL.64 [R1+0x1d18], R60 ;  /* 0x001d183c01007387 */ /* 0x000fe80000100a00 */
[----:B------:R-:W-:Y:S04]  /*2aa10*/  STL.64 [R1+0x1d08], R54 ;  /* 0x001d083601007387 */ /* 0x000fe80000100a00 */
[----:B------:R-:W-:Y:S04]  /*2aa20*/  STL.64 [R1+0x1c50], R48 ;  /* 0x001c503001007387 */ /* 0x000fe80000100a00 */
[----:B------:R-:W-:Y:S04]  /*2aa30*/  STL.64 [R1+0x1c40], R44 ;  /* 0x001c402c01007387 */ /* 0x000fe80000100a00 */
[----:B------:R-:W-:Y:S01]  /*2aa40*/  STL.64 [R1+0x1c30], R40 ;  /* 0x001c302801007387 */ /* 0x000fe20000100a00 */
[----:B------:R-:W-:-:S03]  /*2aa50*/  LOP3.LUT R73, R73, R72, RZ, 0x3c, !PT ;  /* 0x0000004849497212 */ /* 0x000fc600078e3cff */
        /* <DEDUP_REMOVED lines=10> */
[----:B------:R2:W-:Y:S04]  /*2ab00*/  STL.64 [R1+0x1b90], R4 ;  /* 0x001b900401007387 */ /* 0x0005e80000100a00 */
[----:B------:R4:W-:Y:S04]  /*2ab10*/  STL.64 [R1+0x1c68], R70 ;  /* 0x001c684601007387 */ /* 0x0009e80000100a00 */
[----:B------:R-:W-:Y:S01]  /*2ab20*/  STL.64 [R1+0x1d30], R68 ;  /* 0x001d304401007387 */ /* 0x000fe20000100a00 */
[----:B------:R-:W-:-:S03]  /*2ab30*/  LOP3.LUT R75, R75, R74, RZ, 0x3c, !PT ;  /* 0x0000004a4b4b7212 */ /* 0x000fc600078e3cff */
[----:B------:R-:W-:Y:S01]  /*2ab40*/  STL.64 [R1+0x1c78], R64 ;  /* 0x001c784001007387 */ /* 0x000fe20000100a00 */
[----:B------:R-:W-:-:S03]  /*2ab50*/  LOP3.LUT R81, R81, R80, RZ, 0x3c, !PT ;  /* 0x0000005051517212 */ /* 0x000fc600078e3cff */
[----:B------:R-:W-:Y:S04]  /*2ab60*/  STL.64 [R1+0x1d20], R62 ;  /* 0x001d203e01007387 */ /* 0x000fe80000100a00 */
[----:B------:R-:W-:Y:S04]  /*2ab70*/  STL.64 [R1+0x1c88], R58 ;  /* 0x001c883a01007387 */ /* 0x000fe80000100a00 */
[----:B------:R-:W-:Y:S01]  /*2ab80*/  STL.64 [R1+0x1d10], R56 ;  /* 0x001d103801007387 */ /* 0x000fe20000100a00 */
[----:B------:R-:W-:-:S03]  /*2ab90*/  LOP3.LUT R74, R75, R74, RZ, 0x3c, !PT ;  /* 0x0000004a4b4a7212 */ /* 0x000fc600078e3cff */
[----:B------:R-:W-:Y:S01]  /*2aba0*/  STL.64 [R1+0x1c58], R52 ;  /* 0x001c583401007387 */ /* 0x000fe20000100a00 */
[----:B------:R-:W-:-:S03]  /*2abb0*/  LOP3.LUT R80, R81, R80, RZ, 0x3c, !PT ;  /* 0x0000005051507212 */ /* 0x000fc600078e3cff */
[----:B------:R-:W-:Y:S01]  /*2abc0*/  STL.64 [R1+0x1b98], R72 ;  /* 0x001b984801007387 */ /* 0x000fe20000100a00 */
[----:B------:R-:W-:-:S03]  /*2abd0*/  LOP3.LUT R83, R83, R82, RZ, 0x3c, !PT ;  /* 0x0000005253537212 */ /* 0x000fc600078e3cff */
[----:B0-----:R-:W1:Y:S04]  /*2abe0*/  LDL.LU R15, [R1+0x20] ;  /* 0x00002000010f7983 */ /* 0x001e680000300800 */
[----:B------:R-:W2:Y:S01]  /*2abf0*/  LDL.LU R18, [R1+0x8c0] ;  /* 0x0008c00001127983 */ /* 0x000ea20000300800 */
[----:B------:R-:W-:-:S03]  /*2ac00*/  LOP3.LUT R75, R75, R74, RZ, 0x3c, !PT ;  /* 0x0000004a4b4b7212 */ /* 0x000fc600078e3cff */
[----:B------:R-:W4:Y:S01]  /*2ac10*/  LDL.LU R19, [R1+0x28] ;  /* 0x0000280001137983 */ /* 0x000f220000300800 */
        /* <DEDUP_REMOVED lines=15> */
[----:B------:R-:W-:Y:S01]  /*2ad10*/  STL.64 [R1+0x1ba0], R74 ;  /* 0x001ba04a01007387 */ /* 0x000fe20000100a00 */
[----:B------:R-:W-:-:S03]  /*2ad20*/  LOP3.LUT R84, R85, R84, RZ, 0x3c, !PT ;  /* 0x0000005455547212 */ /* 0x000fc600078e3cff */
[----:B------:R-:W-:Y:S01]  /*2ad30*/  STL.64 [R1+0x1c98], R80 ;  /* 0x001c985001007387 */ /* 0x000fe20000100a00 */
[----:B------:R-:W-:-:S03]  /*2ad40*/  LOP3.LUT R77, R77, R76, RZ, 0x3c, !PT ;  /* 0x0000004c4d4d7212 */ /* 0x000fc600078e3cff */
[----:B------:R-:W4:Y:S01]  /*2ad50*/  LDL.LU R35, [R1+0xa0] ;  /* 0x0000a00001237983 */ /* 0x000f220000300800 */
[----:B------:R-:W-:-:S03]  /*2ad60*/  LOP3.LUT R79, R79, R78, RZ, 0x3c, !PT ;  /* 0x0000004e4f4f7212 */ /* 0x000fc600078e3cff */
[----:B------:R-:W4:Y:S01]  /*2ad70*/  LDL.LU R38, [R1+0x8b4] ;  /* 0x0008b40001267983 */ /* 0x000f220000300800 */
[----:B------:R-:W-:-:S03]  /*2ad80*/  LOP3.LUT R85, R85, R84, RZ, 0x3c, !PT ;  /* 0x0000005455557212 */ /* 0x000fc600078e3cff */
[----:B------:R-:W4:Y:S04]  /*2ad90*/  LDL.LU R39, [R1+0xa8] ;  /* 0x0000a80001277983 */ /* 0x000f280000300800 */
[----:B------:R-:W4:Y:S04]  /*2ada0*/  LDL.LU R42, [R1+0x8b8] ;  /* 0x0008b800012a7983 */ /* 0x000f280000300800 */
[----:B------:R-:W-:Y:S04]  /*2adb0*/  STL.64 [R1+0x1ca8], R82 ;  /* 0x001ca85201007387 */ /* 0x000fe80000100a00 */
[----:B------:R-:W4:Y:S04]  /*2adc0*/  LDL.LU R2, [R1+0xb0] ;  /* 0x0000b00001027983 */ /* 0x000f280000300800 */
[----:B------:R-:W4:Y:S04]  /*2add0*/  LDL.LU R3, [R1+0x8bc] ;  /* 0x0008bc0001037983 */ /* 0x000f280000300800 */
[----:B------:R-:W-:Y:S04]  /*2ade0*/  STL.64 [R1+0x1ba8], R76 ;  /* 0x001ba84c01007387 */ /* 0x000fe80000100a00 */
[----:B------:R-:W-:Y:S04]  /*2adf0*/  STL.64 [R1+0x1bb8], R78 ;  /* 0x001bb84e01007387 */ /* 0x000fe80000100a00 */
[----:B------:R-:W-:Y:S04]  /*2ae00*/  STL.64 [R1+0x1cb8], R84 ;  /* 0x001cb85401007387 */ /* 0x000fe80000100a00 */
[----:B------:R-:W4:Y:S04]  /*2ae10*/  LDL.LU R43, [R1+0x110] ;  /* 0x00011000012b7983 */ /* 0x000f280000300800 */
[----:B------:R-:W4:Y:S04]  /*2ae20*/  LDL.LU R46, [R1+0x790] ;  /* 0x00079000012e7983 */ /* 0x000f280000300800 */
[----:B------:R-:W4:Y:S04]  /*2ae30*/  LDL.LU R88, [R1+0x118] ;  /* 0x0001180001587983 */ /* 0x000f280000300800 */
[----:B------:R-:W4:Y:S01]  /*2ae40*/  LDL.LU R89, [R1+0x7ac] ;  /* 0x0007ac0001597983 */ /* 0x000f220000300800 */
[----:B---3--:R-:W-:-:S03]  /*2ae50*/  LOP3.LUT R87, R87, R86, RZ, 0x3c, !PT ;  /* 0x0000005657577212 */ /* 0x008fc600078e3cff */
[----:B------:R-:W3:Y:S01]  /*2ae60*/  LDL.LU R47, [R1+0x120] ;  /* 0x00012000012f7983 */ /* 0x000ee20000300800 */
[----:B------:R-:W-:-:S03]  /*2ae70*/  LOP3.LUT R86, R87, R86, RZ, 0x3c, !PT ;  /* 0x0000005657567212 */ /* 0x000fc600078e3cff */
[----:B------:R-:W3:Y:S01]  /*2ae80*/  LDL.LU R50, [R1+0x7cc] ;  /* 0x0007cc0001327983 */ /* 0x000ee20000300800 */
[----:B------:R-:W-:-:S03]  /*2ae90*/  LOP3.LUT R87, R87, R86, RZ, 0x3c, !PT ;  /* 0x0000005657577212 */ /* 0x000fc600078e3cff */
[----:B------:R-:W3:Y:S04]  /*2aea0*/  LDL.LU R51, [R1+0x128] ;  /* 0x0001280001337983 */ /* 0x000ee80000300800 */
[----:B------:R-:W3:Y:S04]  /*2aeb0*/  LDL.LU R0, [R1+0x7d0] ;  /* 0x0007d00001007983 */ /* 0x000ee80000300800 */
[----:B------:R-:W-:Y:S01]  /*2aec0*/  STL.64 [R1+0x1cc8], R86 ;  /* 0x001cc85601007387 */ /* 0x000fe20000100a00 */
[----:B-1----:R-:W-:Y:S02]  /*2aed0*/  IMAD.MOV.U32 R7, RZ, RZ, R15 ;  /* 0x000000ffff077224 */ /* 0x002fe400078e000f */
[----:B--2---:R-:W-:-:S02]  /*2aee0*/  IMAD.MOV.U32 R6, RZ, RZ, R18 ;  /* 0x000000ffff067224 */ /* 0x004fc400078e0012 */
[----:B----4-:R-:W-:-:S03]  /*2aef0*/  IMAD.MOV.U32 R5, RZ, RZ, R19 ;  /* 0x000000ffff057224 */ /* 0x010fc600078e0013 */
[----:B------:R0:W-:Y:S01]  /*2af00*/  STL.64 [R1+0x20], R6 ;  /* 0x0000200601007387 */ /* 0x0001e20000100a00 */
[----:B------:R-:W-:Y:S02]  /*2af10*/  IMAD.MOV.U32 R4, RZ, RZ, R22 ;  /* 0x000000ffff047224 */ /* 0x000fe400078e0016 */
[----:B------:R-:W-:Y:S02]  /*2af20*/  IMAD.MOV.U32 R71, RZ, RZ, R23 ;  /* 0x000000ffff477224 */ /* 0x000fe400078e0017 */
[----:B------:R-:W-:Y:S01]  /*2af30*/  IMAD.MOV.U32 R70, RZ, RZ, R26 ;  /* 0x000000ffff467224 */ /* 0x000fe200078e001a */
[----:B------:R-:W-:Y:S01]  /*2af40*/  STL.64 [R1+0x28], R4 ;  /* 0x0000280401007387 */ /* 0x000fe20000100a00 */
[----:B0-----:R-:W-:-:S03]  /*2af50*/  IMAD.MOV.U32 R7, RZ, RZ, R27 ;  /* 0x000000ffff077224 */ /* 0x001fc600078e001b */
[----:B------:R-:W-:Y:S01]  /*2af60*/  STL.64 [R1+0x30], R70 ;  /* 0x0000304601007387 */ /* 0x000fe20000100a00 */
[----:B------:R-:W-:-:S03]  /*2af70*/  IMAD.MOV.U32 R6, RZ, RZ, R30 ;  /* 0x000000ffff067224 */ /* 0x000fc600078e001e */
[----:B------:R-:W-:Y:S01]  /*2af80*/  STL.64 [R1+0x1cd8], R70 ;  /* 0x001cd84601007387 */ /* 0x000fe20000100a00 */
[----:B------:R-:W-:-:S03]  /*2af90*/  IMAD.MOV.U32 R73, RZ, RZ, R31 ;  /* 0x000000ffff497224 */ /* 0x000fc600078e001f */
[----:B------:R-:W-:Y:S01]  /*2afa0*/  STL.64 [R1+0x38], R6 ;  /* 0x0000380601007387 */ /* 0x000fe20000100a00 */
[----:B------:R-:W-:-:S03]  /*2afb0*/  IMAD.MOV.U32 R72, RZ, RZ, R34 ;  /* 0x000000ffff487224 */ /* 0x000fc600078e0022 */
[----:B------:R-:W-:Y:S04]  /*2afc0*/  STL.64 [R1+0x1d40], R6 ;  /* 0x001d400601007387 */ /* 0x000fe80000100a00 */
[----:B------:R0:W-:Y:S04]  /*2afd0*/  STL.64 [R1+0x1bd8], R4 ;  /* 0x001bd80401007387 */ /* 0x0001e80000100a00 */
[----:B------:R-:W-:Y:S01]  /*2afe0*/  STL.64 [R1+0x98], R72 ;  /* 0x0000984801007387 */ /* 0x000fe20000100a00 */
[----:B------:R-:W-:-:S03]  /*2aff0*/  IMAD.MOV.U32 R75, RZ, RZ, R35 ;  /* 0x000000ffff4b7224 */ /* 0x000fc600078e0023 */
[----:B------:R1:W-:Y:S01]  /*2b000*/  STL.64 [R1+0x1be8], R72 ;  /* 0x001be84801007387 */ /* 0x0003e20000100a00 */
[----:B------:R-:W-:Y:S02]  /*2b010*/  IMAD.MOV.U32 R74, RZ, RZ, R38 ;  /* 0x000000ffff4a7224 */ /* 0x000fe400078e0026 */
[----:B------:R-:W-:Y:S02]  /*2b020*/  IMAD.MOV.U32 R65, RZ, RZ, R39 ;  /* 0x000000ffff417224 */ /* 0x000fe400078e0027 */
[----:B------:R-:W-:Y:S02]  /*2b030*/  IMAD.MOV.U32 R64, RZ, RZ, R42 ;  /* 0x000000ffff407224 */ /* 0x000fe400078e002a */
[----:B------:R-:W-:Y:S02]  /*2b040*/  IMAD.MOV.U32 R11, RZ, RZ, R2 ;  /* 0x000000ffff0b7224 */ /* 0x000fe400078e0002 */
[----:B------:R-:W2:Y:S01]  /*2b050*/  LDL.LU R2, [R1+0x188] ;  /* 0x0001880001027983 */ /* 0x000ea20000300800 */
[----:B------:R-:W-:-:S03]  /*2b060*/  IMAD.MOV.U32 R10, RZ, RZ, R3 ;  /* 0x000000ffff0a7224 */ /* 0x000fc600078e0003 */
[----:B------:R-:W4:Y:S04]  /*2b070*/  LDL.LU R3, [R1+0x6a8] ;  /* 0x0006a80001037983 */ /* 0x000f280000300800 */
[----:B------:R-:W-:Y:S04]  /*2b080*/  STL.64 [R1+0xa8], R64 ;  /* 0x0000a84001007387 */ /* 0x000fe80000100a00 */
[----:B------:R-:W-:Y:S04]  /*2b090*/  STL.64 [R1+0x1d48], R64 ;  /* 0x001d484001007387 */ /* 0x000fe80000100a00 */
[----:B------:R-:W-:Y:S04]  /*2b0a0*/  STL.64 [R1+0xa0], R74 ;  /* 0x0000a04a01007387 */ /* 0x000fe80000100a00 */
[----:B------:R0:W-:Y:S04]  /*2b0b0*/  STL.64 [R1+0x1bf0], R74 ;  /* 0x001bf04a01007387 */ /* 0x0001e80000100a00 */
[----:B------:R-:W-:Y:S01]  /*2b0c0*/  STL.64 [R1+0xb0], R10 ;  /* 0x0000b00a01007387 */ /* 0x000fe20000100a00 */
[----:B------:R-:W-:-:S03]  /*2b0d0*/  IMAD.MOV.U32 R9, RZ, RZ, R88 ;  /* 0x000000ffff097224 */ /* 0x000fc600078e0058 */
[----:B------:R-:W-:Y:S01]  /*2b0e0*/  STL [R1+0x1d54], R11 ;  /* 0x001d540b01007387 */ /* 0x000fe20000100800 */
[----:B------:R-:W-:-:S03]  /*2b0f0*/  IMAD.MOV.U32 R8, RZ, RZ, R89 ;  /* 0x000000ffff087224 */ /* 0x000fc600078e0059 */
[----:B------:R-:W4:Y:S04]  /*2b100*/  LDL.LU R88, [R1+0x190] ;  /* 0x0001900001587983 */ /* 0x000f280000300800 */
[----:B------:R-:W4:Y:S04]  /*2b110*/  LDL.LU R89, [R1+0x6ac] ;  /* 0x0006ac0001597983 */ /* 0x000f280000300800 */
[----:B------:R-:W4:Y:S04]  /*2b120*/  LDL.LU R61, [R1+0x198] ;  /* 0x00019800013d7983 */ /* 0x000f280000300800 */
[----:B------:R-:W4:Y:S04]  /*2b130*/  LDL.LU R66, [R1+0x77c] ;  /* 0x00077c0001427983 */ /* 0x000f280000300800 */
[----:B------:R-:W4:Y:S04]  /*2b140*/  LDL.LU R18, [R1+0x1a0] ;  /* 0x0001a00001127983 */ /* 0x000f280000300800 */
[----:B------:R-:W4:Y:S01]  /*2b150*/  LDL.LU R19, [R1+0x788] ;  /* 0x0007880001137983 */ /* 0x000f220000300800 */
[----:B------:R-:W-:-:S03]  /*2b160*/  IMAD.MOV.U32 R76, RZ, RZ, R46 ;  /* 0x000000ffff4c7224 */ /* 0x000fc600078e002e */
[----:B------:R-:W4:Y:S01]  /*2b170*/  LDL.LU R67, [R1+0x1dc] ;  /* 0x0001dc0001437983 */ /* 0x000f220000300800 */
[----:B------:R-:W-:-:S03]  /*2b180*/  IMAD.MOV.U32 R77, RZ, RZ, R43 ;  /* 0x000000ffff4d7224 */ /* 0x000fc600078e002b */
[----:B------:R-:W4:Y:S01]  /*2b190*/  LDL.LU R90, [R1+0x1ec] ;  /* 0x0001ec00015a7983 */ /* 0x000f220000300800 */
[----:B---3--:R-:W-:-:S03]  /*2b1a0*/  IMAD.MOV.U32 R58, RZ, RZ, R50 ;  /* 0x000000ffff3a7224 */ /* 0x008fc600078e0032 */
[----:B------:R-:W3:Y:S01]  /*2b1b0*/  LDL.LU R91, [R1+0x1e0] ;  /* 0x0001e000015b7983 */ /* 0x000ee20000300800 */
[----:B------:R-:W-:-:S03]  /*2b1c0*/  IMAD.MOV.U32 R59, RZ, RZ, R47 ;  /* 0x000000ffff3b7224 */ /* 0x000fc600078e002f */
[----:B------:R-:W3:Y:S01]  /*2b1d0*/  LDL.LU R22, [R1+0x1f0] ;  /* 0x0001f00001167983 */ /* 0x000ee20000300800 */
[----:B------:R-:W-:-:S03]  /*2b1e0*/  IMAD.MOV.U32 R14, RZ, RZ, R0 ;  /* 0x000000ffff0e7224 */ /* 0x000fc600078e0000 */
[----:B------:R-:W3:Y:S01]  /*2b1f0*/  LDL.LU R23, [R1+0x1e4] ;  /* 0x0001e40001177983 */ /* 0x000ee20000300800 */
[----:B------:R-:W-:-:S03]  /*2b200*/  IMAD.MOV.U32 R15, RZ, RZ, R51 ;  /* 0x000000ffff0f7224 */ /* 0x000fc600078e0033 */
[----:B------:R-:W3:Y:S04]  /*2b210*/  LDL.LU R26, [R1+0x1f4] ;  /* 0x0001f400011a7983 */ /* 0x000ee80000300800 */
[----:B------:R-:W3:Y:S04]  /*2b220*/  LDL.LU R27, [R1+0x1e8] ;  /* 0x0001e800011b7983 */ /* 0x000ee80000300800 */
[----:B------:R-:W3:Y:S04]  /*2b230*/  LDL.LU R30, [R1+0x1f8] ;  /* 0x0001f800011e7983 */ /* 0x000ee80000300800 */
[----:B------:R-:W-:Y:S04]  /*2b240*/  STL.64 [R1+0x110], R76 ;  /* 0x0001104c01007387 */ /* 0x000fe80000100a00 */
[----:B------:R0:W-:Y:S04]  /*2b250*/  STL.64 [R1+0x1bf8], R76 ;  /* 0x001bf84c01007387 */ /* 0x0001e80000100a00 */
[----:B------:R-:W-:Y:S04]  /*2b260*/  STL.64 [R1+0x120], R58 ;  /* 0x0001203a01007387 */ /* 0x000fe80000100a00 */
[----:B------:R-:W-:Y:S04]  /*2b270*/  STL.64 [R1+0x1d58], R58 ;  /* 0x001d583a01007387 */ /* 0x000fe80000100a00 */
[----:B------:R-:W-:Y:S04]  /*2b280*/  STL.64 [R1+0x128], R14 ;  /* 0x0001280e01007387 */ /* 0x000fe80000100a00 */
[----:B------:R-:W-:Y:S04]  /*2b290*/  STL.64 [R1+0x118], R8 ;  /* 0x0001180801007387 */ /* 0x000fe80000100a00 */
[----:B------:R-:W-:Y:S04]  /*2b2a0*/  STL.64 [R1+0x1c08], R8 ;  /* 0x001c080801007387 */ /* 0x000fe80000100a00 */
[----:B------:R-:W0:Y:S04]  /*2b2b0*/  LDL.LU R31, [R1+0x1bc] ;  /* 0x0001bc00011f7983 */ /* 0x000e280000300800 */
[----:B------:R-:W3:Y:S04]  /*2b2c0*/  LDL.LU R34, [R1+0x1cc] ;  /* 0x0001cc0001227983 */ /* 0x000ee80000300800 */
[----:B------:R-:W3:Y:S04]  /*2b2d0*/  LDL.LU R35, [R1+0x1c0] ;  /* 0x0001c00001237983 */ /* 0x000ee80000300800 */
[----:B------:R-:W3:Y:S04]  /*2b2e0*/  LDL.LU R38, [R1+0x1d0] ;  /* 0x0001d00001267983 */ /* 0x000ee80000300800 */
[----:B------:R-:W3:Y:S04]  /*2b2f0*/  LDL.LU R39, [R1+0x1c4] ;  /* 0x0001c40001277983 */ /* 0x000ee80000300800 */
[----:B------:R-:W3:Y:S04]  /*2b300*/  LDL.LU R42, [R1+0x1d4] ;  /* 0x0001d400012a7983 */ /* 0x000ee80000300800 */
[----:B------:R-:W3:Y:S04]  /*2b310*/  LDL.LU R43, [R1+0x1c8] ;  /* 0x0001c800012b7983 */ /* 0x000ee80000300800 */
[----:B------:R-:W3:Y:S04]  /*2b320*/  LDL.LU R46, [R1+0x1d8] ;  /* 0x0001d800012e7983 */ /* 0x000ee80000300800 */
[----:B------:R-:W1:Y:S04]  /*2b330*/  LDL.LU R47, [R1+0x17c] ;  /* 0x00017c00012f7983 */ /* 0x000e680000300800 */
[----:B------:R-:W3:Y:S04]  /*2b340*/  LDL.LU R50, [R1+0x1ac] ;  /* 0x0001ac0001327983 */ /* 0x000ee80000300800 */
[----:B------:R-:W3:Y:S04]  /*2b350*/  LDL.LU R51, [R1+0x180] ;  /* 0x0001800001337983 */ /* 0x000ee80000300800 */
[----:B------:R-:W3:Y:S01]  /*2b360*/  LDL.LU R0, [R1+0x1b0] ;  /* 0x0001b00001007983 */ /* 0x000ee20000300800 */
[----:B--2---:R-:W-:-:S03]  /*2b370*/  IMAD.MOV.U32 R79, RZ, RZ, R2 ;  /* 0x000000ffff4f7224 */ /* 0x004fc600078e0002 */
[----:B------:R-:W2:Y:S01]  /*2b380*/  LDL.LU R2, [R1+0x184] ;  /* 0x0001840001027983 */ /* 0x000ea20000300800 */
[----:B----4-:R-:W-:-:S03]  /*2b390*/  IMAD.MOV.U32 R78, RZ, RZ, R3 ;  /* 0x000000ffff4e7224 */ /* 0x010fc600078e0003 */
[----:B------:R-:W4:Y:S01]  /*2b3a0*/  LDL.LU R3, [R1+0x1b4] ;  /* 0x0001b40001037983 */ /* 0x000f220000300800 */
[----:B------:R-:W-:-:S03]  /*2b3b0*/  IMAD.MOV.U32 R13, RZ, RZ, R88 ;  /* 0x000000ffff0d7224 */ /* 0x000fc600078e0058 */
[----:B------:R-:W2:Y:S01]  /*2b3c0*/  LDL.LU R88, [R1+0x1a8] ;  /* 0x0001a80001587983 */ /* 0x000ea20000300800 */
[----:B------:R-:W-:-:S03]  /*2b3d0*/  IMAD.MOV.U32 R12, RZ, RZ, R89 ;  /* 0x000000ffff0c7224 */ /* 0x000fc600078e0059 */
[----:B------:R-:W4:Y:S01]  /*2b3e0*/  LDL.LU R89, [R1+0x1b8] ;  /* 0x0001b80001597983 */ /* 0x000f220000300800 */
[----:B------:R-:W-:Y:S02]  /*2b3f0*/  IMAD.MOV.U32 R81, RZ, RZ, R61 ;  /* 0x000000ffff517224 */ /* 0x000fe400078e003d */
[----:B------:R-:W-:Y:S01]  /*2b400*/  IMAD.MOV.U32 R80, RZ, RZ, R66 ;  /* 0x000000ffff507224 */ /* 0x000fe200078e0042 */
[----:B------:R-:W-:-:S04]  /*2b410*/  LOP3.LUT R19, R19, R18, RZ, 0x3c, !PT ;  /* 0x0000001213137212 */ /* 0x000fc800078e3cff */
[C---:B------:R-:W-:Y:S01]  /*2b420*/  LOP3.LUT R18, R19.reuse, R18, RZ, 0x3c, !PT ;  /* 0x0000001213127212 */ /* 0x040fe200078e3cff */
[----:B------:R-:W-:Y:S03]  /*2b430*/  STL.64 [R1+0x188], R78 ;  /* 0x0001884e01007387 */ /* 0x000fe60000100a00 */
[----:B------:R-:W-:Y:S01]  /*2b440*/  LOP3.LUT R19, R19, R18, RZ, 0x3c, !PT ;  /* 0x0000001213137212 */ /* 0x000fe200078e3cff */
[----:B------:R-:W-:Y:S01]  /*2b450*/  STL.64 [R1+0x1c18], R78 ;  /* 0x001c184e01007387 */ /* 0x000fe20000100a00 */
[----:B------:R-:W-:Y:S02]  /*2b460*/  IMAD.MOV.U32 R16, RZ, RZ, R90 ;  /* 0x000000ffff107224 */ /* 0x000fe400078e005a */
[----:B------:R-:W-:Y:S01]  /*2b470*/  IMAD.MOV.U32 R17, RZ, RZ, R67 ;  /* 0x000000ffff117224 */ /* 0x000fe200078e0043 */
[----:B------:R-:W-:Y:S01]  /*2b480*/  STL.64 [R1+0x198], R80 ;  /* 0x0001985001007387 */ /* 0x000fe20000100a00 */
[----:B---3--:R-:W-:-:S02]  /*2b490*/  IMAD.MOV.U32 R21, RZ, RZ, R91 ;  /* 0x000000ffff157224 */ /* 0x008fc400078e005b */
[----:B------:R-:W-:Y:S01]  /*2b4a0*/  IMAD.MOV.U32 R20, RZ, RZ, R22 ;  /* 0x000000ffff147224 */ /* 0x000fe200078e0016 */
[----:B------:R-:W-:Y:S01]  /*2b4b0*/  STL.64 [R1+0x1a0], R18 ;  /* 0x0001a01201007387 */ /* 0x000fe20000100a00 */
[----:B------:R-:W-:-:S03]  /*2b4c0*/  IMAD.MOV.U32 R83, RZ, RZ, R23 ;  /* 0x000000ffff537224 */ /* 0x000fc600078e0017 */
[----:B------:R-:W-:Y:S01]  /*2b4d0*/  STL.64 [R1+0x190], R12 ;  /* 0x0001900c01007387 */ /* 0x000fe20000100a00 */
[----:B------:R-:W-:-:S03]  /*2b4e0*/  IMAD.MOV.U32 R82, RZ, RZ, R26 ;  /* 0x000000ffff527224 */ /* 0x000fc600078e001a */
[----:B------:R-:W-:Y:S01]  /*2b4f0*/  STL.64 [R1+0x1c28], R12 ;  /* 0x001c280c01007387 */ /* 0x000fe20000100a00 */
[----:B------:R-:W-:-:S03]  /*2b500*/  IMAD.MOV.U32 R23, RZ, RZ, R27 ;  /* 0x000000ffff177224 */ /* 0x000fc600078e001b */
[----:B------:R-:W-:Y:S01]  /*2b510*/  STL.64 [R1+0x208], R16 ;  /* 0x0002081001007387 */ /* 0x000fe20000100a00 */
[----:B------:R-:W-:-:S03]  /*2b520*/  IMAD.MOV.U32 R22, RZ, RZ, R30 ;  /* 0x000000ffff167224 */ /* 0x000fc600078e001e */
[----:B------:R-:W-:Y:S04]  /*2b530*/  STL.64 [R1+0x1c38], R16 ;  /* 0x001c381001007387 */ /* 0x000fe80000100a00 */
[----:B------:R-:W-:Y:S04]  /*2b540*/  STL.64 [R1+0x218], R82 ;  /* 0x0002185201007387 */ /* 0x000fe80000100a00 */
[----:B------:R-:W-:Y:S04]  /*2b550*/  STL.64 [R1+0x220], R22 ;  /* 0x0002201601007387 */ /* 0x000fe80000100a00 */
[----:B------:R-:W-:Y:S04]  /*2b560*/  STL.64 [R1+0x210], R20 ;  /* 0x0002101401007387 */ /* 0x000fe80000100a00 */
[----:B------:R-:W-:Y:S01]  /*2b570*/  STL.64 [R1+0x1c48], R20 ;  /* 0x001c481401007387 */ /* 0x000fe20000100a00 */
[----:B0-----:R-:W-:-:S02]  /*2b580*/  IMAD.MOV.U32 R5, RZ, RZ, R31 ;  /* 0x000000ffff057224 */ /* 0x001fc400078e001f */
[----:B------:R-:W-:Y:S02]  /*2b590*/  IMAD.MOV.U32 R4, RZ, RZ, R34 ;  /* 0x000000ffff047224 */ /* 0x000fe400078e0022 */
[----:B------:R-:W-:-:S03]  /*2b5a0*/  IMAD.MOV.U32 R25, RZ, RZ, R35 ;  /* 0x000000ffff197224 */ /* 0x000fc600078e0023 */
[----:B------:R-:W-:Y:S01]  /*2b5b0*/  STL.64 [R1+0x288], R4 ;  /* 0x0002880401007387 */ /* 0x000fe20000100a00 */
[----:B------:R-:W-:Y:S02]  /*2b5c0*/  IMAD.MOV.U32 R24, RZ, RZ, R38 ;  /* 0x000000ffff187224 */ /* 0x000fe400078e0026 */
[----:B------:R-:W-:Y:S02]  /*2b5d0*/  IMAD.MOV.U32 R85, RZ, RZ, R39 ;  /* 0x000000ffff557224 */ /* 0x000fe400078e0027 */
[----:B------:R-:W-:Y:S01]  /*2b5e0*/  IMAD.MOV.U32 R84, RZ, RZ, R42 ;  /* 0x000000ffff547224 */ /* 0x000fe200078e002a */
[----:B------:R0:W-:Y:S01]  /*2b5f0*/  STL.64 [R1+0x1c60], R4 ;  /* 0x001c600401007387 */ /* 0x0001e20000100a00 */
[----:B------:R-:W-:Y:S02]  /*2b600*/  IMAD.MOV.U32 R27, RZ, RZ, R43 ;  /* 0x000000ffff1b7224 */ /* 0x000fe400078e002b */
[----:B------:R-:W-:Y:S01]  /*2b610*/  IMAD.MOV.U32 R26, RZ, RZ, R46 ;  /* 0x000000ffff1a7224 */ /* 0x000fe200078e002e */
[----:B------:R-:W-:Y:S04]  /*2b620*/  STL.64 [R1+0x298], R84 ;  /* 0x0002985401007387 */ /* 0x000fe80000100a00 */
[----:B------:R-:W-:Y:S04]  /*2b630*/  STL.64 [R1+0x2a0], R26 ;  /* 0x0002a01a01007387 */ /* 0x000fe80000100a00 */
[----:B------:R-:W-:Y:S01]  /*2b640*/  STL.64 [R1+0x290], R24 ;  /* 0x0002901801007387 */ /* 0x000fe20000100a00 */
[----:B-1----:R-:W-:-:S02]  /*2b650*/  IMAD.MOV.U32 R73, RZ, RZ, R47 ;  /* 0x000000ffff497224 */ /* 0x002fc400078e002f */
[----:B------:R-:W-:Y:S02]  /*2b660*/  IMAD.MOV.U32 R72, RZ, RZ, R50 ;  /* 0x000000ffff487224 */ /* 0x000fe400078e0032 */
[----:B------:R-:W-:Y:S02]  /*2b670*/  IMAD.MOV.U32 R75, RZ, RZ, R51 ;  /* 0x000000ffff4b7224 */ /* 0x000fe400078e0033 */
[----:B------:R-:W-:Y:S02]  /*2b680*/  IMAD.MOV.U32 R74, RZ, RZ, R0 ;  /* 0x000000ffff4a7224 */ /* 0x000fe400078e0000 */
[----:B--2---:R-:W-:Y:S02]  /*2b690*/  IMAD.MOV.U32 R31, RZ, RZ, R88 ;  /* 0x000000ffff1f7224 */ /* 0x004fe400078e0058 */
[----:B------:R-:W2:Y:S01]  /*2b6a0*/  LDL.LU R88, [R1+0x15c] ;  /* 0x00015c0001587983 */ /* 0x000ea20000300800 */
[----:B----4-:R-:W-:-:S03]  /*2b6b0*/  IMAD.MOV.U32 R30, RZ, RZ, R89 ;  /* 0x000000ffff1e7224 */ /* 0x010fc600078e0059 */
[----:B------:R-:W3:Y:S04]  /*2b6c0*/  LDL.LU R89, [R1+0x16c] ;  /* 0x00016c0001597983 */ /* 0x000ee80000300800 */
[----:B------:R-:W4:Y:S04]  /*2b6d0*/  LDL.LU R37, [R1+0x160] ;  /* 0x0001600001257983 */ /* 0x000f280000300800 */
[----:B------:R-:W4:Y:S04]  /*2b6e0*/  LDL.LU R40, [R1+0x170] ;  /* 0x0001700001287983 */ /* 0x000f280000300800 */
[----:B------:R-:W0:Y:S04]  /*2b6f0*/  LDL.LU R41, [R1+0x164] ;  /* 0x0001640001297983 */ /* 0x000e280000300800 */
        /* <DEDUP_REMOVED lines=22> */
[----:B------:R-:W4:Y:S04]  /*2b860*/  LDL.LU R50, [R1+0xe0] ;  /* 0x0000e00001327983 */ /* 0x000f280000300800 */
[----:B------:R-:W4:Y:S04]  /*2b870*/  LDL.LU R51, [R1+0x4c] ;  /* 0x00004c0001337983 */ /* 0x000f280000300800 */
[----:B------:R-:W4:Y:S04]  /*2b880*/  LDL.LU R0, [R1+0xe4] ;  /* 0x0000e40001007983 */ /* 0x000f280000300800 */
[----:B------:R-:W4:Y:S04]  /*2b890*/  LDL.LU R2, [R1+0x50] ;  /* 0x0000500001027983 */ /* 0x000f280000300800 */
[----:B------:R-:W4:Y:S04]  /*2b8a0*/  LDL.LU R3, [R1+0xe8] ;  /* 0x0000e80001037983 */ /* 0x000f280000300800 */
[----:B------:R-:W-:Y:S04]  /*2b8b0*/  STL.64 [R1+0x308], R72 ;  /* 0x0003084801007387 */ /* 0x000fe80000100a00 */
[----:B------:R-:W-:Y:S04]  /*2b8c0*/  STL.64 [R1+0x310], R74 ;  /* 0x0003104a01007387 */ /* 0x000fe80000100a00 */
[----:B------:R-:W-:Y:S04]  /*2b8d0*/  STL.64 [R1+0x318], R86 ;  /* 0x0003185601007387 */ /* 0x000fe80000100a00 */
[----:B------:R-:W-:Y:S01]  /*2b8e0*/  STL.64 [R1+0x320], R30 ;  /* 0x0003201e01007387 */ /* 0x000fe20000100a00 */
[----:B--2---:R-:W-:-:S03]  /*2b8f0*/  IMAD.MOV.U32 R77, RZ, RZ, R88 ;  /* 0x000000ffff4d7224 */ /* 0x004fc600078e0058 */
[----:B------:R-:W2:Y:S01]  /*2b900*/  LDL.LU R88, [R1+0x54] ;  /* 0x0000540001587983 */ /* 0x000ea20000300800 */
[----:B---3--:R-:W-:-:S03]  /*2b910*/  IMAD.MOV.U32 R76, RZ, RZ, R89 ;  /* 0x000000ffff4c7224 */ /* 0x008fc600078e0059 */
[----:B------:R-:W3:Y:S01]  /*2b920*/  LDL.LU R89, [R1+0xec] ;  /* 0x0000ec0001597983 */ /* 0x000ee20000300800 */
[----:B----4-:R-:W-:Y:S02]  /*2b930*/  IMAD.MOV.U32 R29, RZ, RZ, R37 ;  /* 0x000000ffff1d7224 */ /* 0x010fe400078e0025 */
[----:B------:R-:W-:Y:S02]  /*2b940*/  IMAD.MOV.U32 R28, RZ, RZ, R40 ;  /* 0x000000ffff1c7224 */ /* 0x000fe400078e0028 */
[----:B0-----:R-:W-:Y:S02]  /*2b950*/  IMAD.MOV.U32 R5, RZ, RZ, R41 ;  /* 0x000000ffff057224 */ /* 0x001fe400078e0029 */
[----:B------:R-:W-:Y:S01]  /*2b960*/  IMAD.MOV.U32 R4, RZ, RZ, R44 ;  /* 0x000000ffff047224 */ /* 0x000fe200078e002c */
[----:B------:R-:W-:Y:S01]  /*2b970*/  STL.64 [R1+0x388], R76 ;  /* 0x0003884c01007387 */ /* 0x000fe20000100a00 */
[----:B------:R-:W-:-:S03]  /*2b980*/  IMAD.MOV.U32 R71, RZ, RZ, R45 ;  /* 0x000000ffff477224 */ /* 0x000fc600078e002d */
[----:B------:R0:W-:Y:S01]  /*2b990*/  STL.64 [R1+0x398], R4 ;  /* 0x0003980401007387 */ /* 0x0001e20000100a00 */
[----:B------:R-:W-:-:S03]  /*2b9a0*/  IMAD.MOV.U32 R70, RZ, RZ, R48 ;  /* 0x000000ffff467224 */ /* 0x000fc600078e0030 */
[----:B------:R-:W-:Y:S01]  /*2b9b0*/  STL.64 [R1+0x390], R28 ;  /* 0x0003901c01007387 */ /* 0x000fe20000100a00 */
[----:B------:R-:W-:Y:S02]  /*2b9c0*/  IMAD.MOV.U32 R9, RZ, RZ, R49 ;  /* 0x000000ffff097224 */ /* 0x000fe400078e0031 */
[----:B------:R-:W-:Y:S01]  /*2b9d0*/  IMAD.MOV.U32 R8, RZ, RZ, R54 ;  /* 0x000000ffff087224 */ /* 0x000fe200078e0036 */
[----:B------:R-:W-:Y:S01]  /*2b9e0*/  STL.64 [R1+0x3a0], R70 ;  /* 0x0003a04601007387 */ /* 0x000fe20000100a00 */
[----:B------:R-:W-:Y:S02]  /*2b9f0*/  IMAD.MOV.U32 R33, RZ, RZ, R55 ;  /* 0x000000ffff217224 */ /* 0x000fe400078e0037 */
[----:B------:R-:W-:Y:S01]  /*2ba00*/  IMAD.MOV.U32 R32, RZ, RZ, R60 ;  /* 0x000000ffff207224 */ /* 0x000fe200078e003c */
[----:B------:R-:W-:-:S04]  /*2ba10*/  LOP3.LUT R43, R43, R42, RZ, 0x3c, !PT ;  /* 0x0000002a2b2b7212 */ /* 0x000fc800078e3cff */
[----:B------:R-:W-:Y:S02]  /*2ba20*/  LOP3.LUT R42, R43, R42, RZ, 0x3c, !PT ;  /* 0x0000002a2b2a7212 */ /* 0x000fe400078e3cff */
[----:B------:R-:W-:-:S04]  /*2ba30*/  LOP3.LUT R39, R39, R38, RZ, 0x3c, !PT ;  /* 0x0000002627277212 */ /* 0x000fc800078e3cff */
[----:B------:R-:W-:Y:S02]  /*2ba40*/  LOP3.LUT R38, R39, R38, RZ, 0x3c, !PT ;  /* 0x0000002627267212 */ /* 0x000fe400078e3cff */
[----:B------:R-:W-:Y:S01]  /*2ba50*/  LOP3.LUT R43, R43, R42, RZ, 0x3c, !PT ;  /* 0x0000002a2b2b7212 */ /* 0x000fe200078e3cff */
[----:B------:R-:W-:Y:S01]  /*2ba60*/  IMAD.MOV.U32 R79, RZ, RZ, R61 ;  /* 0x000000ffff4f7224 */ /* 0x000fe200078e003d */
[----:B------:R-:W-:Y:S01]  /*2ba70*/  LOP3.LUT R39, R39, R38, RZ, 0x3c, !PT ;  /* 0x0000002627277212 */ /* 0x000fe200078e3cff */
[----:B------:R-:W-:Y:S01]  /*2ba80*/  IMAD.MOV.U32 R78, RZ, RZ, R66 ;  /* 0x000000ffff4e7224 */ /* 0x000fe200078e0042 */
[----:B------:R-:W-:Y:S01]  /*2ba90*/  STL.64 [R1+0x408], R8 ;  /* 0x0004080801007387 */ /* 0x000fe20000100a00 */
[----:B------:R-:W-:-:S03]  /*2baa0*/  IMAD.MOV.U32 R37, RZ, RZ, R67 ;  /* 0x000000ffff257224 */ /* 0x000fc600078e0043 */
[----:B------:R-:W-:Y:S01]  /*2bab0*/  STL.64 [R1+0x410], R32 ;  /* 0x0004102001007387 */ /* 0x000fe20000100a00 */
[----:B------:R-:W-:Y:S01]  /*2bac0*/  IMAD.MOV.U32 R36, RZ, RZ, R90 ;  /* 0x000000ffff247224 */ /* 0x000fe200078e005a */
[----:B------:R-:W-:-:S04]  /*2bad0*/  LOP3.LUT R47, R47, R46, RZ, 0x3c, !PT ;  /* 0x0000002e2f2f7212 */ /* 0x000fc800078e3cff */
[----:B------:R-:W-:Y:S02]  /*2bae0*/  LOP3.LUT R46, R47, R46, RZ, 0x3c, !PT ;  /* 0x0000002e2f2e7212 */ /* 0x000fe400078e3cff */
[----:B------:R-:W-:-:S04]  /*2baf0*/  LOP3.LUT R35, R35, R34, RZ, 0x3c, !PT ;  /* 0x0000002223237212 */ /* 0x000fc800078e3cff */
[----:B------:R-:W-:Y:S01]  /*2bb00*/  LOP3.LUT R34, R35, R34, RZ, 0x3c, !PT ;  /* 0x0000002223227212 */ /* 0x000fe200078e3cff */
[----:B------:R-:W-:Y:S01]  /*2bb10*/  STL.64 [R1+0x418], R42 ;  /* 0x0004182a01007387 */ /* 0x000fe20000100a00 */
[----:B------:R-:W-:Y:S02]  /*2bb20*/  LOP3.LUT R47, R47, R46, RZ, 0x3c, !PT ;  /* 0x0000002e2f2f7212 */ /* 0x000fe400078e3cff */
[----:B------:R-:W-:Y:S01]  /*2bb30*/  LOP3.LUT R35, R35, R34, RZ, 0x3c, !PT ;  /* 0x0000002223237212 */ /* 0x000fe200078e3cff */
[----:B------:R-:W-:Y:S01]  /*2bb40*/  STL.64 [R1+0x420], R38 ;  /* 0x0004202601007387 */ /* 0x000fe20000100a00 */
[----:B------:R-:W-:Y:S02]  /*2bb50*/  IMAD.MOV.U32 R12, RZ, RZ, R50 ;  /* 0x000000ffff0c7224 */ /* 0x000fe400078e0032 */
[----:B------:R-:W-:Y:S01]  /*2bb60*/  IMAD.MOV.U32 R13, RZ, RZ, R91 ;  /* 0x000000ffff0d7224 */ /* 0x000fe200078e005b */
[----:B------:R-:W-:Y:S01]  /*2bb70*/  STL.64 [R1+0x488], R78 ;  /* 0x0004884e01007387 */ /* 0x000fe20000100a00 */
[----:B------:R-:W-:-:S02]  /*2bb80*/  IMAD.MOV.U32 R41, RZ, RZ, R51 ;  /* 0x000000ffff297224 */ /* 0x000fc400078e0033 */
[----:B------:R-:W-:Y:S01]  /*2bb90*/  IMAD.MOV.U32 R40, RZ, RZ, R0 ;  /* 0x000000ffff287224 */ /* 0x000fe200078e0000 */
        /* <DEDUP_REMOVED lines=8> */
[----:B------:R-:W-:Y:S04]  /*2bc20*/  STL.64 [R1+0x518], R50 ;  /* 0x0005183201007387 */ /* 0x000fe80000100a00 */
        /* <DEDUP_REMOVED lines=26> */
[----:B--2---:R-:W-:-:S03]  /*2bdd0*/  IMAD.MOV.U32 R55, RZ, RZ, R88 ;  /* 0x000000ffff377224 */ /* 0x004fc600078e0058 */
[----:B------:R-:W2:Y:S01]  /*2bde0*/  LDL.LU R88, [R1+0x8c] ;  /* 0x00008c0001587983 */ /* 0x000ea20000300800 */
[----:B---3--:R-:W-:-:S03]  /*2bdf0*/  IMAD.MOV.U32 R54, RZ, RZ, R89 ;  /* 0x000000ffff367224 */ /* 0x008fc600078e0059 */
[----:B------:R-:W2:Y:S04]  /*2be00*/  LDL.LU R89, [R1+0x144] ;  /* 0x0001440001597983 */ /* 0x000ea80000300800 */
[----:B------:R-:W3:Y:S04]  /*2be10*/  LDL.LU R52, [R1+0x90] ;  /* 0x0000900001347983 */ /* 0x000ee80000300800 */
[----:B------:R-:W3:Y:S04]  /*2be20*/  LDL.LU R53, [R1+0x148] ;  /* 0x0001480001357983 */ /* 0x000ee80000300800 */
[----:B0-----:R-:W3:Y:S04]  /*2be30*/  LDL.LU R4, [R1+0x94] ;  /* 0x0000940001047983 */ /* 0x001ee80000300800 */
[----:B------:R-:W3:Y:S04]  /*2be40*/  LDL.LU R5, [R1+0x14c] ;  /* 0x00014c0001057983 */ /* 0x000ee80000300800 */
[----:B------:R-:W3:Y:S04]  /*2be50*/  LDL.LU R68, [R1+0xb8] ;  /* 0x0000b80001447983 */ /* 0x000ee80000300800 */
[----:B------:R-:W3:Y:S01]  /*2be60*/  LDL.LU R69, [R1+0x150] ;  /* 0x0001500001457983 */ /* 0x000ee20000300800 */
[----:B----4-:R-:W-:-:S02]  /*2be70*/  IMAD.MOV.U32 R16, RZ, RZ, R44 ;  /* 0x000000ffff107224 */ /* 0x010fc400078e002c */
[----:B------:R-:W-:Y:S02]  /*2be80*/  IMAD.MOV.U32 R44, RZ, RZ, R60 ;  /* 0x000000ffff2c7224 */ /* 0x000fe400078e003c */
[----:B------:R-:W0:Y:S01]  /*2be90*/  S2R R60, SR_TID.X ;  /* 0x00000000003c7919 */ /* 0x000e220000002100 */
[----:B------:R-:W-:Y:S01]  /*2bea0*/  LOP3.LUT R3, R3, R2, RZ, 0x3c, !PT ;  /* 0x0000000203037212 */ /* 0x000fe200078e3cff */
[----:B------:R-:W-:-:S03]  /*2beb0*/  IMAD.MOV.U32 R17, RZ, RZ, R11 ;  /* 0x000000ffff117224 */ /* 0x000fc600078e000b */
[----:B------:R-:W-:Y:S02]  /*2bec0*/  LOP3.LUT R2, R3, R2, RZ, 0x3c, !PT ;  /* 0x0000000203027212 */ /* 0x000fe400078e3cff */
[----:B------:R-:W-:Y:S01]  /*2bed0*/  LOP3.LUT R57, R57, R56, RZ, 0x3c, !PT ;  /* 0x0000003839397212 */ /* 0x000fe200078e3cff */
[----:B------:R1:W-:Y:S01]  /*2bee0*/  STL.64 [R1+0x580], R16 ;  /* 0x0005801001007387 */ /* 0x0003e20000100a00 */
[----:B------:R-:W-:Y:S02]  /*2bef0*/  LOP3.LUT R3, R3, R2, RZ, 0x3c, !PT ;  /* 0x0000000203037212 */ /* 0x000fe400078e3cff */
[----:B------:R-:W-:-:S04]  /*2bf00*/  LOP3.LUT R56, R57, R56, RZ, 0x3c, !PT ;  /* 0x0000003839387212 */ /* 0x000fc800078e3cff */
[----:B------:R-:W-:Y:S01]  /*2bf10*/  LOP3.LUT R57, R57, R56, RZ, 0x3c, !PT ;  /* 0x0000003839397212 */ /* 0x000fe200078e3cff */
[----:B-1----:R-:W-:Y:S01]  /*2bf20*/  IMAD.MOV.U32 R17, RZ, RZ, R90 ;  /* 0x000000ffff117224 */ /* 0x002fe200078e005a */
[-C--:B------:R-:W-:Y:S01]  /*2bf30*/  LOP3.LUT R59, R59, R58.reuse, RZ, 0x3c, !PT ;  /* 0x0000003a3b3b7212 */ /* 0x080fe200078e3cff */
[----:B------:R-:W-:Y:S01]  /*2bf40*/  IMAD.MOV.U32 R16, RZ, RZ, R91 ;  /* 0x000000ffff107224 */ /* 0x000fe200078e005b */
[----:B------:R-:W4:Y:S02]  /*2bf50*/  LDL.LU R90, [R1+0xbc] ;  /* 0x0000bc00015a7983 */ /* 0x000f240000300800 */
[C---:B------:R-:W-:Y:S02]  /*2bf60*/  LOP3.LUT R58, R59.reuse, R58, RZ, 0x3c, !PT ;  /* 0x0000003a3b3a7212 */ /* 0x040fe400078e3cff */
[----:B------:R-:W4:Y:S02]  /*2bf70*/  LDL.LU R91, [R1+0x154] ;  /* 0x00015400015b7983 */ /* 0x000f240000300800 */
[----:B------:R-:W-:-:S02]  /*2bf80*/  LOP3.LUT R59, R59, R58, RZ, 0x3c, !PT ;  /* 0x0000003a3b3b7212 */ /* 0x000fc400078e3cff */
[----:B0-----:R-:W-:Y:S01]  /*2bf90*/  LOP3.LUT R11, R60, 0x7f, RZ, 0xc0, !PT ;  /* 0x0000007f3c0b7812 */ /* 0x001fe200078ec0ff */
[----:B------:R-:W-:Y:S01]  /*2bfa0*/  STL.64 [R1+0x520], R54 ;  /* 0x0005203601007387 */ /* 0x000fe20000100a00 */
[----:B------:R-:W-:-:S03]  /*2bfb0*/  IMAD.MOV.U32 R60, RZ, RZ, R0 ;  /* 0x000000ffff3c7224 */ /* 0x000fc600078e0000 */
[----:B------:R-:W-:Y:S01]  /*2bfc0*/  STL.64 [R1+0x578], R2 ;  /* 0x0005780201007387 */ /* 0x000fe20000100a00 */
[----:B------:R-:W-:-:S03]  /*2bfd0*/  LOP3.LUT R0, R11, 0x80, RZ, 0xfc, !PT ;  /* 0x000000800b007812 */ /* 0x000fc600078efcff */
[----:B------:R-:W-:Y:S01]  /*2bfe0*/  STL.64 [R1+0x588], R16 ;  /* 0x0005881001007387 */ /* 0x000fe20000100a00 */
[----:B------:R-:W-:-:S03]  /*2bff0*/  ISETP.GE.AND P1, PT, R11, UR5, PT ;  /* 0x000000050b007c0c */ /* 0x000fc6000bf26270 */
[----:B------:R-:W-:Y:S04]  /*2c000*/  STL.64 [R1+0x590], R44 ;  /* 0x0005902c01007387 */ /* 0x000fe80000100a00 */
[----:B------:R-:W-:Y:S01]  /*2c010*/  STL.64 [R1+0x598], R56 ;  /* 0x0005983801007387 */ /* 0x000fe20000100a00 */
[----:B------:R-:W-:-:S03]  /*2c020*/  ISETP.GE.AND P0, PT, R0, UR5, PT ;  /* 0x0000000500007c0c */ /* 0x000fc6000bf06270 */
[----:B------:R0:W-:Y:S04]  /*2c030*/  STL.64 [R1+0x5f8], R58 ;  /* 0x0005f83a01007387 */ /* 0x0001e80000100a00 */
[----:B0-----:R-:W4:Y:S04]  /*2c040*/  LDL.LU.64 R58, [R1+0x1d58] ;  /* 0x001d5800013a7983 */ /* 0x001f280000300a00 */
[----:B------:R-:W4:Y:S04]  /*2c050*/  LDL.LU R11, [R1+0x1d54] ;  /* 0x001d5400010b7983 */ /* 0x000f280000300800 */
[----:B------:R-:W-:Y:S04]  /*2c060*/  STL.64 [R1+0x5a0], R60 ;  /* 0x0005a03c01007387 */ /* 0x000fe80000100a00 */
[----:B------:R-:W4:Y:S01]  /*2c070*/  LDL.LU R0, [R1+0x1d50] ;  /* 0x001d500001007983 */ /* 0x000f220000300800 */
[----:B------:R-:W-:-:S02]  /*2c080*/  LOP3.LUT R65, R65, R64, RZ, 0x3c, !PT ;  /* 0x0000004041417212 */ /* 0x000fc400078e3cff */
[----:B------:R-:W-:Y:S02]  /*2c090*/  LOP3.LUT R21, R21, R20, RZ, 0x3c, !PT ;  /* 0x0000001415157212 */ /* 0x000fe400078e3cff */
[----:B------:R-:W-:Y:S02]  /*2c0a0*/  LOP3.LUT R49, R49, R48, RZ, 0x3c, !PT ;  /* 0x0000003031317212 */ /* 0x000fe400078e3cff */
[----:B------:R-:W-:Y:S02]  /*2c0b0*/  LOP3.LUT R64, R65, R64, RZ, 0x3c, !PT ;  /* 0x0000004041407212 */ /* 0x000fe400078e3cff */
[----:B------:R-:W-:Y:S02]  /*2c0c0*/  LOP3.LUT R63, R63, R62, RZ, 0x3c, !PT ;  /* 0x0000003e3f3f7212 */ /* 0x000fe400078e3cff */
[----:B------:R-:W-:Y:S02]  /*2c0d0*/  LOP3.LUT R67, R67, R66, RZ, 0x3c, !PT ;  /* 0x0000004243437212 */ /* 0x000fe400078e3cff */
        /* <DEDUP_REMOVED lines=8> */
[----:B------:R-:W-:Y:S01]  /*2c160*/  LOP3.LUT R49, R49, R48, RZ, 0x3c, !PT ;  /* 0x0000003031317212 */ /* 0x000fe200078e3cff */
[----:B------:R0:W-:Y:S01]  /*2c170*/  STL.64 [R1+0x600], R64 ;  /* 0x0006004001007387 */ /* 0x0001e20000100a00 */
[----:B------:R-:W-:Y:S02]  /*2c180*/  LOP3.LUT R63, R63, R62, RZ, 0x3c, !PT ;  /* 0x0000003e3f3f7212 */ /* 0x000fe400078e3cff */
[----:B------:R-:W-:Y:S02]  /*2c190*/  LOP3.LUT R67, R67, R66, RZ, 0x3c, !PT ;  /* 0x0000004243437212 */ /* 0x000fe400078e3cff */
[----:B------:R-:W-:Y:S01]  /*2c1a0*/  LOP3.LUT R7, R7, R6, RZ, 0x3c, !PT ;  /* 0x0000000607077212 */ /* 0x000fe200078e3cff */
[----:B0-----:R-:W4:Y:S04]  /*2c1b0*/  LDL.LU.64 R64, [R1+0x1d48] ;  /* 0x001d480001407983 */ /* 0x001f280000300a00 */
[----:B------:R-:W-:Y:S04]  /*2c1c0*/  STL.64 [R1+0x608], R20 ;  /* 0x0006081401007387 */ /* 0x000fe80000100a00 */
[----:B------:R-:W-:Y:S04]  /*2c1d0*/  STL.64 [R1+0x610], R48 ;  /* 0x0006103001007387 */ /* 0x000fe80000100a00 */
[----:B------:R-:W-:Y:S01]  /*2c1e0*/  STL.64 [R1+0x618], R62 ;  /* 0x0006183e01007387 */ /* 0x000fe20000100a00 */
[----:B--2---:R-:W-:-:S04]  /*2c1f0*/  LOP3.LUT R89, R89, R88, RZ, 0x3c, !PT ;  /* 0x0000005859597212 */ /* 0x004fc800078e3cff */
[----:B------:R-:W-:Y:S02]  /*2c200*/  LOP3.LUT R88, R89, R88, RZ, 0x3c, !PT ;  /* 0x0000005859587212 */ /* 0x000fe400078e3cff */
[----:B---3--:R-:W-:-:S04]  /*2c210*/  LOP3.LUT R53, R53, R52, RZ, 0x3c, !PT ;  /* 0x0000003435357212 */ /* 0x008fc800078e3cff */
[----:B------:R-:W-:Y:S02]  /*2c220*/  LOP3.LUT R52, R53, R52, RZ, 0x3c, !PT ;  /* 0x0000003435347212 */ /* 0x000fe400078e3cff */
[----:B------:R-:W-:Y:S02]  /*2c230*/  LOP3.LUT R5, R5, R4, RZ, 0x3c, !PT ;  /* 0x0000000405057212 */ /* 0x000fe400078e3cff */
[----:B------:R-:W-:Y:S02]  /*2c240*/  LOP3.LUT R89, R89, R88, RZ, 0x3c, !PT ;  /* 0x0000005859597212 */ /* 0x000fe400078e3cff */
[----:B------:R-:W-:Y:S02]  /*2c250*/  LOP3.LUT R4, R5, R4, RZ, 0x3c, !PT ;  /* 0x0000000405047212 */ /* 0x000fe400078e3cff */
[----:B------:R-:W-:Y:S01]  /*2c260*/  LOP3.LUT R69, R69, R68, RZ, 0x3c, !PT ;  /* 0x0000004445457212 */ /* 0x000fe200078e3cff */
[----:B------:R-:W-:Y:S01]  /*2c270*/  STL.64 [R1+0x620], R66 ;  /* 0x0006204201007387 */ /* 0x000fe20000100a00 */
[----:B------:R-:W-:-:S02]  /*2c280*/  LOP3.LUT R53, R53, R52, RZ, 0x3c, !PT ;  /* 0x0000003435357212 */ /* 0x000fc400078e3cff */
[----:B------:R-:W-:Y:S01]  /*2c290*/  LOP3.LUT R68, R69, R68, RZ, 0x3c, !PT ;  /* 0x0000004445447212 */ /* 0x000fe200078e3cff */
[----:B------:R0:W-:Y:S01]  /*2c2a0*/  STL.64 [R1+0x678], R6 ;  /* 0x0006780601007387 */ /* 0x0001e20000100a00 */
[----:B------:R-:W-:Y:S02]  /*2c2b0*/  LOP3.LUT R5, R5, R4, RZ, 0x3c, !PT ;  /* 0x0000000405057212 */ /* 0x000fe400078e3cff */
[----:B------:R-:W-:Y:S01]  /*2c2c0*/  LOP3.LUT R69, R69, R68, RZ, 0x3c, !PT ;  /* 0x0000004445457212 */ /* 0x000fe200078e3cff */
[----:B0-----:R-:W2:Y:S04]  /*2c2d0*/  LDL.LU.64 R6, [R1+0x1d40] ;  /* 0x001d400001067983 */ /* 0x001ea80000300a00 */
[----:B------:R-:W-:Y:S04]  /*2c2e0*/  STL.64 [R1+0x680], R88 ;  /* 0x0006805801007387 */ /* 0x000fe80000100a00 */
[----:B------:R-:W-:Y:S04]  /*2c2f0*/  STL.64 [R1+0x688], R52 ;  /* 0x0006883401007387 */ /* 0x000fe80000100a00 */
[----:B------:R-:W-:Y:S04]  /*2c300*/  STL.64 [R1+0x690], R4 ;  /* 0x0006900401007387 */ /* 0x000fe80000100a00 */
[----:B------:R-:W-:Y:S01]  /*2c310*/  STL.64 [R1+0x698], R68 ;  /* 0x0006984401007387 */ /* 0x000fe20000100a00 */
[----:B----4-:R-:W-:-:S04]  /*2c320*/  LOP3.LUT R91, R91, R90, RZ, 0x3c, !PT ;  /* 0x0000005a5b5b7212 */ /* 0x010fc800078e3cff */
[----:B------:R-:W-:-:S04]  /*2c330*/  LOP3.LUT R90, R91, R90, RZ, 0x3c, !PT ;  /* 0x0000005a5b5a7212 */ /* 0x000fc800078e3cff */
[----:B------:R-:W-:-:S05]  /*2c340*/  LOP3.LUT R91, R91, R90, RZ, 0x3c, !PT ;  /* 0x0000005a5b5b7212 */ /* 0x000fca00078e3cff */
[----:B------:R0:W-:Y:S04]  /*2c350*/  STL.64 [R1+0x6a0], R90 ;  /* 0x0006a05a01007387 */ /* 0x0001e80000100a00 */
[----:B------:R-:W3:Y:S04]  /*2c360*/  @!P1 LDG.E.U16 R0, desc[UR10][R90.64] ;  /* 0x0000000a5a009981 */ /* 0x000ee8000c1e1500 */
[----:B0-----:R-:W4:Y:S04]  /*2c370*/  LDL.LU.64 R90, [R1+0x1d38] ;  /* 0x001d3800015a7983 */ /* 0x001f280000300a00 */
[----:B---3--:R-:W-:Y:S04]  /*2c380*/  STL [R1+0x1b10], R0 ;  /* 0x001b100001007387 */ /* 0x008fe80000100800 */
[----:B----4-:R-:W3:Y:S04]  /*2c390*/  @!P0 LDG.E.U16 R91, desc[UR10][R68.64] ;  /* 0x0000000a445b8981 */ /* 0x010ee8000c1e1500 */
[----:B------:R-:W4:Y:S04]  /*2c3a0*/  @!P1 LDG.E.U16 R90, desc[UR10][R4.64] ;  /* 0x0000000a045a9981 */ /* 0x000f28000c1e1500 */
[----:B------:R-:W2:Y:S04]  /*2c3b0*/  LDL.LU.64 R68, [R1+0x1d30] ;  /* 0x001d300001447983 */ /* 0x000ea80000300a00 */
[----:B---3--:R-:W-:Y:S04]  /*2c3c0*/  STL [R1+0x1b14], R91 ;  /* 0x001b145b01007387 */ /* 0x008fe80000100800 */
[----:B--2---:R-:W2:Y:S04]  /*2c3d0*/  @!P1 LDG.E.U16 R68, desc[UR10][R66.64] ;  /* 0x0000000a42449981 */ /* 0x004ea8000c1e1500 */
[----:B------:R-:W3:Y:S04]  /*2c3e0*/  LDL.LU.64 R66, [R1+0x1d28] ;  /* 0x001d280001427983 */ /* 0x000ee80000300a00 */
[----:B--2---:R-:W-:Y:S04]  /*2c3f0*/  STL [R1+0x1b18], R68 ;  /* 0x001b184401007387 */ /* 0x004fe80000100800 */
[----:B---3--:R-:W2:Y:S04]  /*2c400*/  @!P0 LDG.E.U16 R67, desc[UR10][R62.64] ;  /* 0x0000000a3e438981 */ /* 0x008ea8000c1e1500 */
[----:B------:R-:W3:Y:S04]  /*2c410*/  @!P1 LDG.E.U16 R66, desc[UR10][R48.64] ;  /* 0x0000000a30429981 */ /* 0x000ee8000c1e1500 */
[----:B------:R-:W3:Y:S04]  /*2c420*/  LDL.LU.64 R62, [R1+0x1d20] ;  /* 0x001d2000013e7983 */ /* 0x000ee80000300a00 */
[----:B--2---:R-:W-:Y:S04]  /*2c430*/  STL [R1+0x1b1c], R67 ;  /* 0x001b1c4301007387 */ /* 0x004fe80000100800 */
[----:B---3--:R-:W2:Y:S04]  /*2c440*/  @!P1 LDG.E.U16 R62, desc[UR10][R60.64] ;  /* 0x0000000a3c3e9981 */ /* 0x008ea8000c1e1500 */
[----:B------:R-:W3:Y:S04]  /*2c450*/  LDL.LU.64 R60, [R1+0x1d18] ;  /* 0x001d1800013c7983 */ /* 0x000ee80000300a00 */
[----:B--2---:R-:W-:Y:S04]  /*2c460*/  STL [R1+0x1b20], R62 ;  /* 0x001b203e01007387 */ /* 0x004fe80000100800 */
[----:B---3--:R-:W2:Y:S04]  /*2c470*/  @!P0 LDG.E.U16 R61, desc[UR10][R56.64] ;  /* 0x0000000a383d8981 */ /* 0x008ea8000c1e1500 */
[----:B------:R-:W3:Y:S04]  /*2c480*/  @!P1 LDG.E.U16 R60, desc[UR10][R44.64] ;  /* 0x0000000a2c3c9981 */ /* 0x000ee8000c1e1500 */
        /* <DEDUP_REMOVED lines=8> */
[----:B------:R-:W2:Y:S04]  /*2c510*/  LDL.LU.64 R50, [R1+0x1d00] ;  /* 0x001d000001327983 */ /* 0x000ea80000300a00 */
[----:B--2---:R-:W2:Y:S04]  /*2c520*/  @!P1 LDG.E.U16 R51, desc[UR10][R34.64] ;  /* 0x0000000a22339981 */ /* 0x004ea8000c1e1500 */
[----:B------:R-:W-:Y:S04]  /*2c530*/  STL [R1+0x1b2c], R55 ;  /* 0x001b2c3701007387 */ /* 0x000fe80000100800 */
[----:B------:R-:W3:Y:S04]  /*2c540*/  @!P0 LDG.E.U16 R50, desc[UR10][R46.64] ;  /* 0x0000000a2e328981 */ /* 0x000ee8000c1e1500 */
[----:B------:R-:W3:Y:S04]  /*2c550*/  LDL.LU.64 R34, [R1+0x1cf8] ;  /* 0x001cf80001227983 */ /* 0x000ee80000300a00 */
[----:B--2---:R-:W-:Y:S04]  /*2c560*/  STL [R1+0x1b30], R51 ;  /* 0x001b303301007387 */ /* 0x004fe80000100800 */
[----:B------:R-:W2:Y:S04]  /*2c570*/  LDL.LU.64 R46, [R1+0x1cf0] ;  /* 0x001cf000012e7983 */ /* 0x000ea80000300a00 */
[----:B---3--:R-:W3:Y:S04]  /*2c580*/  @!P1 LDG.E.U16 R35, desc[UR10][R26.64] ;  /* 0x0000000a1a239981 */ /* 0x008ee8000c1e1500 */
[----:B------:R-:W3:Y:S04]  /*2c590*/  @!P0 LDG.E.U16 R34, desc[UR10][R84.64] ;  /* 0x0000000a54228981 */ /* 0x000ee8000c1e1500 */
[----:B--2---:R-:W2:Y:S04]  /*2c5a0*/  @!P1 LDG.E.U16 R47, desc[UR10][R38.64] ;  /* 0x0000000a262f9981 */ /* 0x004ea8000c1e1500 */
[----:B------:R0:W-:Y:S04]  /*2c5b0*/  STL [R1+0x1b34], R50 ;  /* 0x001b343201007387 */ /* 0x0001e80000100800 */
[----:B------:R-:W3:Y:S04]  /*2c5c0*/  @!P0 LDG.E.U16 R46, desc[UR10][R42.64] ;  /* 0x0000000a2a2e8981 */ /* 0x000ee8000c1e1500 */
[----:B0-----:R-:W3:Y:S04]  /*2c5d0*/  LDL.64 R50, [R1+0x398] ;  /* 0x0003980001327983 */ /* 0x001ee80000100a00 */
[----:B------:R-:W3:Y:S04]  /*2c5e0*/  LDL.LU.64 R38, [R1+0x1ce8] ;  /* 0x001ce80001267983 */ /* 0x000ee80000300a00 */
[----:B--2---:R-:W-:Y:S04]  /*2c5f0*/  STL [R1+0x1b38], R47 ;  /* 0x001b382f01007387 */ /* 0x004fe80000100800 */
[----:B------:R-:W2:Y:S04]  /*2c600*/  LDL.LU.64 R42, [R1+0x1ce0] ;  /* 0x001ce000012a7983 */ /* 0x000ea80000300a00 */
[----:B---3--:R-:W3:Y:S04]  /*2c610*/  @!P1 LDG.E.U16 R39, desc[UR10][R30.64] ;  /* 0x0000000a1e279981 */ /* 0x008ee8000c1e1500 */
[----:B------:R-:W3:Y:S04]  /*2c620*/  @!P0 LDG.E.U16 R38, desc[UR10][R86.64] ;  /* 0x0000000a56268981 */ /* 0x000ee8000c1e1500 */
[----:B--2---:R-:W2:Y:S04]  /*2c630*/  @!P1 LDG.E.U16 R43, desc[UR10][R70.64] ;  /* 0x0000000a462b9981 */ /* 0x004ea8000c1e1500 */
[----:B------:R-:W3:Y:S04]  /*2c640*/  @!P0 LDG.E.U16 R42, desc[UR10][R50.64] ;  /* 0x0000000a322a8981 */ /* 0x000ee8000c1e1500 */
[----:B------:R-:W-:Y:S04]  /*2c650*/  STL [R1+0x1b3c], R46 ;  /* 0x001b3c2e01007387 */ /* 0x000fe80000100800 */
[----:B------:R-:W4:Y:S04]  /*2c660*/  LDL.LU.64 R70, [R1+0x1cd8] ;  /* 0x001cd80001467983 */ /* 0x000f280000300a00 */
[----:B--2---:R-:W-:Y:S04]  /*2c670*/  STL [R1+0x1b40], R43 ;  /* 0x001b402b01007387 */ /* 0x004fe80000100800 */
[----:B---3--:R0:W-:Y:S04]  /*2c680*/  STL [R1+0x1b44], R42 ;  /* 0x001b442a01007387 */ /* 0x0081e80000100800 */
[----:B------:R-:W2:Y:S04]  /*2c690*/  LDL.LU.64 R30, [R1+0x1cd0] ;  /* 0x001cd000011e7983 */ /* 0x000ea80000300a00 */
[----:B------:R-:W-:Y:S04]  /*2c6a0*/  STL [R1+0x1b48], R39 ;  /* 0x001b482701007387 */ /* 0x000fe80000100800 */
[----:B------:R-:W3:Y:S04]  /*2c6b0*/  LDL.LU.64 R86, [R1+0x1cc8] ;  /* 0x001cc80001567983 */ /* 0x000ee80000300a00 */
[----:B------:R-:W-:Y:S04]  /*2c6c0*/  STL [R1+0x1b4c], R38 ;  /* 0x001b4c2601007387 */ /* 0x000fe80000100800 */
[----:B------:R-:W3:Y:S04]  /*2c6d0*/  LDL.LU.64 R26, [R1+0x1cc0] ;  /* 0x001cc000011a7983 */ /* 0x000ee80000300a00 */
[----:B------:R-:W-:Y:S04]  /*2c6e0*/  STL [R1+0x1b50], R35 ;  /* 0x001b502301007387 */ /* 0x000fe80000100800 */
[----:B------:R-:W4:Y:S04]  /*2c6f0*/  LDL.LU.64 R84, [R1+0x1cb8] ;  /* 0x001cb80001547983 */ /* 0x000f280000300a00 */
[----:B------:R-:W-:Y:S04]  /*2c700*/  STL [R1+0x1b54], R34 ;  /* 0x001b542201007387 */ /* 0x000fe80000100800 */
[----:B--2---:R-:W2:Y:S04]  /*2c710*/  @!P1 LDG.E.U16 R31, desc[UR10][R22.64] ;  /* 0x0000000a161f9981 */ /* 0x004ea8000c1e1500 */
[----:B------:R-:W4:Y:S04]  /*2c720*/  @!P0 LDG.E.U16 R30, desc[UR10][R82.64] ;  /* 0x0000000a521e8981 */ /* 0x000f28000c1e1500 */
[----:B------:R-:W4:Y:S04]  /*2c730*/  LDL.LU.64 R22, [R1+0x1cb0] ;  /* 0x001cb00001167983 */ /* 0x000f280000300a00 */
[----:B---3--:R-:W3:Y:S04]  /*2c740*/  @!P1 LDG.E.U16 R27, desc[UR10][R18.64] ;  /* 0x0000000a121b9981 */ /* 0x008ee8000c1e1500 */
[----:B------:R-:W3:Y:S04]  /*2c750*/  @!P0 LDG.E.U16 R26, desc[UR10][R80.64] ;  /* 0x0000000a501a8981 */ /* 0x000ee8000c1e1500 */
[----:B--2---:R-:W-:Y:S04]  /*2c760*/  STL [R1+0x1b58], R31 ;  /* 0x001b581f01007387 */ /* 0x004fe80000100800 */
[----:B------:R-:W2:Y:S04]  /*2c770*/  LDL.LU.64 R82, [R1+0x1ca8] ;  /* 0x001ca80001527983 */ /* 0x000ea80000300a00 */
[----:B----4-:R-:W-:Y:S04]  /*2c780*/  STL [R1+0x1b5c], R30 ;  /* 0x001b5c1e01007387 */ /* 0x010fe80000100800 */
[----:B------:R-:W4:Y:S04]  /*2c790*/  LDL.LU.64 R18, [R1+0x1ca0] ;  /* 0x001ca00001127983 */ /* 0x000f280000300a00 */
[----:B---3--:R-:W-:Y:S04]  /*2c7a0*/  STL [R1+0x1b60], R27 ;  /* 0x001b601b01007387 */ /* 0x008fe80000100800 */
[----:B------:R-:W3:Y:S04]  /*2c7b0*/  LDL.LU.64 R80, [R1+0x1c98] ;  /* 0x001c980001507983 */ /* 0x000ee80000300a00 */
[----:B------:R1:W-:Y:S04]  /*2c7c0*/  STL [R1+0x1b64], R26 ;  /* 0x001b641a01007387 */ /* 0x0003e80000100800 */
[----:B------:R-:W2:Y:S04]  /*2c7d0*/  @!P1 LDG.E.U16 R23, desc[UR10][R14.64] ;  /* 0x0000000a0e179981 */ /* 0x000ea8000c1e1500 */
[----:B------:R-:W2:Y:S04]  /*2c7e0*/  @!P0 LDG.E.U16 R22, desc[UR10][R58.64] ;  /* 0x0000000a3a168981 */ /* 0x000ea8000c1e1500 */
[----:B------:R-:W2:Y:S04]  /*2c7f0*/  LDL.LU.64 R14, [R1+0x1c90] ;  /* 0x001c9000010e7983 */ /* 0x000ea80000300a00 */
[----:B----4-:R-:W4:Y:S04]  /*2c800*/  @!P1 LDG.E.U16 R19, desc[UR10][R10.64] ;  /* 0x0000000a0a139981 */ /* 0x010f28000c1e1500 */
[----:B------:R-:W3:Y:S04]  /*2c810*/  @!P0 LDG.E.U16 R18, desc[UR10][R64.64] ;  /* 0x0000000a40128981 */ /* 0x000ee8000c1e1500 */
[----:B--2---:R-:W2:Y:S04]  /*2c820*/  @!P1 LDG.E.U16 R15, desc[UR10][R6.64] ;  /* 0x0000000a060f9981 */ /* 0x004ea8000c1e1500 */
[----:B------:R-:W2:Y:S04]  /*2c830*/  @!P0 LDG.E.U16 R14, desc[UR10][R70.64] ;  /* 0x0000000a460e8981 */ /* 0x000ea8000c1e1500 */
[----:B------:R-:W-:Y:S04]  /*2c840*/  STL [R1+0x1b68], R23 ;  /* 0x001b681701007387 */ /* 0x000fe80000100800 */
[----:B------:R-:W2:Y:S04]  /*2c850*/  LDL.LU.64 R58, [R1+0x1c88] ;  /* 0x001c8800013a7983 */ /* 0x000ea80000300a00 */
[----:B------:R0:W-:Y:S04]  /*2c860*/  STL [R1+0x1b6c], R22 ;  /* 0x001b6c1601007387 */ /* 0x0001e80000100800 */
[----:B------:R-:W2:Y:S04]  /*2c870*/  LDL.LU.64 R10, [R1+0x1c80] ;  /* 0x001c8000010a7983 */ /* 0x000ea80000300a00 */
[----:B----4-:R-:W-:Y:S04]  /*2c880*/  STL [R1+0x1b70], R19 ;  /* 0x001b701301007387 */ /* 0x010fe80000100800 */
[----:B------:R-:W4:Y:S04]  /*2c890*/  LDL.LU.64 R64, [R1+0x1c78] ;  /* 0x001c780001407983 */ /* 0x000f280000300a00 */
[----:B---3--:R3:W-:Y:S04]  /*2c8a0*/  STL [R1+0x1b74], R18 ;  /* 0x001b741201007387 */ /* 0x0087e80000100800 */
[----:B------:R-:W3:Y:S04]  /*2c8b0*/  LDL.LU.64 R6, [R1+0x1c70] ;  /* 0x001c700001067983 */ /* 0x000ee80000300a00 */
[----:B--2---:R-:W-:Y:S04]  /*2c8c0*/  STL [R1+0x1b78], R15 ;  /* 0x001b780f01007387 */ /* 0x004fe80000100800 */
[----:B------:R-:W2:Y:S04]  /*2c8d0*/  LDL.LU.64 R70, [R1+0x1c68] ;  /* 0x001c680001467983 */ /* 0x000ea80000300a00 */
[----:B------:R0:W-:Y:S04]  /*2c8e0*/  STL [R1+0x1b7c], R14 ;  /* 0x001b7c0e01007387 */ /* 0x0001e80000100800 */
[----:B------:R-:W-:Y:S04]  /*2c8f0*/  STL [R1+0x1350], R86 ;  /* 0x0013505601007387 */ /* 0x000fe80000100800 */
[----:B------:R-:W-:Y:S04]  /*2c900*/  STL [R1+0x134c], R87 ;  /* 0x00134c5701007387 */ /* 0x000fe80000100800 */
[----:B------:R-:W-:Y:S04]  /*2c910*/  STL.64 [R1+0x14c0], R86 ;  /* 0x0014c05601007387 */ /* 0x000fe80000100a00 */
        /* <DEDUP_REMOVED lines=9> */
[----:B------:R-:W2:Y:S04]  /*2c9b0*/  LDL.LU.64 R4, [R1+0x1c60] ;  /* 0x001c600001047983 */ /* 0x000ea80000300a00 */
[----:B0-----:R-:W2:Y:S04]  /*2c9c0*/  LDL.64 R42, [R1+0x20] ;  /* 0x00002000012a7983 */ /* 0x001ea80000100a00 */
[----:B------:R-:W2:Y:S04]  /*2c9d0*/  @!P0 LDG.E.U16 R59, desc[UR10][R16.64] ;  /* 0x0000000a103b8981 */ /* 0x000ea8000c1e1500 */
[----:B------:R-:W2:Y:S04]  /*2c9e0*/  @!P1 LDG.E.U16 R11, desc[UR10][R86.64] ;  /* 0x0000000a560b9981 */ /* 0x000ea8000c1e1500 */
[----:B------:R-:W2:Y:S04]  /*2c9f0*/  @!P0 LDG.E.U16 R10, desc[UR10][R84.64] ;  /* 0x0000000a540a8981 */ /* 0x000ea8000c1e1500 */
[----:B----4-:R-:W4:Y:S04]  /*2ca00*/  @!P0 LDG.E.U16 R65, desc[UR10][R20.64] ;  /* 0x0000000a14418981 */ /* 0x010f28000c1e1500 */
[----:B---3--:R-:W3:Y:S04]  /*2ca10*/  @!P1 LDG.E.U16 R7, desc[UR10][R82.64] ;  /* 0x0000000a52079981 */ /* 0x008ee8000c1e1500 */
[----:B------:R-:W3:Y:S04]  /*2ca20*/  @!P0 LDG.E.U16 R6, desc[UR10][R80.64] ;  /* 0x0000000a50068981 */ /* 0x000ee8000c1e1500 */
[----:B--2---:R-:W2:Y:S04]  /*2ca30*/  @!P0 LDG.E.U16 R71, desc[UR10][R52.64] ;  /* 0x0000000a34478981 */ /* 0x004ea8000c1e1500 */
[----:B------:R-:W2:Y:S04]  /*2ca40*/  @!P1 LDG.E.U16 R70, desc[UR10][R88.64] ;  /* 0x0000000a58469981 */ /* 0x000ea8000c1e1500 */
[----:B------:R-:W2:Y:S04]  /*2ca50*/  LDL.LU.64 R52, [R1+0x1c58] ;  /* 0x001c580001347983 */ /* 0x000ea80000300a00 */
[----:B------:R-:W3:Y:S04]  /*2ca60*/  LDL.LU.64 R48, [R1+0x1c50] ;  /* 0x001c500001307983 */ /* 0x000ee80000300a00 */
[----:B------:R-:W4:Y:S04]  /*2ca70*/  LDL.LU.64 R20, [R1+0x1c48] ;  /* 0x001c480001147983 */ /* 0x000f280000300a00 */
[----:B------:R-:W4:Y:S04]  /*2ca80*/  LDL.LU.64 R44, [R1+0x1c40] ;  /* 0x001c4000012c7983 */ /* 0x000f280000300a00 */
[----:B------:R-:W4:Y:S04]  /*2ca90*/  LDL.LU.64 R16, [R1+0x1c38] ;  /* 0x001c380001107983 */ /* 0x000f280000300a00 */
[----:B------:R-:W4:Y:S04]  /*2caa0*/  LDL.LU.64 R40, [R1+0x1c30] ;  /* 0x001c300001287983 */ /* 0x000f280000300a00 */
[----:B--2---:R-:W2:Y:S04]  /*2cab0*/  @!P0 LDG.E.U16 R53, desc[UR10][R12.64] ;  /* 0x0000000a0c358981 */ /* 0x004ea8000c1e1500 */
[----:B---3--:R-:W3:Y:S04]  /*2cac0*/  @!P1 LDG.E.U16 R49, desc[UR10][R36.64] ;  /* 0x0000000a24319981 */ /* 0x008ee8000c1e1500 */
[----:B------:R-:W2:Y:S04]  /*2cad0*/  @!P0 LDG.E.U16 R48, desc[UR10][R78.64] ;  /* 0x0000000a4e308981 */ /* 0x000ea8000c1e1500 */
[----:B------:R-:W2:Y:S04]  /*2cae0*/  LDL.LU.64 R12, [R1+0x1c28] ;  /* 0x001c2800010c7983 */ /* 0x000ea80000300a00 */
[----:B------:R-:W2:Y:S04]  /*2caf0*/  LDL.LU.64 R36, [R1+0x1c20] ;  /* 0x001c200001247983 */ /* 0x000ea80000300a00 */
[----:B------:R-:W3:Y:S04]  /*2cb00*/  LDL.LU.64 R78, [R1+0x1c18] ;  /* 0x001c1800014e7983 */ /* 0x000ee80000300a00 */
[----:B----4-:R-:W4:Y:S04]  /*2cb10*/  @!P1 LDG.E.U16 R45, desc[UR10][R32.64] ;  /* 0x0000000a202d9981 */ /* 0x010f28000c1e1500 */
[----:B------:R-:W3:Y:S04]  /*2cb20*/  @!P0 LDG.E.U16 R44, desc[UR10][R8.64] ;  /* 0x0000000a082c8981 */ /* 0x000ee8000c1e1500 */
[----:B------:R-:W3:Y:S04]  /*2cb30*/  @!P1 LDG.E.U16 R41, desc[UR10][R28.64] ;  /* 0x0000000a1c299981 */ /* 0x000ee8000c1e1500 */
[----:B------:R-:W3:Y:S04]  /*2cb40*/  LDL.LU.64 R32, [R1+0x1c10] ;  /* 0x001c100001207983 */ /* 0x000ee80000300a00 */
[----:B------:R-:W4:Y:S04]  /*2cb50*/  LDL.LU.64 R8, [R1+0x1c08] ;  /* 0x001c080001087983 */ /* 0x000f280000300a00 */
[----:B------:R-:W4:Y:S04]  /*2cb60*/  LDL.LU.64 R28, [R1+0x1c00] ;  /* 0x001c0000011c7983 */ /* 0x000f280000300a00 */
[----:B------:R-:W4:Y:S04]  /*2cb70*/  @!P0 LDG.E.U16 R40, desc[UR10][R76.64] ;  /* 0x0000000a4c288981 */ /* 0x000f28000c1e1500 */
[----:B------:R-:W4:Y:S04]  /*2cb80*/  @!P1 LDG.E.U16 R52, desc[UR10][R92.64] ;  /* 0x0000000a5c349981 */ /* 0x000f28000c1e1500 */
[----:B------:R-:W4:Y:S04]  /*2cb90*/  LDL.LU.64 R76, [R1+0x1bf8] ;  /* 0x001bf800014c7983 */ /* 0x000f280000300a00 */
[----:B--2---:R-:W2:Y:S04]  /*2cba0*/  @!P1 LDG.E.U16 R37, desc[UR10][R74.64] ;  /* 0x0000000a4a259981 */ /* 0x004ea8000c1e1500 */
[----:B------:R-:W2:Y:S04]  /*2cbb0*/  @!P0 LDG.E.U16 R36, desc[UR10][R72.64] ;  /* 0x0000000a48248981 */ /* 0x000ea8000c1e1500 */
[----:B------:R-:W2:Y:S04]  /*2cbc0*/  LDL.LU.64 R74, [R1+0x1bf0] ;  /* 0x001bf000014a7983 */ /* 0x000ea80000300a00 */
[----:B------:R-:W2:Y:S04]  /*2cbd0*/  LDL.LU.64 R72, [R1+0x1be8] ;  /* 0x001be80001487983 */ /* 0x000ea80000300a00 */
[----:B---3--:R-:W3:Y:S04]  /*2cbe0*/  @!P1 LDG.E.U16 R33, desc[UR10][R24.64] ;  /* 0x0000000a18219981 */ /* 0x008ee8000c1e1500 */
[----:B------:R-:W2:Y:S04]  /*2cbf0*/  @!P0 LDG.E.U16 R32, desc[UR10][R4.64] ;  /* 0x0000000a04208981 */ /* 0x000ea8000c1e1500 */
[----:B----4-:R-:W4:Y:S04]  /*2cc00*/  @!P1 LDG.E.U16 R29, desc[UR10][R20.64] ;  /* 0x0000000a141d9981 */ /* 0x010f28000c1e1500 */
[----:B------:R-:W2:Y:S04]  /*2cc10*/  LDL.LU.64 R24, [R1+0x1be0] ;  /* 0x001be00001187983 */ /* 0x000ea80000300a00 */
[----:B------:R-:W3:Y:S04]  /*2cc20*/  LDL.LU.64 R4, [R1+0x1bd8] ;  /* 0x001bd80001047983 */ /* 0x000ee80000300a00 */
[----:B------:R-:W3:Y:S04]  /*2cc30*/  LDL.LU.64 R20, [R1+0x1bd0] ;  /* 0x001bd00001147983 */ /* 0x000ee80000300a00 */
[----:B------:R-:W4:Y:S04]  /*2cc40*/  @!P0 LDG.E.U16 R28, desc[UR10][R16.64] ;  /* 0x0000000a101c8981 */ /* 0x000f28000c1e1500 */
[----:B------:R-:W4:Y:S04]  /*2cc50*/  LDL.LU.64 R16, [R1+0x1bc8] ;  /* 0x001bc80001107983 */ /* 0x000f280000300a00 */
[----:B-1----:R-:W4:Y:S04]  /*2cc60*/  LDL.64 R26, [R1+0x678] ;  /* 0x00067800011a7983 */ /* 0x002f280000100a00 */
[----:B------:R-:W4:Y:S04]  /*2cc70*/  LDL.64 R30, [R1+0x600] ;  /* 0x00060000011e7983 */ /* 0x000f280000100a00 */
[----:B------:R-:W4:Y:S04]  /*2cc80*/  LDL.64 R46, [R1+0x5f8] ;  /* 0x0005f800012e7983 */ /* 0x000f280000100a00 */
[----:B------:R-:W4:Y:S04]  /*2cc90*/  LDL.64 R50, [R1+0x580] ;  /* 0x0005800001327983 */ /* 0x000f280000100a00 */
[----:B--2---:R-:W2:Y:S04]  /*2cca0*/  @!P1 LDG.E.U16 R25, desc[UR10][R12.64] ;  /* 0x0000000a0c199981 */ /* 0x004ea8000c1e1500 */
[----:B------:R-:W2:Y:S04]  /*2ccb0*/  @!P0 LDG.E.U16 R24, desc[UR10][R78.64] ;  /* 0x0000000a4e188981 */ /* 0x000ea8000c1e1500 */
[----:B---3--:R-:W3:Y:S04]  /*2ccc0*/  @!P1 LDG.E.U16 R21, desc[UR10][R8.64] ;  /* 0x0000000a08159981 */ /* 0x008ee8000c1e1500 */
[----:B------:R-:W2:Y:S04]  /*2ccd0*/  LDL.LU.64 R12, [R1+0x1bc0] ;  /* 0x001bc000010c7983 */ /* 0x000ea80000300a00 */
[----:B------:R-:W3:Y:S04]  /*2cce0*/  LDL.LU.64 R78, [R1+0x1bb8] ;  /* 0x001bb800014e7983 */ /* 0x000ee80000300a00 */
[----:B------:R-:W3:Y:S04]  /*2ccf0*/  LDL.LU.64 R8, [R1+0x1bb0] ;  /* 0x001bb00001087983 */ /* 0x000ee80000300a00 */
[----:B------:R-:W3:Y:S04]  /*2cd00*/  @!P0 LDG.E.U16 R20, desc[UR10][R76.64] ;  /* 0x0000000a4c148981 */ /* 0x000ee8000c1e1500 */
[----:B----4-:R-:W4:Y:S04]  /*2cd10*/  @!P1 LDG.E.U16 R17, desc[UR10][R74.64] ;  /* 0x0000000a4a119981 */ /* 0x010f28000c1e1500 */
[----:B------:R-:W4:Y:S04]  /*2cd20*/  @!P0 LDG.E.U16 R16, desc[UR10][R72.64] ;  /* 0x0000000a48108981 */ /* 0x000f28000c1e1500 */
[----:B------:R-:W4:Y:S04]  /*2cd30*/  LDL.LU.64 R76, [R1+0x1ba8] ;  /* 0x001ba800014c7983 */ /* 0x000f280000300a00 */
[----:B------:R-:W4:Y:S04]  /*2cd40*/  LDL.LU.64 R74, [R1+0x1ba0] ;  /* 0x001ba000014a7983 */ /* 0x000f280000300a00 */
[----:B------:R-:W4:Y:S04]  /*2cd50*/  LDL.LU.64 R72, [R1+0x1b98] ;  /* 0x001b980001487983 */ /* 0x000f280000300a00 */
[----:B------:R-:W4:Y:S04]  /*2cd60*/  @!P1 LDG.E.U16 R64, desc[UR10][R30.64] ;  /* 0x0000000a1e409981 */ /* 0x000f28000c1e1500 */
[----:B------:R0:W4:Y:S04]  /*2cd70*/  @!P0 LDG.E.U16 R69, desc[UR10][R26.64] ;  /* 0x0000000a1a458981 */ /* 0x000128000c1e1500 */
[----:B------:R-:W4:Y:S04]  /*2cd80*/  @!P0 LDG.E.U16 R63, desc[UR10][R46.64] ;  /* 0x0000000a2e3f8981 */ /* 0x000f28000c1e1500 */
[----:B------:R-:W4:Y:S04]  /*2cd90*/  @!P1 LDG.E.U16 R58, desc[UR10][R50.64] ;  /* 0x0000000a323a9981 */ /* 0x000f28000c1e1500 */
[----:B--2---:R-:W2:Y:S04]  /*2cda0*/  @!P1 LDG.E.U16 R13, desc[UR10][R4.64] ;  /* 0x0000000a040d9981 */ /* 0x004ea8000c1e1500 */
[----:B------:R1:W2:Y:S04]  /*2cdb0*/  @!P0 LDG.E.U16 R12, desc[UR10][R42.64] ;  /* 0x0000000a2a0c8981 */ /* 0x0002a8000c1e1500 */
[----:B---3--:R-:W3:Y:S04]  /*2cdc0*/  @!P1 LDG.E.U16 R9, desc[UR10][R78.64] ;  /* 0x0000000a4e099981 */ /* 0x008ee8000c1e1500 */
[----:B------:R-:W2:Y:S04]  /*2cdd0*/  LDL.LU.64 R4, [R1+0x1b90] ;  /* 0x001b900001047983 */ /* 0x000ea80000300a00 */
[----:B------:R-:W3:Y:S04]  /*2cde0*/  LDL.LU.64 R42, [R1+0x3d0] ;  /* 0x0003d000012a7983 */ /* 0x000ee80000300a00 */
[----:B------:R-:W3:Y:S04]  /*2cdf0*/  LDL.LU.64 R38, [R1+0x3d8] ;  /* 0x0003d80001267983 */ /* 0x000ee80000300a00 */
[----:B------:R-:W-:Y:S04]  /*2ce00*/  STL [R1+0x1370], R78 ;  /* 0x0013704e01007387 */ /* 0x000fe80000100800 */
[----:B------:R-:W-:Y:S04]  /*2ce10*/  STL [R1+0x136c], R79 ;  /* 0x00136c4f01007387 */ /* 0x000fe80000100800 */
[----:B------:R-:W-:Y:S04]  /*2ce20*/  STL.64 [R1+0x14f8], R78 ;  /* 0x0014f84e01007387 */ /* 0x000fe80000100a00 */
[----:B----4-:R-:W-:Y:S04]  /*2ce30*/  STL [R1+0x1378], R76 ;  /* 0x0013784c01007387 */ /* 0x010fe80000100800 */
[----:B------:R-:W-:Y:S04]  /*2ce40*/  STL [R1+0x1374], R77 ;  /* 0x0013744d01007387 */ /* 0x000fe80000100800 */
[----:B------:R-:W-:Y:S04]  /*2ce50*/  STL.64 [R1+0x1500], R76 ;  /* 0x0015004c01007387 */ /* 0x000fe80000100a00 */
[----:B------:R-:W-:Y:S04]  /*2ce60*/  STL [R1+0x1380], R74 ;  /* 0x0013804a01007387 */ /* 0x000fe80000100800 */
[----:B------:R-:W-:Y:S04]  /*2ce70*/  STL [R1+0x137c], R75 ;  /* 0x00137c4b01007387 */ /* 0x000fe80000100800 */
[----:B------:R-:W-:Y:S04]  /*2ce80*/  STL [R1+0x1388], R72 ;  /* 0x0013884801007387 */ /* 0x000fe80000100800 */
[----:B------:R-:W-:Y:S04]  /*2ce90*/  STL [R1+0x1384], R73 ;  /* 0x0013844901007387 */ /* 0x000fe80000100800 */
[----:B------:R-:W3:Y:S04]  /*2cea0*/  LDL.LU.64 R88, [R1+0x1b88] ;  /* 0x001b880001587983 */ /* 0x000ee80000300a00 */
[----:B------:R-:W4:Y:S04]  /*2ceb0*/  LDL.LU.64 R34, [R1+0x3e0] ;  /* 0x0003e00001227983 */ /* 0x000f280000300a00 */
[----:B------:R-:W4:Y:S04]  /*2cec0*/  LDL.LU.64 R22, [R1+0x3e8] ;  /* 0x0003e80001167983 */ /* 0x000f280000300a00 */
[----:B------:R-:W4:Y:S04]  /*2ced0*/  LDL.LU.64 R30, [R1+0x3f0] ;  /* 0x0003f000011e7983 */ /* 0x000f280000300a00 */
[----:B------:R-:W4:Y:S04]  /*2cee0*/  LDL.LU.64 R26, [R1+0x3f8] ;  /* 0x0003f800011a7983 */ /* 0x000f280000300a00 */
[----:B------:R-:W4:Y:S04]  /*2cef0*/  LDL.LU.64 R2, [R1+0x1b80] ;  /* 0x001b800001027983 */ /* 0x000f280000300a00 */
[----:B------:R-:W4:Y:S04]  /*2cf00*/  LDL.LU.64 R18, [R1+0x400] ;  /* 0x0004000001127983 */ /* 0x000f280000300a00 */
[----:B------:R-:W4:Y:S04]  /*2cf10*/  @!P0 LDG.E.U16 R8, desc[UR10][R76.64] ;  /* 0x0000000a4c088981 */ /* 0x000f28000c1e1500 */
[----:B--2---:R-:W2:Y:S04]  /*2cf20*/  @!P1 LDG.E.U16 R5, desc[UR10][R74.64] ;  /* 0x0000000a4a059981 */ /* 0x004ea8000c1e1500 */
[----:B------:R-:W2:Y:S01]  /*2cf30*/  @!P0 LDG.E.U16 R4, desc[UR10][R72.64] ;  /* 0x0000000a48048981 */ /* 0x000ea2000c1e1500 */
[----:B---3--:R-:W-:-:S02]  /*2cf40*/  IADD3 R14, P3, PT, R42, R89, RZ ;  /* 0x000000592a0e7210 */ /* 0x008fc40007f7e0ff */
[----:B------:R-:W-:-:S03]  /*2cf50*/  IADD3 R0, P4, PT, R38, R89, RZ ;  /* 0x0000005926007210 */ /* 0x000fc60007f9e0ff */
[----:B------:R3:W-:Y:S02]  /*2cf60*/  STL [R1+0x6a8], R14 ;  /* 0x0006a80e01007387 */ /* 0x0007e40000100800 */
[--C-:B------:R-:W-:Y:S02]  /*2cf70*/  IMAD.X R39, R39, 0x1, R88.reuse, P4 ;  /* 0x0000000127277824 */ /* 0x100fe400020e0658 */
[----:B---3--:R-:W3:Y:S04]  /*2cf80*/  LDL.LU.64 R14, [R1+0x428] ;  /* 0x00042800010e7983 */ /* 0x008ee80000300a00 */
[----:B------:R0:W-:Y:S02]  /*2cf90*/  STL [R1+0x6ac], R0 ;  /* 0x0006ac0001007387 */ /* 0x0001e40000100800 */
[----:B0-----:R-:W-:-:S05]  /*2cfa0*/  IMAD.X R0, R43, 0x1, R88, P3 ;  /* 0x000000012b007824 */ /* 0x001fca00018e0658 */
[----:B------:R0:W-:Y:S04]  /*2cfb0*/  STL [R1+0x3d0], R0 ;  /* 0x0003d00001007387 */ /* 0x0001e80000100800 */
[----:B------:R-:W-:Y:S04]  /*2cfc0*/  STL [R1+0x3d8], R39 ;  /* 0x0003d82701007387 */ /* 0x000fe80000100800 */
[----:B------:R-:W2:Y:S01]  /*2cfd0*/  LDL.LU.64 R42, [R1+0x430] ;  /* 0x00043000012a7983 */ /* 0x000ea20000300a00 */
[-C--:B----4-:R-:W-:Y:S02]  /*2cfe0*/  IADD3 R38, P3, PT, R34, R89.reuse, RZ ;  /* 0x0000005922267210 */ /* 0x090fe40007f7e0ff */
[----:B0-----:R-:W-:-:S03]  /*2cff0*/  IADD3 R0, P4, PT, R22, R89, RZ ;  /* 0x0000005916007210 */ /* 0x001fc60007f9e0ff */
[----:B------:R0:W-:Y:S02]  /*2d000*/  STL [R1+0x6b0], R38 ;  /* 0x0006b02601007387 */ /* 0x0001e40000100800 */
[--C-:B------:R-:W-:Y:S02]  /*2d010*/  IMAD.X R23, R23, 0x1, R88.reuse, P4 ;  /* 0x0000000117177824 */ /* 0x100fe400020e0658 */
[----:B0-----:R-:W4:Y:S04]  /*2d020*/  LDL.LU.64 R38, [R1+0x438] ;  /* 0x0004380001267983 */ /* 0x001f280000300a00 */
[----:B------:R0:W-:Y:S02]  /*2d030*/  STL [R1+0x6b4], R0 ;  /* 0x0006b40001007387 */ /* 0x0001e40000100800 */
[----:B0-----:R-:W-:Y:S01]  /*2d040*/  IMAD.X R0, R35, 0x1, R88, P3 ;  /* 0x0000000123007824 */ /* 0x001fe200018e0658 */
[----:B------:R-:W-:-:S04]  /*2d050*/  IADD3 R22, P3, PT, R30, R89, RZ ;  /* 0x000000591e167210 */ /* 0x000fc80007f7e0ff */
[----:B------:R0:W-:Y:S04]  /*2d060*/  STL [R1+0x3e0], R0 ;  /* 0x0003e00001007387 */ /* 0x0001e80000100800 */
[----:B------:R-:W-:Y:S04]  /*2d070*/  STL [R1+0x3e8], R23 ;  /* 0x0003e81701007387 */ /* 0x000fe80000100800 */
[----:B------:R-:W4:Y:S01]  /*2d080*/  LDL.LU.64 R34, [R1+0x440] ;  /* 0x0004400001227983 */ /* 0x000f220000300a00 */
[----:B0-----:R-:W-:-:S03]  /*2d090*/  IADD3 R0, P4, PT, R26, R89, RZ ;  /* 0x000000591a007210 */ /* 0x001fc60007f9e0ff */
[----:B------:R0:W-:Y:S02]  /*2d0a0*/  STL [R1+0x6b8], R22 ;  /* 0x0006b81601007387 */ /* 0x0001e40000100800 */
[--C-:B------:R-:W-:Y:S02]  /*2d0b0*/  IMAD.X R27, R27, 0x1, R88.reuse, P4 ;  /* 0x000000011b1b7824 */ /* 0x100fe400020e0658 */
[----:B0-----:R-:W4:Y:S04]  /*2d0c0*/  LDL.LU.64 R22, [R1+0x448] ;  /* 0x0004480001167983 */ /* 0x001f280000300a00 */
[----:B------:R0:W-:Y:S02]  /*2d0d0*/  STL [R1+0x6bc], R0 ;  /* 0x0006bc0001007387 */ /* 0x0001e40000100800 */
[----:B0-----:R-:W-:Y:S01]  /*2d0e0*/  IMAD.X R0, R31, 0x1, R88, P3 ;  /* 0x000000011f007824 */ /* 0x001fe200018e0658 */
[----:B------:R-:W-:-:S04]  /*2d0f0*/  IADD3 R26, P3, PT, R18, R89, RZ ;  /* 0x00000059121a7210 */ /* 0x000fc80007f7e0ff */
[----:B------:R-:W-:Y:S04]  /*2d100*/  STL [R1+0x3f0], R0 ;  /* 0x0003f00001007387 */ /* 0x000fe80000100800 */
[----:B------:R-:W-:Y:S04]  /*2d110*/  STL [R1+0x3f8], R27 ;  /* 0x0003f81b01007387 */ /* 0x000fe80000100800 */
[----:B------:R-:W4:Y:S04]  /*2d120*/  LDL.LU.64 R30, [R1+0x450] ;  /* 0x00045000011e7983 */ /* 0x000f280000300a00 */
[----:B------:R0:W-:Y:S04]  /*2d130*/  STL [R1+0x6c0], R26 ;  /* 0x0006c01a01007387 */ /* 0x0001e80000100800 */
[----:B0-----:R-:W4:Y:S01]  /*2d140*/  LDL.LU.64 R26, [R1+0x458] ;  /* 0x00045800011a7983 */ /* 0x001f220000300a00 */
[----:B---3--:R-:W-:-:S05]  /*2d150*/  IADD3 R0, P4, PT, R14, R89, RZ ;  /* 0x000000590e007210 */ /* 0x008fca0007f9e0ff */
[----:B------:R0:W-:Y:S01]  /*2d160*/  STL [R1+0x6c4], R0 ;  /* 0x0006c40001007387 */ /* 0x0001e20000100800 */
[--C-:B------:R-:W-:Y:S02]  /*2d170*/  IMAD.X R15, R15, 0x1, R88.reuse, P4 ;  /* 0x000000010f0f7824 */ /* 0x100fe400020e0658 */
[----:B0-----:R-:W-:-:S05]  /*2d180*/  IMAD.X R0, R19, 0x1, R88, P3 ;  /* 0x0000000113007824 */ /* 0x001fca00018e0658 */
[----:B------:R-:W-:Y:S04]  /*2d190*/  STL [R1+0x400], R0 ;  /* 0x0004000001007387 */ /* 0x000fe80000100800 */
[----:B------:R-:W-:Y:S01]  /*2d1a0*/  STL [R1+0x428], R15 ;  /* 0x0004280f01007387 */ /* 0x000fe20000100800 */
[----:B--2---:R-:W-:-:S03]  /*2d1b0*/  IADD3 R14, P3, PT, R42, R89, RZ ;  /* 0x000000592a0e7210 */ /* 0x004fc60007f7e0ff */
[----:B------:R-:W2:Y:S04]  /*2d1c0*/  LDL.LU.64 R18, [R1+0x460] ;  /* 0x0004600001127983 */ /* 0x000ea80000300a00 */
[----:B------:R0:W-:Y:S04]  /*2d1d0*/  STL [R1+0x6c8], R14 ;  /* 0x0006c80e01007387 */ /* 0x0001e80000100800 */
[----:B0-----:R-:W3:Y:S01]  /*2d1e0*/  LDL.LU.64 R14, [R1+0x468] ;  /* 0x00046800010e7983 */ /* 0x001ee20000300a00 */
[----:B----4-:R-:W-:-:S05]  /*2d1f0*/  IADD3 R0, P4, PT, R38, R89, RZ ;  /* 0x0000005926007210 */ /* 0x010fca0007f9e0ff */
[----:B------:R0:W-:Y:S01]  /*2d200*/  STL [R1+0x6cc], R0 ;  /* 0x0006cc0001007387 */ /* 0x0001e20000100800 */
[--C-:B------:R-:W-:Y:S02]  /*2d210*/  IMAD.X R39, R39, 0x1, R88.reuse, P4 ;  /* 0x0000000127277824 */ /* 0x100fe400020e0658 */
[----:B0-----:R-:W-:-:S05]  /*2d220*/  IMAD.X R0, R43, 0x1, R88, P3 ;  /* 0x000000012b007824 */ /* 0x001fca00018e0658 */
[----:B------:R0:W-:Y:S04]  /*2d230*/  STL [R1+0x430], R0 ;  /* 0x0004300001007387 */ /* 0x0001e80000100800 */
[----:B------:R-:W-:Y:S01]  /*2d240*/  STL [R1+0x438], R39 ;  /* 0x0004382701007387 */ /* 0x000fe20000100800 */
[----:B------:R-:W-:-:S03]  /*2d250*/  IADD3 R38, P3, PT, R34, R89, RZ ;  /* 0x0000005922267210 */ /* 0x000fc60007f7e0ff */
[----:B------:R-:W4:Y:S04]  /*2d260*/  LDL.LU.64 R42, [R1+0x470] ;  /* 0x00047000012a7983 */ /* 0x000f280000300a00 */
[----:B------:R1:W-:Y:S01]  /*2d270*/  STL [R1+0x6d8], R38 ;  /* 0x0006d82601007387 */ /* 0x0003e20000100800 */
[----:B0-----:R-:W-:-:S03]  /*2d280*/  IADD3 R0, P4, PT, R22, R89, RZ ;  /* 0x0000005916007210 */ /* 0x001fc60007f9e0ff */
[----:B-1----:R-:W4:Y:S04]  /*2d290*/  LDL.LU.64 R38, [R1+0x478] ;  /* 0x0004780001267983 */ /* 0x002f280000300a00 */
        /* <DEDUP_REMOVED lines=14> */
[----:B------:R-:W-:Y:S04]  /*2d380*/  STL [R1+0x458], R27 ;  /* 0x0004581b01007387 */ /* 0x000fe80000100800 */
[----:B------:R-:W4:Y:S01]  /*2d390*/  LDL.LU.64 R30, [R1+0x4b0] ;  /* 0x0004b000011e7983 */ /* 0x000f220000300a00 */
[----:B--2---:R-:W-:-:S05]  /*2d3a0*/  IADD3 R26, P3, PT, R18, R89, RZ ;  /* 0x00000059121a7210 */ /* 0x004fca0007f7e0ff */
[----:B------:R0:W-:Y:S01]  /*2d3b0*/  STL [R1+0x6e8], R26 ;  /* 0x0006e81a01007387 */ /* 0x0001e20000100800 */
[----:B---3--:R-:W-:-:S03]  /*2d3c0*/  IADD3 R0, P4, PT, R14, R89, RZ ;  /* 0x000000590e007210 */ /* 0x008fc60007f9e0ff */
[----:B0-----:R-:W2:Y:S04]  /*2d3d0*/  LDL.LU.64 R26, [R1+0x4b8] ;  /* 0x0004b800011a7983 */ /* 0x001ea80000300a00 */
[----:B------:R0:W-:Y:S01]  /*2d3e0*/  STL [R1+0x6ec], R0 ;  /* 0x0006ec0001007387 */ /* 0x0001e20000100800 */
[--C-:B------:R-:W-:Y:S02]  /*2d3f0*/  IMAD.X R15, R15, 0x1, R88.reuse, P4 ;  /* 0x000000010f0f7824 */ /* 0x100fe400020e0658 */
[----:B0-----:R-:W-:-:S05]  /*2d400*/  IMAD.X R0, R19, 0x1, R88, P3 ;  /* 0x0000000113007824 */ /* 0x001fca00018e0658 */
[----:B------:R0:W-:Y:S04]  /*2d410*/  STL [R1+0x460], R0 ;  /* 0x0004600001007387 */ /* 0x0001e80000100800 */
[----:B------:R-:W-:Y:S04]  /*2d420*/  STL [R1+0x468], R15 ;  /* 0x0004680f01007387 */ /* 0x000fe80000100800 */
[----:B------:R-:W3:Y:S01]  /*2d430*/  LDL.LU.64 R18, [R1+0x4c0] ;  /* 0x0004c00001127983 */ /* 0x000ee20000300a00 */
[----:B----4-:R-:W-:-:S05]  /*2d440*/  IADD3 R14, P3, PT, R42, R89, RZ ;  /* 0x000000592a0e7210 */ /* 0x010fca0007f7e0ff */
        /* <DEDUP_REMOVED lines=16> */
[----:B------:R-:W-:Y:S04]  /*2d550*/  STL [R1+0x480], R0 ;  /* 0x0004800001007387 */ /* 0x000fe80000100800 */
[----:B------:R-:W-:Y:S01]  /*2d560*/  STL [R1+0x4a8], R23 ;  /* 0x0004a81701007387 */ /* 0x000fe20000100800 */
[----:B------:R-:W-:-:S03]  /*2d570*/  IADD3 R22, P3, PT, R30, R89, RZ ;  /* 0x000000591e167210 */ /* 0x000fc60007f7e0ff */
[----:B------:R-:W4:Y:S04]  /*2d580*/  LDL.LU.64 R34, [R1+0x4e0] ;  /* 0x0004e00001227983 */ /* 0x000f280000300a00 */
[----:B------:R0:W-:Y:S04]  /*2d590*/  STL [R1+0x714], R22 ;  /* 0x0007141601007387 */ /* 0x0001e80000100800 */
[----:B0-----:R-:W4:Y:S01]  /*2d5a0*/  LDL.LU.64 R22, [R1+0x4e8] ;  /* 0x0004e80001167983 */ /* 0x001f220000300a00 */
[----:B--2---:R-:W-:-:S05]  /*2d5b0*/  IADD3 R0, P4, PT, R26, R89, RZ ;  /* 0x000000591a007210 */ /* 0x004fca0007f9e0ff */
[----:B------:R0:W-:Y:S01]  /*2d5c0*/  STL [R1+0x720], R0 ;  /* 0x0007200001007387 */ /* 0x0001e20000100800 */
[--C-:B------:R-:W-:Y:S02]  /*2d5d0*/  IMAD.X R27, R27, 0x1, R88.reuse, P4 ;  /* 0x000000011b1b7824 */ /* 0x100fe400020e0658 */
[----:B0-----:R-:W-:-:S05]  /*2d5e0*/  IMAD.X R0, R31, 0x1, R88, P3 ;  /* 0x000000011f007824 */ /* 0x001fca00018e0658 */
[----:B------:R-:W-:Y:S04]  /*2d5f0*/  STL [R1+0x4b0], R0 ;  /* 0x0004b00001007387 */ /* 0x000fe80000100800 */
[----:B------:R-:W-:Y:S01]  /*2d600*/  STL [R1+0x4b8], R27 ;  /* 0x0004b81b01007387 */ /* 0x000fe20000100800 */
[----:B---3--:R-:W-:-:S03]  /*2d610*/  IADD3 R26, P3, PT, R18, R89, RZ ;  /* 0x00000059121a7210 */ /* 0x008fc60007f7e0ff */
        /* <DEDUP_REMOVED lines=92> */
[--C-:B------:R-:W-:Y:S01]  /*2dbe0*/  IMAD.X R42, R43, 0x1, R88.reuse, P3 ;  /* 0x000000012b2a7824 */ /* 0x100fe200018e0658 */
[----:B0-----:R-:W-:Y:S02]  /*2dbf0*/  IADD3 R0, P4, PT, R38, R89, RZ ;  /* 0x0000005926007210 */ /* 0x001fe40007f9e0ff */
[----:B-1----:R-:W4:Y:S04]  /*2dc00*/  LDL.LU.64 R14, [R1+0x5e0] ;  /* 0x0005e000010e7983 */ /* 0x002f280000300a00 */
[----:B------:R2:W-:Y:S01]  /*2dc10*/  STL [R1+0x7e4], R0 ;  /* 0x0007e40001007387 */ /* 0x0005e20000100800 */
[----:B------:R-:W-:-:S03]  /*2dc20*/  IMAD.X R39, R39, 0x1, R88, P4 ;  /* 0x0000000127277824 */ /* 0x000fc600020e0658 */
[----:B------:R-:W-:Y:S04]  /*2dc30*/  STL [R1+0x5a8], R42 ;  /* 0x0005a82a01007387 */ /* 0x000fe80000100800 */
[----:B------:R-:W-:Y:S01]  /*2dc40*/  STL [R1+0x5b0], R39 ;  /* 0x0005b02701007387 */ /* 0x000fe20000100800 */
[----:B--2---:R-:W-:-:S05]  /*2dc50*/  IADD3 R0, P3, PT, R34, R89, RZ ;  /* 0x0000005922007210 */ /* 0x004fca0007f7e0ff */
[----:B------:R-:W-:Y:S01]  /*2dc60*/  IMAD.X R34, R35, 0x1, R88, P3 ;  /* 0x0000000123227824 */ /* 0x000fe200018e0658 */
[----:B------:R0:W-:Y:S01]  /*2dc70*/  STL [R1+0x7fc], R0 ;  /* 0x0007fc0001007387 */ /* 0x0001e20000100800 */
[----:B---3--:R-:W-:-:S05]  /*2dc80*/  IADD3 R38, P4, PT, R22, R89, RZ ;  /* 0x0000005916267210 */ /* 0x008fca0007f9e0ff */
[----:B------:R-:W-:Y:S01]  /*2dc90*/  STL [R1+0xd8c], R38 ;  /* 0x000d8c2601007387 */ /* 0x000fe20000100800 */
[----:B0-----:R-:W-:-:S03]  /*2dca0*/  IMAD.X R0, R23, 0x1, R88, P4 ;  /* 0x0000000117007824 */ /* 0x001fc600020e0658 */
[----:B------:R-:W2:Y:S04]  /*2dcb0*/  LDL.LU.64 R46, [R1+0x5e8] ;  /* 0x0005e800012e7983 */ /* 0x000ea80000300a00 */
[----:B------:R4:W-:Y:S04]  /*2dcc0*/  STL [R1+0x5b8], R34 ;  /* 0x0005b82201007387 */ /* 0x0009e80000100800 */
[----:B------:R-:W3:Y:S04]  /*2dcd0*/  LDL.LU.64 R22, [R1+0x5f0] ;  /* 0x0005f00001167983 */ /* 0x000ee80000300a00 */
[----:B------:R0:W-:Y:S01]  /*2dce0*/  STL [R1+0x5c0], R0 ;  /* 0x0005c00001007387 */ /* 0x0001e20000100800 */
[----:B----4-:R-:W-:-:S05]  /*2dcf0*/  IADD3 R34, P3, PT, R30, R89, RZ ;  /* 0x000000591e227210 */ /* 0x010fca0007f7e0ff */
[----:B------:R-:W-:Y:S01]  /*2dd00*/  IMAD.X R30, R31, 0x1, R88, P3 ;  /* 0x000000011f1e7824 */ /* 0x000fe200018e0658 */
[----:B------:R-:W-:Y:S04]  /*2dd10*/  STL [R1+0xd90], R34 ;  /* 0x000d902201007387 */ /* 0x000fe80000100800 */
[----:B------:R-:W4:Y:S01]  /*2dd20*/  LDL.LU.64 R42, [R1+0x628] ;  /* 0x00062800012a7983 */ /* 0x000f220000300a00 */
[----:B0-----:R-:W-:-:S05]  /*2dd30*/  IADD3 R0, P4, PT, R26, R89, RZ ;  /* 0x000000591a007210 */ /* 0x001fca0007f9e0ff */
[----:B------:R0:W-:Y:S04]  /*2dd40*/  STL [R1+0xd94], R0 ;  /* 0x000d940001007387 */ /* 0x0001e80000100800 */
[----:B------:R1:W-:Y:S04]  /*2dd50*/  STL [R1+0x5c8], R30 ;  /* 0x0005c81e01007387 */ /* 0x0003e80000100800 */
[----:B------:R-:W4:Y:S01]  /*2dd60*/  LDL.LU.64 R38, [R1+0x630] ;  /* 0x0006300001267983 */ /* 0x000f220000300a00 */
[----:B0-----:R-:W-:-:S05]  /*2dd70*/  IMAD.X R0, R27, 0x1, R88, P4 ;  /* 0x000000011b007824 */ /* 0x001fca00020e0658 */
[----:B------:R0:W-:Y:S04]  /*2dd80*/  STL [R1+0x5d0], R0 ;  /* 0x0005d00001007387 */ /* 0x0001e80000100800 */
[----:B------:R-:W4:Y:S01]  /*2dd90*/  LDL.LU.64 R34, [R1+0x638] ;  /* 0x0006380001227983 */ /* 0x000f220000300a00 */
[----:B------:R-:W-:-:S05]  /*2dda0*/  IADD3 R26, P3, PT, R18, R89, RZ ;  /* 0x00000059121a7210 */ /* 0x000fca0007f7e0ff */
[----:B------:R0:W-:Y:S01]  /*2ddb0*/  STL [R1+0xd98], R26 ;  /* 0x000d981a01007387 */ /* 0x0001e20000100800 */
[----:B------:R-:W-:-:S03]  /*2ddc0*/  IMAD.X R18, R19, 0x1, R88, P3 ;  /* 0x0000000113127824 */ /* 0x000fc600018e0658 */
[----:B-1----:R-:W4:Y:S01]  /*2ddd0*/  LDL.LU.64 R30, [R1+0x640] ;  /* 0x00064000011e7983 */ /* 0x002f220000300a00 */
[----:B0-----:R-:W-:-:S05]  /*2dde0*/  IADD3 R0, P4, PT, R14, R89, RZ ;  /* 0x000000590e007210 */ /* 0x001fca0007f9e0ff */
[----:B------:R0:W-:Y:S04]  /*2ddf0*/  STL [R1+0xd9c], R0 ;  /* 0x000d9c0001007387 */ /* 0x0001e80000100800 */
[----:B------:R-:W4:Y:S04]  /*2de00*/  LDL.LU.64 R26, [R1+0x648] ;  /* 0x00064800011a7983 */ /* 0x000f280000300a00 */
[----:B------:R1:W-:Y:S01]  /*2de10*/  STL [R1+0x5d8], R18 ;  /* 0x0005d81201007387 */ /* 0x0003e20000100800 */
[----:B0-----:R-:W-:-:S03]  /*2de20*/  IMAD.X R0, R15, 0x1, R88, P4 ;  /* 0x000000010f007824 */ /* 0x001fc600020e0658 */
[----:B-1----:R-:W4:Y:S04]  /*2de30*/  LDL.LU.64 R18, [R1+0x650] ;  /* 0x0006500001127983 */ /* 0x002f280000300a00 */
[----:B------:R3:W-:Y:S04]  /*2de40*/  STL [R1+0x5e0], R0 ;  /* 0x0005e00001007387 */ /* 0x0007e80000100800 */
[----:B------:R-:W4:Y:S01]  /*2de50*/  LDL.LU.64 R14, [R1+0x658] ;  /* 0x00065800010e7983 */ /* 0x000f220000300a00 */
[----:B--2---:R-:W-:-:S05]  /*2de60*/  IADD3 R50, P3, PT, R46, R89, RZ ;  /* 0x000000592e327210 */ /* 0x004fca0007f7e0ff */
[--C-:B------:R-:W-:Y:S01]  /*2de70*/  IMAD.X R47, R47, 0x1, R88.reuse, P3 ;  /* 0x000000012f2f7824 */ /* 0x100fe200018e0658 */
[----:B---3--:R-:W-:Y:S01]  /*2de80*/  IADD3 R0, P4, PT, R22, R89, RZ ;  /* 0x0000005916007210 */ /* 0x008fe20007f9e0ff */
[----:B------:R-:W-:Y:S04]  /*2de90*/  STL [R1+0xda0], R50 ;  /* 0x000da03201007387 */ /* 0x000fe80000100800 */
[----:B------:R4:W-:Y:S01]  /*2dea0*/  STL [R1+0xda4], R0 ;  /* 0x000da40001007387 */ /* 0x0009e20000100800 */
[----:B------:R-:W-:-:S03]  /*2deb0*/  IMAD.X R46, R23, 0x1, R88, P4 ;  /* 0x00000001172e7824 */ /* 0x000fc600020e0658 */
[----:B------:R-:W-:Y:S04]  /*2dec0*/  STL [R1+0x5e8], R47 ;  /* 0x0005e82f01007387 */ /* 0x000fe80000100800 */
[----:B------:R-:W2:Y:S04]  /*2ded0*/  LDL.LU.64 R22, [R1+0x660] ;  /* 0x0006600001167983 */ /* 0x000ea80000300a00 */
[----:B------:R0:W-:Y:S01]  /*2dee0*/  STL [R1+0x5f0], R46 ;  /* 0x0005f02e01007387 */ /* 0x0001e20000100800 */
[----:B----4-:R-:W-:-:S05]  /*2def0*/  IADD3 R0, P3, PT, R42, R89, RZ ;  /* 0x000000592a007210 */ /* 0x010fca0007f7e0ff */
[----:B------:R1:W-:Y:S01]  /*2df00*/  STL [R1+0xda8], R0 ;  /* 0x000da80001007387 */ /* 0x0003e20000100800 */
[----:B------:R-:W-:Y:S01]  /*2df10*/  IMAD.X R42, R43, 0x1, R88, P3 ;  /* 0x000000012b2a7824 */ /* 0x000fe200018e0658 */
[----:B0-----:R-:W-:-:S05]  /*2df20*/  IADD3 R46, P4, PT, R38, R89, RZ ;  /* 0x00000059262e7210 */ /* 0x001fca0007f9e0ff */
[----:B-1----:R-:W-:Y:S01]  /*2df30*/  IMAD.X R0, R39, 0x1, R88, P4 ;  /* 0x0000000127007824 */ /* 0x002fe200020e0658 */
[----:B------:R-:W-:Y:S01]  /*2df40*/  STL [R1+0xdac], R46 ;  /* 0x000dac2e01007387 */ /* 0x000fe20000100800 */
[----:B------:R-:W-:-:S03]  /*2df50*/  IADD3 R39, P3, PT, R34, R89, RZ ;  /* 0x0000005922277210 */ /* 0x000fc60007f7e0ff */
[----:B------:R-:W-:Y:S04]  /*2df60*/  STL [R1+0x628], R42 ;  /* 0x0006282a01007387 */ /* 0x000fe80000100800 */
[----:B------:R0:W-:Y:S01]  /*2df70*/  STL [R1+0x630], R0 ;  /* 0x0006300001007387 */ /* 0x0001e20000100800 */
[----:B------:R-:W-:Y:S01]  /*2df80*/  IADD3 R38, P4, PT, R30, R89, RZ ;  /* 0x000000591e267210 */ /* 0x000fe20007f9e0ff */
[--C-:B0-----:R-:W-:Y:S02]  /*2df90*/  IMAD.X R0, R35, 0x1, R88.reuse, P3 ;  /* 0x0000000123007824 */ /* 0x101fe400018e0658 */
[----:B------:R-:W-:Y:S02]  /*2dfa0*/  STL [R1+0xdb0], R39 ;  /* 0x000db02701007387 */ /* 0x000fe40000100800 */
[----:B------:R-:W-:-:S02]  /*2dfb0*/  IMAD.X R31, R31, 0x1, R88, P4 ;  /* 0x000000011f1f7824 */ /* 0x000fc400020e0658 */
[----:B------:R-:W-:Y:S04]  /*2dfc0*/  STL [R1+0xdb4], R38 ;  /* 0x000db42601007387 */ /* 0x000fe80000100800 */
[----:B------:R0:W-:Y:S01]  /*2dfd0*/  STL [R1+0x638], R0 ;  /* 0x0006380001007387 */ /* 0x0001e20000100800 */
[----:B------:R-:W-:-:S03]  /*2dfe0*/  IADD3 R30, P3, PT, R26, R89, RZ ;  /* 0x000000591a1e7210 */ /* 0x000fc60007f7e0ff */
[----:B------:R-:W-:Y:S02]  /*2dff0*/  STL [R1+0x640], R31 ;  /* 0x0006401f01007387 */ /* 0x000fe40000100800 */
[----:B------:R-:W-:Y:S02]  /*2e000*/  IMAD.X R26, R27, 0x1, R88, P3 ;  /* 0x000000011b1a7824 */ /* 0x000fe400018e0658 */
[----:B------:R-:W-:Y:S01]  /*2e010*/  STL [R1+0xdb8], R30 ;  /* 0x000db81e01007387 */ /* 0x000fe20000100800 */
[----:B0-----:R-:W-:-:S05]  /*2e020*/  IADD3 R0, P4, PT, R18, R89, RZ ;  /* 0x0000005912007210 */ /* 0x001fca0007f9e0ff */
[----:B------:R-:W-:Y:S01]  /*2e030*/  IMAD.X R18, R19, 0x1, R88, P4 ;  /* 0x0000000113127824 */ /* 0x000fe200020e0658 */
[----:B------:R0:W-:Y:S04]  /*2e040*/  STL [R1+0xdbc], R0 ;  /* 0x000dbc0001007387 */ /* 0x0001e80000100800 */
[----:B------:R-:W-:Y:S04]  /*2e050*/  STL [R1+0x648], R26 ;  /* 0x0006481a01007387 */ /* 0x000fe80000100800 */
[----:B------:R-:W3:Y:S01]  /*2e060*/  LDL.LU R35, [R1+0x858] ;  /* 0x0008580001237983 */ /* 0x000ee20000300800 */
[----:B0-----:R-:W-:-:S03]  /*2e070*/  IADD3 R0, P3, PT, R14, R89, RZ ;  /* 0x000000590e007210 */ /* 0x001fc60007f7e0ff */
[----:B------:R0:W-:Y:S04]  /*2e080*/  STL [R1+0x650], R18 ;  /* 0x0006501201007387 */ /* 0x0001e80000100800 */
[----:B------:R-:W4:Y:S04]  /*2e090*/  LDL.LU R38, [R1+0x844] ;  /* 0x0008440001267983 */ /* 0x000f280000300800 */
[----:B------:R1:W-:Y:S04]  /*2e0a0*/  STL [R1+0xdc0], R0 ;  /* 0x000dc00001007387 */ /* 0x0003e80000100800 */
[----:B------:R-:W4:Y:S04]  /*2e0b0*/  LDL.LU R39, [R1+0x82c] ;  /* 0x00082c0001277983 */ /* 0x000f280000300800 */
[----:B0-----:R-:W4:Y:S01]  /*2e0c0*/  LDL.LU.64 R18, [R1+0x668] ;  /* 0x0006680001127983 */ /* 0x001f220000300a00 */
[----:B-1----:R-:W-:Y:S01]  /*2e0d0*/  IMAD.X R0, R15, 0x1, R88, P3 ;  /* 0x000000010f007824 */ /* 0x002fe200018e0658 */
[----:B--2---:R-:W-:-:S05]  /*2e0e0*/  IADD3 R26, P4, PT, R22, R89, RZ ;  /* 0x00000059161a7210 */ /* 0x004fca0007f9e0ff */
[----:B------:R0:W-:Y:S04]  /*2e0f0*/  STL [R1+0xdc4], R26 ;  /* 0x000dc41a01007387 */ /* 0x0001e80000100800 */
[----:B------:R-:W2:Y:S04]  /*2e100*/  LDL.LU.64 R14, [R1+0x670] ;  /* 0x00067000010e7983 */ /* 0x000ea80000300a00 */
[----:B------:R1:W-:Y:S04]  /*2e110*/  STL [R1+0x658], R0 ;  /* 0x0006580001007387 */ /* 0x0003e80000100800 */
[----:B------:R-:W2:Y:S04]  /*2e120*/  LDL.LU R42, [R1+0x804] ;  /* 0x00080400012a7983 */ /* 0x000ea80000300800 */
[----:B------:R-:W2:Y:S04]  /*2e130*/  LDL.LU R43, [R1+0x7f8] ;  /* 0x0007f800012b7983 */ /* 0x000ea80000300800 */
[----:B------:R-:W2:Y:S04]  /*2e140*/  LDL.LU R46, [R1+0x7e0] ;  /* 0x0007e000012e7983 */ /* 0x000ea80000300800 */
[----:B------:R-:W2:Y:S04]  /*2e150*/  LDL.LU R47, [R1+0x7c0] ;  /* 0x0007c000012f7983 */ /* 0x000ea80000300800 */
[----:B------:R-:W2:Y:S04]  /*2e160*/  LDL.LU R50, [R1+0x7b0] ;  /* 0x0007b00001327983 */ /* 0x000ea80000300800 */
[----:B------:R-:W2:Y:S04]  /*2e170*/  LDL.LU R51, [R1+0x798] ;  /* 0x0007980001337983 */ /* 0x000ea80000300800 */
[----:B------:R-:W2:Y:S04]  /*2e180*/  LDL.LU R55, [R1+0x784] ;  /* 0x0007840001377983 */ /* 0x000ea80000300800 */
[----:B------:R-:W2:Y:S01]  /*2e190*/  LDL.LU R56, [R1+0x76c] ;  /* 0x00076c0001387983 */ /* 0x000ea20000300800 */
[----:B0-----:R-:W-:-:S03]  /*2e1a0*/  IMAD.X R26, R23, 0x1, R88, P4 ;  /* 0x00000001171a7824 */ /* 0x001fc600020e0658 */
[----:B------:R-:W2:Y:S04]  /*2e1b0*/  LDL.LU R61, [R1+0x75c] ;  /* 0x00075c00013d7983 */ /* 0x000ea80000300800 */
[----:B------:R-:W2:Y:S04]  /*2e1c0*/  LDL.LU R62, [R1+0x74c] ;  /* 0x00074c00013e7983 */ /* 0x000ea80000300800 */
[----:B------:R-:W2:Y:S04]  /*2e1d0*/  LDL.LU R67, [R1+0x73c] ;  /* 0x00073c0001437983 */ /* 0x000ea80000300800 */
[----:B------:R-:W2:Y:S04]  /*2e1e0*/  LDL.LU R68, [R1+0x730] ;  /* 0x0007300001447983 */ /* 0x000ea80000300800 */
[----:B------:R-:W2:Y:S04]  /*2e1f0*/  LDL.LU R91, [R1+0x71c] ;  /* 0x00071c00015b7983 */ /* 0x000ea80000300800 */
[----:B-1----:R-:W2:Y:S04]  /*2e200*/  LDL.LU R0, [R1+0x70c] ;  /* 0x00070c0001007983 */ /* 0x002ea80000300800 */
[----:B------:R-:W2:Y:S04]  /*2e210*/  LDL.LU R93, [R1+0x6fc] ;  /* 0x0006fc00015d7983 */ /* 0x000ea80000300800 */
[----:B------:R-:W2:Y:S04]  /*2e220*/  LDL.LU R92, [R1+0x8ac] ;  /* 0x0008ac00015c7983 */ /* 0x000ea80000300800 */
[----:B------:R-:W-:Y:S04]  /*2e230*/  STL [R1+0x660], R26 ;  /* 0x0006601a01007387 */ /* 0x000fe80000100800 */
[----:B------:R-:W-:Y:S04]  /*2e240*/  STL [R1+0x1598], R89 ;  /* 0x0015985901007387 */ /* 0x000fe80000100800 */
[----:B---3--:R-:W-:Y:S04]  /*2e250*/  STS.U16 [R3+UR9+0x2b600], R35 ;  /* 0x02b6002303007988 */ /* 0x008fe80008000409 */
[----:B----4-:R-:W-:Y:S01]  /*2e260*/  STS.U16 [R3+UR9+0x2ba00], R38 ;  /* 0x02ba002603007988 */ /* 0x010fe20008000409 */
[----:B------:R-:W-:-:S05]  /*2e270*/  IADD3 R23, P3, PT, R18, R89, RZ ;  /* 0x0000005912177210 */ /* 0x000fca0007f7e0ff */
[----:B------:R-:W-:Y:S01]  /*2e280*/  STL [R1+0xdc8], R23 ;  /* 0x000dc81701007387 */ /* 0x000fe20000100800 */
[----:B------:R-:W-:-:S03]  /*2e290*/  IMAD.X R18, R19, 0x1, R88, P3 ;  /* 0x0000000113127824 */ /* 0x000fc600018e0658 */
[----:B------:R-:W-:Y:S04]  /*2e2a0*/  STL [R1+0x15b8], R89 ;  /* 0x0015b85901007387 */ /* 0x000fe80000100800 */
[----:B------:R-:W-:Y:S04]  /*2e2b0*/  STS.U16 [R3+UR9+0x2be00], R39 ;  /* 0x02be002703007988 */ /* 0x000fe80008000409 */
[----:B------:R0:W-:Y:S01]  /*2e2c0*/  STS.U16 [R3+UR9+0x2c200], R2 ;  /* 0x02c2000203007988 */ /* 0x0001e20008000409 */
[----:B--2---:R-:W-:-:S05]  /*2e2d0*/  IADD3 R22, P4, PT, R14, R89, RZ ;  /* 0x000000590e167210 */ /* 0x004fca0007f9e0ff */
[----:B------:R-:W-:Y:S01]  /*2e2e0*/  STL [R1+0xdcc], R22 ;  /* 0x000dcc1601007387 */ /* 0x000fe20000100800 */
[----:B------:R-:W-:-:S03]  /*2e2f0*/  IMAD.X R14, R15, 0x1, R88, P4 ;  /* 0x000000010f0e7824 */ /* 0x000fc600020e0658 */
[----:B------:R-:W-:Y:S04]  /*2e300*/  STL [R1+0x15d0], R89 ;  /* 0x0015d05901007387 */ /* 0x000fe80000100800 */
[----:B------:R-:W-:Y:S04]  /*2e310*/  STL [R1+0x15e8], R89 ;  /* 0x0015e85901007387 */ /* 0x000fe80000100800 */
[----:B------:R-:W-:Y:S04]  /*2e320*/  STL [R1+0x138c], R88 ;  /* 0x00138c5801007387 */ /* 0x000fe80000100800 */
[----:B------:R-:W-:Y:S04]  /*2e330*/  STL [R1+0x668], R18 ;  /* 0x0006681201007387 */ /* 0x000fe80000100800 */
[----:B------:R1:W-:Y:S04]  /*2e340*/  STL [R1+0x670], R14 ;  /* 0x0006700e01007387 */ /* 0x0003e80000100800 */
[----:B0-----:R-:W2:Y:S04]  /*2e350*/  LDL R2, [R1+0x1128] ;  /* 0x0011280001027983 */ /* 0x001ea80000100800 */
[----:B-1----:R-:W3:Y:S04]  /*2e360*/  LDL.LU R14, [R1+0x8a8] ;  /* 0x0008a800010e7983 */ /* 0x002ee80000300800 */
[----:B------:R-:W4:Y:S04]  /*2e370*/  LDL.LU R15, [R1+0x8a4] ;  /* 0x0008a400010f7983 */ /* 0x000f280000300800 */
[----:B------:R-:W3:Y:S04]  /*2e380*/  LDL.LU R18, [R1+0x8a0] ;  /* 0x0008a00001127983 */ /* 0x000ee80000300800 */
        /* <DEDUP_REMOVED lines=40> */
[----:B0-----:R-:W4:Y:S04]  /*2e610*/  LDL.LU R3, [R1+0x718] ;  /* 0x0007180001037983 */ /* 0x001f280000300800 */
[----:B------:R-:W4:Y:S04]  /*2e620*/  LDL.LU R93, [R1+0x700] ;  /* 0x00070000015d7983 */ /* 0x000f280000300800 */
[----:B--2---:R0:W-:Y:S04]  /*2e630*/  STS.U16 [R2+UR9+0x28300], R92 ;  /* 0x0283005c02007988 */ /* 0x0041e80008000409 */
[----:B0-----:R-:W2:Y:S04]  /*2e640*/  LDL.LU R92, [R1+0x6f8] ;  /* 0x0006f800015c7983 */ /* 0x001ea80000300800 */
        /* <DEDUP_REMOVED lines=60> */
[----:B--2---:R0:W-:Y:S04]  /*2ea10*/  STS.U16 [R2+UR9+0x2ff00], R92 ;  /* 0x02ff005c02007988 */ /* 0x0041e80008000409 */
[----:B0-----:R-:W3:Y:S04]  /*2ea20*/  LDL.LU R2, [R1+0x1b04] ;  /* 0x001b040001027983 */ /* 0x001ee80000300800 */
[----:B---3--:R0:W-:Y:S04]  /*2ea30*/  STS.U16 [R2+UR9+0x10000], R0 ;  /* 0x0100000002007988 */ /* 0x0081e80008000409 */
[----:B0-----:R-:W2:Y:S01]  /*2ea40*/  LDL R0, [R1+0x1120] ;  /* 0x0011200001007983 */ /* 0x001ea20000100800 */
[----:B------:R-:W-:-:S03]  /*2ea50*/  LOP3.LUT R92, R2, 0x10, RZ, 0x3c, !PT ;  /* 0x00000010025c7812 */ /* 0x000fc600078e3cff */
        /* <DEDUP_REMOVED lines=62> */
[----:B------:R0:W-:Y:S04]  /*2ee40*/  STS.U16 [R92+UR9+0x1bc80], R4 ;  /* 0x01bc80045c007988 */ /* 0x0001e80008000409 */
[----:B------:R-:W-:Y:S04]  /*2ee50*/  STL.64 [R1+0x14b0], R2 ;  /* 0x0014b00201007387 */ /* 0x000fe80000100a00 */
[----:B0-----:R-:W3:Y:S04]  /*2ee60*/  LDL.LU R92, [R1+0x1b00] ;  /* 0x001b0000015c7983 */ /* 0x001ee80000300800 */
[----:B--2---:R-:W-:Y:S04]  /*2ee70*/  STS.U16 [R0+UR9+0x10100], R70 ;  /* 0x0101004600007988 */ /* 0x004fe80008000409 */
[----:B------:R-:W-:Y:S04]  /*2ee80*/  STS.U16 [R0+UR9+0x18100], R69 ;  /* 0x0181004500007988 */ /* 0x000fe80008000409 */
[----:B------:R-:W-:Y:S04]  /*2ee90*/  STS.U16 [R0+UR9+0x10500], R64 ;  /* 0x0105004000007988 */ /* 0x000fe80008000409 */
[----:B------:R-:W-:Y:S04]  /*2eea0*/  STS.U16 [R0+UR9+0x18500], R63 ;  /* 0x0185003f00007988 */ /* 0x000fe80008000409 */
[----:B------:R-:W-:Y:S04]  /*2eeb0*/  STS.U16 [R0+UR9+0x10900], R58 ;  /* 0x0109003a00007988 */ /* 0x000fe80008000409 */
[----:B------:R-:W-:Y:S04]  /*2eec0*/  STS.U16 [R0+UR9+0x18900], R57 ;  /* 0x0189003900007988 */ /* 0x000fe80008000409 */
[----:B------:R0:W-:Y:S04]  /*2eed0*/  STS.U16 [R0+UR9+0x10d00], R52 ;  /* 0x010d003400007988 */ /* 0x0001e80008000409 */
[----:B0-----:R-:W2:Y:S02]  /*2eee0*/  LDL.LU R0, [R1+0x1afc] ;  /* 0x001afc0001007983 */ /* 0x001ea40000300800 */
[----:B--2---:R-:W-:-:S05]  /*2eef0*/  PRMT R0, RZ, 0x7610, R0 ;  /* 0x00007610ff007816 */ /* 0x004fca0000000000 */
[----:B------:R0:W-:Y:S04]  /*2ef00*/  STL.S16 [R1+0x988], R0 ;  /* 0x0009880001007387 */ /* 0x0001e80000100600 */
        /* <DEDUP_REMOVED lines=75> */
[----:B0-----:R-:W2:Y:S01]  /*2f3c0*/  LDL.LU R0, [R1+0x1a94] ;  /* 0x001a940001007983 */ /* 0x001ea20000300800 */
        /* <DEDUP_REMOVED lines=86> */
[----:B--2---:R-:W-:-:S05]  /*2f930*/  PRMT R0, RZ, 0x7610, R0 ;  /* 0x00007610ff007816 */ /* 0x004fca0000000000 */
[----:B------:R0:W-:Y:S04]  /*2f940*/  STL.S16 [R1+0x920], R0 ;  /* 0x0009200001007387 */ /* 0x0001e80000100600 */
[----:B0-----:R-:W2:Y:S04]  /*2f950*/  LDL.LU R0, [R1+0x1a90] ;  /* 0x001a900001007983 */ /* 0x001ea80000300800 */
        /* <DEDUP_REMOVED lines=36> */
[----:B------:R-:W-:Y:S04]  /*2fba0*/  STL [R1+0x1800], R88 ;  /* 0x0018005801007387 */ /* 0x000fe80000100800 */
        /* <DEDUP_REMOVED lines=11> */
[----:B------:R-:W-:Y:S04]  /*2fc60*/  STL.64 [R1+0x17b8], R72 ;  /* 0x0017b84801007387 */ /* 0x000fe80000100a00 */
        /* <DEDUP_REMOVED lines=34> */
[----:B0-----:R-:W4:Y:S04]  /*2fe90*/  LDL.LU R56, [R1+0xdd0] ;  /* 0x000dd00001387983 */ /* 0x001f280000300800 */
[----:B------:R-:W-:Y:S04]  /*2fea0*/  STL.S16 [R1+0x764], R6 ;  /* 0x0007640601007387 */ /* 0x000fe80000100600 */
[----:B------:R-:W3:Y:S04]  /*2feb0*/  LDL.LU R91, [R1+0xf18] ;  /* 0x000f1800015b7983 */ /* 0x000ee80000300800 */
[----:B------:R-:W-:Y:S04]  /*2fec0*/  STL.S16 [R1+0x760], R5 ;  /* 0x0007600501007387 */ /* 0x000fe80000100600 */
        /* <DEDUP_REMOVED lines=16> */
[----:B------:R-:W-:-:S02]  /*2ffd0*/  PRMT R89, RZ, 0x7610, R89 ;  /* 0x00007610ff597816 */ /* 0x000fc40000000059 */
[----:B--2---:R-:W-:-:S03]  /*2ffe0*/  PRMT R0, RZ, 0x7610, R0 ;  /* 0x00007610ff007816 */ /* 0x004fc60000000000 */
[----:B------:R0:W-:Y:S01]  /*2fff0*/  STL [R1+0x15f8], R89 ;  /* 0x0015f85901007387 */ /* 0x0001e20000100800 */
[----:B------:R-:W-:-:S03]  /*30000*/  PRMT R4, RZ, 0x7610, R4 ;  /* 0x00007610ff047816 */ /* 0x000fc60000000004 */
[----:B------:R1:W-:Y:S01]  /*30010*/  STL [R1+0x1608], R0 ;  /* 0x0016080001007387 */ /* 0x0003e20000100800 */
[----:B------:R-:W-:Y:S02]  /*30020*/  PRMT R3, RZ, 0x7610, R3 ;  /* 0x00007610ff037816 */ /* 0x000fe40000000003 */
[----:B0-----:R-:W-:Y:S02]  /*30030*/  PRMT R89, RZ, 0x7610, R89 ;  /* 0x00007610ff597816 */ /* 0x001fe40000000059 */
[----:B-1----:R-:W-:-:S03]  /*30040*/  PRMT R0, RZ, 0x7610, R0 ;  /* 0x00007610ff007816 */ /* 0x002fc60000000000 */
[----:B------:R-:W-:Y:S01]  /*30050*/  STL [R1+0x16e0], R89 ;  /* 0x0016e05901007387 */ /* 0x000fe20000100800 */
[----:B------:R-:W-:Y:S02]  /*30060*/  PRMT R2, RZ, 0x7610, R2 ;  /* 0x00007610ff027816 */ /* 0x000fe40000000002 */
[----:B------:R-:W-:Y:S01]  /*30070*/  PRMT R75, RZ, 0x7610, R75 ;  /* 0x00007610ff4b7816 */ /* 0x000fe2000000004b */
[----:B------:R-:W-:Y:S04]  /*30080*/  STL.S16 [R1+0x734], R4 ;  /* 0x0007340401007387 */ /* 0x000fe80000100600 */
[----:B------:R0:W-:Y:S04]  /*30090*/  STL [R1+0x16f0], R0 ;  /* 0x0016f00001007387 */ /* 0x0001e80000100800 */
[----:B------:R-:W-:Y:S01]  /*300a0*/  STL.S16 [R1+0x72c], R3 ;  /* 0x00072c0301007387 */ /* 0x000fe20000100600 */
[----:B0-----:R-:W-:-:S03]  /*300b0*/  PRMT R0, RZ, 0x7610, R0 ;  /* 0x00007610ff007816 */ /* 0x001fc60000000000 */
[----:B------:R0:W-:Y:S04]  /*300c0*/  STL.S16 [R1+0x700], R2 ;  /* 0x0007000201007387 */ /* 0x0001e80000100600 */
[----:B------:R-:W-:Y:S04]  /*300d0*/  STL [R1+0x16bc], R75 ;  /* 0x0016bc4b01007387 */ /* 0x000fe80000100800 */
[----:B------:R1:W-:Y:S01]  /*300e0*/  STL.S16 [R1+0x6d4], R0 ;  /* 0x0006d40001007387 */ /* 0x0003e20000100600 */
[----:B---3--:R-:W-:Y:S02]  /*300f0*/  IMAD.MOV.U32 R90, RZ, RZ, R91 ;  /* 0x000000ffff5a7224 */ /* 0x008fe400078e005b */
[----:B----4-:R-:W-:-:S02]  /*30100*/  IMAD.MOV.U32 R91, RZ, RZ, R56 ;  /* 0x000000ffff5b7224 */ /* 0x010fc400078e0038 */
[----:B------:R-:W-:Y:S02]  /*30110*/  IMAD.MOV.U32 R9, RZ, RZ, R61 ;  /* 0x000000ffff097224 */ /* 0x000fe400078e003d */
[----:B------:R-:W-:Y:S01]  /*30120*/  IMAD.MOV.U32 R8, RZ, RZ, R62 ;  /* 0x000000ffff087224 */ /* 0x000fe200078e003e */
[----:B------:R-:W-:Y:S01]  /*30130*/  STL.64 [R1+0x1498], R90 ;  /* 0x0014985a01007387 */ /* 0x000fe20000100a00 */
[----:B------:R-:W-:-:S03]  /*30140*/  IMAD.MOV.U32 R15, RZ, RZ, R84 ;  /* 0x000000ffff0f7224 */ /* 0x000fc600078e0054 */
[----:B------:R-:W-:Y:S01]  /*30150*/  STL.64 [R1+0x14a0], R8 ;  /* 0x0014a00801007387 */ /* 0x000fe20000100a00 */
[----:B------:R-:W-:-:S03]  /*30160*/  IMAD.MOV.U32 R14, RZ, RZ, R85 ;  /* 0x000000ffff0e7224 */ /* 0x000fc600078e0055 */
[----:B------:R-:W2:Y:S01]  /*30170*/  LDL.LU R84, [R1+0xdf4] ;  /* 0x000df40001547983 */ /* 0x000ea20000300800 */
[----:B------:R-:W-:-:S03]  /*30180*/  IMAD.MOV.U32 R17, RZ, RZ, R67 ;  /* 0x000000ffff117224 */ /* 0x000fc600078e0043 */
[----:B------:R-:W3:Y:S01]  /*30190*/  LDL.LU R85, [R1+0xf3c] ;  /* 0x000f3c0001557983 */ /* 0x000ee20000300800 */
[----:B------:R-:W-:-:S03]  /*301a0*/  IMAD.MOV.U32 R16, RZ, RZ, R68 ;  /* 0x000000ffff107224 */ /* 0x000fc600078e0044 */
[----:B------:R-:W-:Y:S01]  /*301b0*/  STL.64 [R1+0x1508], R14 ;  /* 0x0015080e01007387 */ /* 0x000fe20000100a00 */
[----:B------:R-:W-:Y:S02]  /*301c0*/  IMAD.MOV.U32 R27, RZ, RZ, R76 ;  /* 0x000000ffff1b7224 */ /* 0x000fe400078e004c */
[----:B------:R-:W-:Y:S01]  /*301d0*/  IMAD.MOV.U32 R26, RZ, RZ, R77 ;  /* 0x000000ffff1a7224 */ /* 0x000fe200078e004d */
[----:B------:R-:W-:Y:S01]  /*301e0*/  STL.64 [R1+0x1510], R16 ;  /* 0x0015101001007387 */ /* 0x000fe20000100a00 */
[----:B------:R-:W-:Y:S02]  /*301f0*/  IMAD.MOV.U32 R29, RZ, RZ, R78 ;  /* 0x000000ffff1d7224 */ /* 0x000fe400078e004e */
[----:B------:R-:W-:Y:S01]  /*30200*/  IMAD.MOV.U32 R28, RZ, RZ, R79 ;  /* 0x000000ffff1c7224 */ /* 0x000fe200078e004f */
[----:B------:R-:W-:Y:S01]  /*30210*/  STL.64 [R1+0x1520], R26 ;  /* 0x0015201a01007387 */ /* 0x000fe20000100a00 */
[----:B------:R-:W-:Y:S02]  /*30220*/  IMAD.MOV.U32 R39, RZ, RZ, R80 ;  /* 0x000000ffff277224 */ /* 0x000fe400078e0050 */
[----:B------:R-:W-:Y:S01]  /*30230*/  IMAD.MOV.U32 R38, RZ, RZ, R81 ;  /* 0x000000ffff267224 */ /* 0x000fe200078e0051 */
[----:B------:R-:W-:Y:S01]  /*30240*/  STL.64 [R1+0x1528], R28 ;  /* 0x0015281c01007387 */ /* 0x000fe20000100a00 */
[----:B------:R-:W-:-:S02]  /*30250*/  IMAD.MOV.U32 R45, RZ, RZ, R82 ;  /* 0x000000ffff2d7224 */ /* 0x000fc400078e0052 */
[----:B------:R-:W-:Y:S01]  /*30260*/  IMAD.MOV.U32 R44, RZ, RZ, R83 ;  /* 0x000000ffff2c7224 */ /* 0x000fe200078e0053 */
        /* <DEDUP_REMOVED lines=14> */
[----:B------:R-:W-:-:S02]  /*30350*/  IMAD.MOV.U32 R51, RZ, RZ, R86 ;  /* 0x000000ffff337224 */ /* 0x000fc400078e0056 */
[----:B------:R-:W-:Y:S01]  /*30360*/  IMAD.MOV.U32 R50, RZ, RZ, R87 ;  /* 0x000000ffff327224 */ /* 0x000fe200078e0057 */
[----:B------:R-:W4:Y:S04]  /*30370*/  LDL.LU R86, [R1+0xe10] ;  /* 0x000e100001567983 */ /* 0x000f280000300800 */
[----:B------:R-:W4:Y:S04]  /*30380*/  LDL.LU R87, [R1+0xf58] ;  /* 0x000f580001577983 */ /* 0x000f280000300800 */
[----:B------:R-:W-:Y:S04]  /*30390*/  STL [R1+0x15d4], R50 ;  /* 0x0015d43201007387 */ /* 0x000fe80000100800 */
[----:B------:R-:W-:Y:S04]  /*303a0*/  STL [R1+0x1618], R50 ;  /* 0x0016183201007387 */ /* 0x000fe80000100800 */
[----:B------:R-:W-:Y:S04]  /*303b0*/  STL [R1+0x15c8], R51 ;  /* 0x0015c83301007387 */ /* 0x000fe80000100800 */
[----:B------:R-:W-:Y:S04]  /*303c0*/  STL [R1+0x15d8], R51 ;  /* 0x0015d83301007387 */ /* 0x000fe80000100800 */
        /* <DEDUP_REMOVED lines=15> */
[----:B------:R-:W3:Y:S04]  /*304c0*/  LDL.LU R85, [R1+0xf74] ;  /* 0x000f740001557983 */ /* 0x000ee80000300800 */
[----:B------:R-:W-:Y:S01]  /*304d0*/  STL.64 [R1+0x15e0], R56 ;  /* 0x0015e03801007387 */ /* 0x000fe20000100a00 */
[----:B----4-:R-:W-:Y:S02]  /*304e0*/  IMAD.MOV.U32 R63, RZ, RZ, R19 ;  /* 0x000000ffff3f7224 */ /* 0x010fe400078e0013 */
[----:B------:R-:W-:-:S03]  /*304f0*/  IMAD.MOV.U32 R69, RZ, RZ, R22 ;  /* 0x000000ffff457224 */ /* 0x000fc600078e0016 */
[----:B------:R-:W-:Y:S01]  /*30500*/  STL.64 [R1+0x16c0], R62 ;  /* 0x0016c03e01007387 */ /* 0x000fe20000100a00 */
[----:B------:R-:W-:Y:S02]  /*30510*/  IMAD.MOV.U32 R5, RZ, RZ, R23 ;  /* 0x000000ffff057224 */ /* 0x000fe400078e0017 */
[----:B------:R-:W-:Y:S01]  /*30520*/  IMAD.MOV.U32 R4, RZ, RZ, R30 ;  /* 0x000000ffff047224 */ /* 0x000fe200078e001e */
[----:B------:R-:W-:Y:S01]  /*30530*/  STL.64 [R1+0x16c8], R68 ;  /* 0x0016c84401007387 */ /* 0x000fe20000100a00 */
[----:B------:R-:W-:Y:S02]  /*30540*/  IMAD.MOV.U32 R11, RZ, RZ, R31 ;  /* 0x000000ffff0b7224 */ /* 0x000fe400078e001f */
[----:B------:R-:W-:Y:S01]  /*30550*/  IMAD.MOV.U32 R10, RZ, RZ, R34 ;  /* 0x000000ffff0a7224 */ /* 0x000fe200078e0022 */
[----:B------:R4:W-:Y:S01]  /*30560*/  STL.64 [R1+0x14b8], R4 ;  /* 0x0014b80401007387 */ /* 0x0009e20000100a00 */
        /* <DEDUP_REMOVED lines=8> */
[----:B------:R-:W4:Y:S01]  /*305f0*/  LDL.LU R83, [R1+0xf78] ;  /* 0x000f780001537983 */ /* 0x000f220000300800 */
[----:B------:R-:W-:-:S02]  /*30600*/  IMAD.MOV.U32 R31, RZ, RZ, R86 ;  /* 0x000000ffff1f7224 */ /* 0x000fc400078e0056 */
[----:B------:R-:W-:Y:S01]  /*30610*/  IMAD.MOV.U32 R30, RZ, RZ, R87 ;  /* 0x000000ffff1e7224 */ /* 0x000fe200078e0057 */
[----:B------:R-:W4:Y:S04]  /*30620*/  LDL.LU R86, [R1+0xe34] ;  /* 0x000e340001567983 */ /* 0x000f280000300800 */
[----:B------:R-:W4:Y:S01]  /*30630*/  LDL.LU R87, [R1+0xf7c] ;  /* 0x000f7c0001577983 */ /* 0x000f220000300800 */
[----:B------:R-:W-:Y:S02]  /*30640*/  IMAD.MOV.U32 R33, RZ, RZ, R43 ;  /* 0x000000ffff217224 */ /* 0x000fe400078e002b */
[----:B------:R-:W-:Y:S01]  /*30650*/  IMAD.MOV.U32 R32, RZ, RZ, R46 ;  /* 0x000000ffff207224 */ /* 0x000fe200078e002e */
[----:B------:R-:W-:Y:S01]  /*30660*/  STL.64 [R1+0x1538], R30 ;  /* 0x0015381e01007387 */ /* 0x000fe20000100a00 */
[----:B------:R-:W-:-:S02]  /*30670*/  IMAD.MOV.U32 R41, RZ, RZ, R47 ;  /* 0x000000ffff297224 */ /* 0x000fc400078e002f */
        /* <DEDUP_REMOVED lines=10> */
[----:B------:R0:W-:Y:S01]  /*30720*/  STL.64 [R1+0x15f0], R52 ;  /* 0x0015f03401007387 */ /* 0x0001e20000100a00 */
[----:B------:R-:W-:Y:S02]  /*30730*/  IMAD.MOV.U32 R65, RZ, RZ, R80 ;  /* 0x000000ffff417224 */ /* 0x000fe400078e0050 */
        /* <DEDUP_REMOVED lines=21> */
[----:B------:R-:W-:-:S05]  /*30890*/  IMAD.MOV.U32 R6, RZ, RZ, R83 ;  /* 0x000000ffff067224 */ /* 0x000fca00078e0053 */
[----:B------:R-:W-:Y:S04]  /*308a0*/  STL.64 [R1+0x14d8], R6 ;  /* 0x0014d80601007387 */ /* 0x000fe80000100a00 */
[----:B------:R-:W4:Y:S04]  /*308b0*/  LDL.LU R60, [R1+0xe54] ;  /* 0x000e5400013c7983 */ /* 0x000f280000300800 */
[----:B------:R-:W4:Y:S04]  /*308c0*/  LDL.LU R61, [R1+0xf9c] ;  /* 0x000f9c00013d7983 */ /* 0x000f280000300800 */
[----:B------:R-:W4:Y:S04]  /*308d0*/  LDL.LU R66, [R1+0xe58] ;  /* 0x000e580001427983 */ /* 0x000f280000300800 */
[----:B------:R-:W4:Y:S04]  /*308e0*/  LDL.LU R67, [R1+0xfa0] ;  /* 0x000fa00001437983 */ /* 0x000f280000300800 */
[----:B------:R-:W4:Y:S04]  /*308f0*/  LDL.LU R73, [R1+0xe5c] ;  /* 0x000e5c0001497983 */ /* 0x000f280000300800 */
[----:B------:R-:W4:Y:S04]  /*30900*/  LDL.LU R88, [R1+0xfa4] ;  /* 0x000fa40001587983 */ /* 0x000f280000300800 */
[----:B0-----:R-:W4:Y:S04]  /*30910*/  LDL.LU R2, [R1+0xe60] ;  /* 0x000e600001027983 */ /* 0x001f280000300800 */
        /* <DEDUP_REMOVED lines=8> */
[----:B------:R-:W4:Y:S01]  /*309a0*/  LDL.LU R87, [R1+0xfb4] ;  /* 0x000fb40001577983 */ /* 0x000f220000300800 */
[----:B------:R-:W-:-:S04]  /*309b0*/  LOP3.LUT R23, R23, R22, RZ, 0x3c, !PT ;  /* 0x0000001617177212 */ /* 0x000fc800078e3cff */
[----:B------:R-:W-:Y:S01]  /*309c0*/  LOP3.LUT R22, R23, R22, RZ, 0x3c, !PT ;  /* 0x0000001617167212 */ /* 0x000fe200078e3cff */
[----:B------:R-:W-:-:S03]  /*309d0*/  IMAD.MOV.U32 R25, RZ, RZ, R54 ;  /* 0x000000ffff197224 */ /* 0x000fc600078e0036 */
[----:B------:R-:W-:Y:S01]  /*309e0*/  LOP3.LUT R23, R23, R22, RZ, 0x3c, !PT ;  /* 0x0000001617177212 */ /* 0x000fe200078e3cff */
        /* <DEDUP_REMOVED lines=8> */
[----:B------:R-:W-:Y:S02]  /*30a70*/  IMAD.MOV.U32 R43, RZ, RZ, R76 ;  /* 0x000000ffff2b7224 */ /* 0x000fe400078e004c */
[----:B------:R-:W-:Y:S01]  /*30a80*/  IMAD.MOV.U32 R42, RZ, RZ, R77 ;  /* 0x000000ffff2a7224 */ /* 0x000fe200078e004d */
[----:B------:R-:W-:Y:S01]  /*30a90*/  STL.64 [R1+0x1560], R36 ;  /* 0x0015602401007387 */ /* 0x000fe20000100a00 */
[----:B------:R-:W-:Y:S02]  /*30aa0*/  IMAD.MOV.U32 R49, RZ, RZ, R78 ;  /* 0x000000ffff317224 */ /* 0x000fe400078e004e */
[----:B------:R-:W-:Y:S01]  /*30ab0*/  IMAD.MOV.U32 R48, RZ, RZ, R79 ;  /* 0x000000ffff307224 */ /* 0x000fe200078e004f */
[----:B------:R-:W-:Y:S04]  /*30ac0*/  STL.64 [R1+0x1590], R42 ;  /* 0x0015902a01007387 */ /* 0x000fe80000100a00 */
[----:B------:R-:W-:Y:S04]  /*30ad0*/  STL.64 [R1+0x15a0], R48 ;  /* 0x0015a03001007387 */ /* 0x000fe80000100a00 */
[----:B-1----:R-:W4:Y:S04]  /*30ae0*/  LDL.LU R0, [R1+0xe70] ;  /* 0x000e700001007983 */ /* 0x002f280000300800 */
        /* <DEDUP_REMOVED lines=9> */
[----:B------:R0:W-:Y:S01]  /*30b80*/  STL.64 [R1+0x1610], R54 ;  /* 0x0016103601007387 */ /* 0x0001e20000100a00 */
[----:B----4-:R-:W-:-:S04]  /*30b90*/  LOP3.LUT R61, R61, R60, RZ, 0x3c, !PT ;  /* 0x0000003c3d3d7212 */ /* 0x010fc800078e3cff */
[----:B------:R-:W-:Y:S02]  /*30ba0*/  LOP3.LUT R60, R61, R60, RZ, 0x3c, !PT ;  /* 0x0000003c3d3c7212 */ /* 0x000fe400078e3cff */
[----:B------:R-:W-:-:S04]  /*30bb0*/  LOP3.LUT R67, R67, R66, RZ, 0x3c, !PT ;  /* 0x0000004243437212 */ /* 0x000fc800078e3cff */
[----:B------:R-:W-:Y:S02]  /*30bc0*/  LOP3.LUT R66, R67, R66, RZ, 0x3c, !PT ;  /* 0x0000004243427212 */ /* 0x000fe400078e3cff */
[----:B------:R-:W-:Y:S01]  /*30bd0*/  LOP3.LUT R61, R61, R60, RZ, 0x3c, !PT ;  /* 0x0000003c3d3d7212 */ /* 0x000fe200078e3cff */
[----:B------:R-:W-:Y:S01]  /*30be0*/  IMAD.MOV.U32 R5, RZ, RZ, R73 ;  /* 0x000000ffff057224 */ /* 0x000fe200078e0049 */
[----:B------:R-:W-:Y:S01]  /*30bf0*/  LOP3.LUT R67, R67, R66, RZ, 0x3c, !PT ;  /* 0x0000004243437212 */ /* 0x000fe200078e3cff */
[----:B------:R-:W-:Y:S02]  /*30c00*/  IMAD.MOV.U32 R4, RZ, RZ, R88 ;  /* 0x000000ffff047224 */ /* 0x000fe400078e0058 */
[----:B------:R-:W-:Y:S04]  /*30c10*/  STL.64 [R1+0x1620], R60 ;  /* 0x0016203c01007387 */ /* 0x000fe80000100a00 */
[----:B------:R-:W-:Y:S04]  /*30c20*/  STL.64 [R1+0x16e8], R66 ;  /* 0x0016e84201007387 */ /* 0x000fe80000100a00 */
[----:B------:R1:W-:Y:S01]  /*30c30*/  STL.64 [R1], R4 ;  /* 0x0000000401007387 */ /* 0x0003e20000100a00 */
[----:B------:R-:W-:-:S03]  /*30c40*/  IMAD.MOV.U32 R91, RZ, RZ, R2 ;  /* 0x000000ffff5b7224 */ /* 0x000fc600078e0002 */
[----:B------:R-:W4:Y:S01]  /*30c50*/  LDL.LU R74, [R1+0xe80] ;  /* 0x000e8000014a7983 */ /* 0x000f220000300800 */
        /* <DEDUP_REMOVED lines=9> */
[----:B------:R-:W4:Y:S04]  /*30cf0*/  LDL.LU R3, [R1+0xfd0] ;  /* 0x000fd00001037983 */ /* 0x000f280000300800 */
[----:B------:R-:W4:Y:S04]  /*30d00*/  LDL.LU R86, [R1+0xe8c] ;  /* 0x000e8c0001567983 */ /* 0x000f280000300800 */
[----:B------:R-:W4:Y:S01]  /*30d10*/  LDL.LU R87, [R1+0xfd4] ;  /* 0x000fd40001577983 */ /* 0x000f220000300800 */
[----:B------:R-:W-:-:S04]  /*30d20*/  LOP3.LUT R83, R83, R82, RZ, 0x3c, !PT ;  /* 0x0000005253537212 */ /* 0x000fc800078e3cff */
[C---:B------:R-:W-:Y:S01]  /*30d30*/  LOP3.LUT R82, R83.reuse, R82, RZ, 0x3c, !PT ;  /* 0x0000005253527212 */ /* 0x040fe200078e3cff */
[----:B------:R-:W-:Y:S03]  /*30d40*/  STL.64 [R1+0x8], R90 ;  /* 0x0000085a01007387 */ /* 0x000fe60000100a00 */
[----:B------:R-:W-:Y:S01]  /*30d50*/  LOP3.LUT R83, R83, R82, RZ, 0x3c, !PT ;  /* 0x0000005253537212 */ /* 0x000fe200078e3cff */
[----:B------:R-:W-:Y:S04]  /*30d60*/  STL.64 [R1+0x15b0], R90 ;  /* 0x0015b05a01007387 */ /* 0x000fe80000100a00 */
[----:B------:R-:W-:Y:S04]  /*30d70*/  STL.64 [R1+0x40], R8 ;  /* 0x0000400801007387 */ /* 0x000fe80000100a00 */
[----:B------:R-:W-:Y:S04]  /*30d80*/  STL.64 [R1+0x15c0], R8 ;  /* 0x0015c00801007387 */ /* 0x000fe80000100a00 */
[----:B------:R-:W-:Y:S04]  /*30d90*/  STL.64 [R1+0x48], R82 ;  /* 0x0000485201007387 */ /* 0x000fe80000100a00 */
[----:B------:R-:W-:Y:S04]  /*30da0*/  STL [R1+0x1638], R82 ;  /* 0x0016385201007387 */ /* 0x000fe80000100800 */
[----:B------:R-:W-:Y:S04]  /*30db0*/  STL [R1+0x1628], R83 ;  /* 0x0016285301007387 */ /* 0x000fe80000100800 */
[----:B------:R-:W-:Y:S04]  /*30dc0*/  STL.64 [R1+0x50], R80 ;  /* 0x0000505001007387 */ /* 0x000fe80000100a00 */
[----:B------:R0:W-:Y:S01]  /*30dd0*/  STL.64 [R1+0x1630], R80 ;  /* 0x0016305001007387 */ /* 0x0001e20000100a00 */
        /* <DEDUP_REMOVED lines=8> */
[----:B------:R-:W-:Y:S02]  /*30e60*/  IMAD.MOV.U32 R26, RZ, RZ, R89 ;  /* 0x000000ffff1a7224 */ /* 0x000fe400078e0059 */
[----:B------:R-:W-:Y:S02]  /*30e70*/  IMAD.MOV.U32 R27, RZ, RZ, R0 ;  /* 0x000000ffff1b7224 */ /* 0x000fe400078e0000 */
[----:B--2---:R-:W-:Y:S02]  /*30e80*/  IMAD.MOV.U32 R45, RZ, RZ, R84 ;  /* 0x000000ffff2d7224 */ /* 0x004fe400078e0054 */
[----:B------:R-:W2:Y:S01]  /*30e90*/  LDL.LU R84, [R1+0xe9c] ;  /* 0x000e9c0001547983 */ /* 0x000ea20000300800 */
[----:B---3--:R-:W-:-:S03]  /*30ea0*/  IMAD.MOV.U32 R44, RZ, RZ, R85 ;  /* 0x000000ffff2c7224 */ /* 0x008fc600078e0055 */
[----:B------:R-:W3:Y:S04]  /*30eb0*/  LDL.LU R85, [R1+0xfe4] ;  /* 0x000fe40001557983 */ /* 0x000ee80000300800 */
[----:B------:R-:W-:Y:S04]  /*30ec0*/  STL.64 [R1+0x58], R26 ;  /* 0x0000581a01007387 */ /* 0x000fe80000100a00 */
[----:B------:R-:W-:Y:S04]  /*30ed0*/  STL.64 [R1+0x1640], R26 ;  /* 0x0016401a01007387 */ /* 0x000fe80000100a00 */
[----:B------:R-:W-:Y:S04]  /*30ee0*/  STL.64 [R1+0x60], R28 ;  /* 0x0000601c01007387 */ /* 0x000fe80000100a00 */
[----:B------:R-:W-:Y:S04]  /*30ef0*/  STL [R1+0x1658], R28 ;  /* 0x0016581c01007387 */ /* 0x000fe80000100800 */
[----:B------:R-:W-:Y:S04]  /*30f00*/  STL [R1+0x1648], R29 ;  /* 0x0016481d01007387 */ /* 0x000fe80000100800 */
[----:B------:R-:W-:Y:S04]  /*30f10*/  STL.64 [R1+0x68], R38 ;  /* 0x0000682601007387 */ /* 0x000fe80000100a00 */
[----:B------:R-:W-:Y:S04]  /*30f20*/  STL.64 [R1+0x1650], R38 ;  /* 0x0016502601007387 */ /* 0x000fe80000100a00 */
[----:B------:R-:W-:Y:S04]  /*30f30*/  STL.64 [R1+0x70], R44 ;  /* 0x0000702c01007387 */ /* 0x000fe80000100a00 */
[----:B------:R-:W-:Y:S04]  /*30f40*/  STL.64 [R1+0x1660], R44 ;  /* 0x0016602c01007387 */ /* 0x000fe80000100a00 */
[----:B------:R-:W3:Y:S04]  /*30f50*/  LDL.LU R14, [R1+0xea0] ;  /* 0x000ea000010e7983 */ /* 0x000ee80000300800 */
[----:B------:R-:W3:Y:S04]  /*30f60*/  LDL.LU R15, [R1+0xfe8] ;  /* 0x000fe800010f7983 */ /* 0x000ee80000300800 */
[----:B------:R-:W3:Y:S04]  /*30f70*/  LDL.LU R0, [R1+0xea4] ;  /* 0x000ea40001007983 */ /* 0x000ee80000300800 */
[----:B------:R-:W3:Y:S01]  /*30f80*/  LDL.LU R89, [R1+0xfec] ;  /* 0x000fec0001597983 */ /* 0x000ee20000300800 */
[----:B----4-:R-:W-:-:S03]  /*30f90*/  IMAD.MOV.U32 R57, RZ, RZ, R74 ;  /* 0x000000ffff397224 */ /* 0x010fc600078e004a */
        /* <DEDUP_REMOVED lines=9> */
[----:B------:R-:W-:Y:S01]  /*31030*/  IMAD.MOV.U32 R63, RZ, RZ, R2 ;  /* 0x000000ffff3f7224 */ /* 0x000fe200078e0002 */
[----:B------:R-:W-:Y:S01]  /*31040*/  STL.64 [R1+0x78], R56 ;  /* 0x0000783801007387 */ /* 0x000fe20000100a00 */
[----:B------:R-:W-:-:S03]  /*31050*/  IMAD.MOV.U32 R53, RZ, RZ, R73 ;  /* 0x000000ffff357224 */ /* 0x000fc600078e0049 */
[----:B------:R-:W-:Y:S04]  /*31060*/  STL [R1+0x1688], R56 ;  /* 0x0016883801007387 */ /* 0x000fe80000100800 */
[----:B------:R-:W-:Y:S04]  /*31070*/  STL.64 [R1+0x88], R62 ;  /* 0x0000883e01007387 */ /* 0x000fe80000100a00 */
[----:B------:R0:W-:Y:S04]  /*31080*/  STL.64 [R1+0x16f8], R62 ;  /* 0x0016f83e01007387 */ /* 0x0001e80000100a00 */
[----:B------:R-:W-:Y:S04]  /*31090*/  STL.64 [R1+0x90], R68 ;  /* 0x0000904401007387 */ /* 0x000fe80000100a00 */
[----:B------:R-:W-:Y:S04]  /*310a0*/  STL [R1+0x1738], R68 ;  /* 0x0017384401007387 */ /* 0x000fe80000100800 */
[----:B------:R0:W-:Y:S04]  /*310b0*/  STL [R1+0x1700], R69 ;  /* 0x0017004501007387 */ /* 0x0001e80000100800 */
[----:B------:R-:W-:Y:S04]  /*310c0*/  STL [R1+0x1668], R57 ;  /* 0x0016683901007387 */ /* 0x000fe80000100800 */
[----:B------:R-:W-:Y:S04]  /*310d0*/  STL.64 [R1+0x80], R52 ;  /* 0x0000803401007387 */ /* 0x000fe80000100a00 */
[----:B------:R-:W-:Y:S04]  /*310e0*/  STL.64 [R1+0x1670], R52 ;  /* 0x0016703401007387 */ /* 0x000fe80000100a00 */
[----:B------:R-:W4:Y:S04]  /*310f0*/  LDL.LU R50, [R1+0xeb0] ;  /* 0x000eb00001327983 */ /* 0x000f280000300800 */
[----:B------:R-:W4:Y:S04]  /*31100*/  LDL.LU R16, [R1+0xff8] ;  /* 0x000ff80001107983 */ /* 0x000f280000300800 */
[----:B------:R-:W4:Y:S04]  /*31110*/  LDL.LU R17, [R1+0xeb4] ;  /* 0x000eb40001117983 */ /* 0x000f280000300800 */
[----:B------:R-:W0:Y:S01]  /*31120*/  LDL.LU R75, [R1+0xffc] ;  /* 0x000ffc00014b7983 */ /* 0x000e220000300800 */
[----:B------:R-:W-:-:S02]  /*31130*/  IMAD.MOV.U32 R3, RZ, RZ, R76 ;  /* 0x000000ffff037224 */ /* 0x000fc400078e004c */
[----:B------:R-:W-:Y:S01]  /*31140*/  IMAD.MOV.U32 R2, RZ, RZ, R77 ;  /* 0x000000ffff027224 */ /* 0x000fe200078e004d */
[----:B------:R-:W4:Y:S04]  /*31150*/  LDL.LU R72, [R1+0xeb8] ;  /* 0x000eb80001487983 */ /* 0x000f280000300800 */
[----:B------:R-:W4:Y:S01]  /*31160*/  LDL.LU R73, [R1+0x1000] ;  /* 0x0010000001497983 */ /* 0x000f220000300800 */
[----:B------:R-:W-:-:S04]  /*31170*/  LOP3.LUT R79, R79, R78, RZ, 0x3c, !PT ;  /* 0x0000004e4f4f7212 */ /* 0x000fc800078e3cff */
[----:B------:R-:W-:-:S04]  /*31180*/  LOP3.LUT R78, R79, R78, RZ, 0x3c, !PT ;  /* 0x0000004e4f4e7212 */ /* 0x000fc800078e3cff */
[----:B------:R-:W-:Y:S01]  /*31190*/  LOP3.LUT R79, R79, R78, RZ, 0x3c, !PT ;  /* 0x0000004e4f4f7212 */ /* 0x000fe200078e3cff */
[----:B--2---:R-:W-:Y:S02]  /*311a0*/  IMAD.MOV.U32 R77, RZ, RZ, R84 ;  /* 0x000000ffff4d7224 */ /* 0x004fe400078e0054 */
[----:B------:R-:W2:Y:S01]  /*311b0*/  LDL.LU R84, [R1+0xebc] ;  /* 0x000ebc0001547983 */ /* 0x000ea20000300800 */
[----:B---3--:R-:W-:-:S03]  /*311c0*/  IMAD.MOV.U32 R76, RZ, RZ, R85 ;  /* 0x000000ffff4c7224 */ /* 0x008fc600078e0055 */
[----:B------:R-:W3:Y:S04]  /*311d0*/  LDL.LU R85, [R1+0x1004] ;  /* 0x0010040001557983 */ /* 0x000ee80000300800 */
        /* <DEDUP_REMOVED lines=8> */
[----:B------:R-:W-:-:S03]  /*31260*/  IMAD.MOV.U32 R21, RZ, RZ, R14 ;  /* 0x000000ffff157224 */ /* 0x000fc600078e000e */
[----:B------:R-:W1:Y:S01]  /*31270*/  LDL.LU R14, [R1+0xec0] ;  /* 0x000ec000010e7983 */ /* 0x000e620000300800 */
[----:B------:R-:W-:-:S03]  /*31280*/  IMAD.MOV.U32 R20, RZ, RZ, R15 ;  /* 0x000000ffff147224 */ /* 0x000fc600078e000f */
[----:B------:R-:W3:Y:S01]  /*31290*/  LDL.LU R15, [R1+0x1008] ;  /* 0x00100800010f7983 */ /* 0x000ee20000300800 */
[----:B------:R-:W-:Y:S02]  /*312a0*/  IMAD.MOV.U32 R31, RZ, RZ, R0 ;  /* 0x000000ffff1f7224 */ /* 0x000fe400078e0000 */
[----:B------:R-:W-:Y:S02]  /*312b0*/  IMAD.MOV.U32 R30, RZ, RZ, R89 ;  /* 0x000000ffff1e7224 */ /* 0x000fe400078e0059 */
[----:B----4-:R-:W-:Y:S02]  /*312c0*/  IMAD.MOV.U32 R41, RZ, RZ, R74 ;  /* 0x000000ffff297224 */ /* 0x010fe400078e004a */
[----:B------:R-:W-:Y:S02]  /*312d0*/  IMAD.MOV.U32 R47, RZ, RZ, R86 ;  /* 0x000000ffff2f7224 */ /* 0x000fe400078e0056 */
[----:B------:R-:W4:Y:S01]  /*312e0*/  LDL.LU R86, [R1+0xec4] ;  /* 0x000ec40001567983 */ /* 0x000f220000300800 */
[----:B------:R-:W-:-:S03]  /*312f0*/  IMAD.MOV.U32 R46, RZ, RZ, R87 ;  /* 0x000000ffff2e7224 */ /* 0x000fc600078e0057 */
[----:B------:R-:W4:Y:S04]  /*31300*/  LDL.LU R87, [R1+0x100c] ;  /* 0x00100c0001577983 */ /* 0x000f280000300800 */
[----:B------:R-:W4:Y:S04]  /*31310*/  LDL.LU R0, [R1+0xec8] ;  /* 0x000ec80001007983 */ /* 0x000f280000300800 */
[----:B------:R-:W4:Y:S04]  /*31320*/  LDL.LU R89, [R1+0x1010] ;  /* 0x0010100001597983 */ /* 0x000f280000300800 */
[----:B------:R-:W4:Y:S01]  /*31330*/  LDL.LU R74, [R1+0xecc] ;  /* 0x000ecc00014a7983 */ /* 0x000f220000300800 */
[----:B------:R-:W-:-:S03]  /*31340*/  IMAD.MOV.U32 R40, RZ, RZ, R88 ;  /* 0x000000ffff287224 */ /* 0x000fc600078e0058 */
[----:B------:R-:W4:Y:S04]  /*31350*/  LDL.LU R88, [R1+0x1014] ;  /* 0x0010140001587983 */ /* 0x000f280000300800 */
        /* <DEDUP_REMOVED lines=8> */
[----:B------:R-:W4:Y:S04]  /*313e0*/  LDL.LU R19, [R1+0xed0] ;  /* 0x000ed00001137983 */ /* 0x000f280000300800 */
[----:B------:R-:W4:Y:S01]  /*313f0*/  LDL.LU R10, [R1+0x1018] ;  /* 0x00101800010a7983 */ /* 0x000f220000300800 */
[----:B0-----:R-:W-:-:S03]  /*31400*/  IMAD.MOV.U32 R54, RZ, RZ, R75 ;  /* 0x000000ffff367224 */ /* 0x001fc600078e004b */
[----:B------:R-:W4:Y:S01]  /*31410*/  LDL.LU R11, [R1+0xed4] ;  /* 0x000ed400010b7983 */ /* 0x000f220000300800 */
[----:B------:R-:W-:-:S03]  /*31420*/  IMAD.MOV.U32 R65, RZ, RZ, R72 ;  /* 0x000000ffff417224 */ /* 0x000fc600078e0048 */
[----:B------:R-:W4:Y:S01]  /*31430*/  LDL.LU R75, [R1+0x101c] ;  /* 0x00101c00014b7983 */ /* 0x000f220000300800 */
[----:B------:R-:W-:-:S03]  /*31440*/  IMAD.MOV.U32 R64, RZ, RZ, R73 ;  /* 0x000000ffff407224 */ /* 0x000fc600078e0049 */
[----:B------:R-:W4:Y:S04]  /*31450*/  LDL.LU R72, [R1+0xed8] ;  /* 0x000ed80001487983 */ /* 0x000f280000300800 */
[----:B------:R-:W4:Y:S01]  /*31460*/  LDL.LU R73, [R1+0x1020] ;  /* 0x0010200001497983 */ /* 0x000f220000300800 */
[----:B------:R-:W-:Y:S02]  /*31470*/  IMAD.MOV.U32 R58, RZ, RZ, R16 ;  /* 0x000000ffff3a7224 */ /* 0x000fe400078e0010 */
[----:B------:R-:W-:Y:S02]  /*31480*/  IMAD.MOV.U32 R59, RZ, RZ, R50 ;  /* 0x000000ffff3b7224 */ /* 0x000fe400078e0032 */
[----:B------:R-:W-:Y:S02]  /*31490*/  IMAD.MOV.U32 R55, RZ, RZ, R17 ;  /* 0x000000ffff377224 */ /* 0x000fe400078e0011 */
[----:B--2---:R-:W-:-:S02]  /*314a0*/  IMAD.MOV.U32 R71, RZ, RZ, R84 ;  /* 0x000000ffff477224 */ /* 0x004fc400078e0054 */
[----:B------:R-:W2:Y:S01]  /*314b0*/  LDL.LU R84, [R1+0xedc] ;  /* 0x000edc0001547983 */ /* 0x000ea20000300800 */
[----:B---3--:R-:W-:-:S03]  /*314c0*/  IMAD.MOV.U32 R70, RZ, RZ, R85 ;  /* 0x000000ffff467224 */ /* 0x008fc600078e0055 */
        /* <DEDUP_REMOVED lines=9> */
[----:B------:R-:W3:Y:S01]  /*31560*/  LDL.LU R7, [R1+0xee0] ;  /* 0x000ee00001077983 */ /* 0x000ee20000300800 */
[----:B-1----:R-:W-:-:S03]  /*31570*/  IMAD.MOV.U32 R5, RZ, RZ, R14 ;  /* 0x000000ffff057224 */ /* 0x002fc600078e000e */
[----:B------:R-:W3:Y:S01]  /*31580*/  LDL.LU R18, [R1+0x1028] ;  /* 0x0010280001127983 */ /* 0x000ee20000300800 */
[----:B------:R-:W-:-:S03]  /*31590*/  IMAD.MOV.U32 R4, RZ, RZ, R15 ;  /* 0x000000ffff047224 */ /* 0x000fc600078e000f */
        /* <DEDUP_REMOVED lines=18> */
[----:B------:R-:W-:Y:S04]  /*316c0*/  STL.64 [R1+0x1750], R14 ;  /* 0x0017500e01007387 */ /* 0x000fe80000100a00 */
[----:B------:R-:W-:Y:S04]  /*316d0*/  STL.64 [R1+0x140], R16 ;  /* 0x0001401001007387 */ /* 0x000fe80000100a00 */
[----:B------:R-:W-:Y:S04]  /*316e0*/  STL [R1+0x1768], R16 ;  /* 0x0017681001007387 */ /* 0x000fe80000100800 */
[----:B------:R-:W-:Y:S01]  /*316f0*/  STL [R1+0x1758], R17 ;  /* 0x0017581101007387 */ /* 0x000fe20000100800 */
[----:B------:R-:W-:-:S02]  /*31700*/  IMAD.MOV.U32 R32, RZ, RZ, R10 ;  /* 0x000000ffff207224 */ /* 0x000fc400078e000a */
[----:B------:R-:W-:Y:S02]  /*31710*/  IMAD.MOV.U32 R33, RZ, RZ, R19 ;  /* 0x000000ffff217224 */ /* 0x000fe400078e0013 */
[----:B------:R-:W-:Y:S02]  /*31720*/  IMAD.MOV.U32 R23, RZ, RZ, R11 ;  /* 0x000000ffff177224 */ /* 0x000fe400078e000b */
[----:B------:R-:W-:Y:S02]  /*31730*/  IMAD.MOV.U32 R22, RZ, RZ, R75 ;  /* 0x000000ffff167224 */ /* 0x000fe400078e004b */
[----:B------:R-:W-:Y:S02]  /*31740*/  IMAD.MOV.U32 R43, RZ, RZ, R72 ;  /* 0x000000ffff2b7224 */ /* 0x000fe400078e0048 */
[----:B------:R-:W-:Y:S02]  /*31750*/  IMAD.MOV.U32 R42, RZ, RZ, R73 ;  /* 0x000000ffff2a7224 */ /* 0x000fe400078e0049 */
[----:B--2---:R-:W-:-:S02]  /*31760*/  IMAD.MOV.U32 R49, RZ, RZ, R84 ;  /* 0x000000ffff317224 */ /* 0x004fc400078e0054 */
[----:B------:R-:W2:Y:S01]  /*31770*/  LDL.LU R84, [R1+0xef0] ;  /* 0x000ef00001547983 */ /* 0x000ea20000300800 */
[----:B---3--:R-:W-:-:S03]  /*31780*/  IMAD.MOV.U32 R48, RZ, RZ, R85 ;  /* 0x000000ffff307224 */ /* 0x008fc600078e0055 */
[----:B------:R-:W2:Y:S04]  /*31790*/  LDL.LU R85, [R1+0x1038] ;  /* 0x0010380001557983 */ /* 0x000ea80000300800 */
[----:B------:R-:W3:Y:S04]  /*317a0*/  LDL.LU R10, [R1+0xef4] ;  /* 0x000ef400010a7983 */ /* 0x000ee80000300800 */
[----:B------:R-:W3:Y:S04]  /*317b0*/  LDL.LU R11, [R1+0x103c] ;  /* 0x00103c00010b7983 */ /* 0x000ee80000300800 */
[----:B------:R-:W3:Y:S04]  /*317c0*/  LDL.LU R19, [R1+0xef8] ;  /* 0x000ef80001137983 */ /* 0x000ee80000300800 */
[----:B------:R-:W3:Y:S04]  /*317d0*/  LDL.LU R75, [R1+0x1040] ;  /* 0x00104000014b7983 */ /* 0x000ee80000300800 */
[----:B------:R-:W3:Y:S04]  /*317e0*/  LDL.LU R72, [R1+0xefc] ;  /* 0x000efc0001487983 */ /* 0x000ee80000300800 */
[----:B------:R-:W3:Y:S04]  /*317f0*/  LDL.LU R73, [R1+0x1044] ;  /* 0x0010440001497983 */ /* 0x000ee80000300800 */
[----:B------:R-:W-:Y:S04]  /*31800*/  STL.64 [R1+0x148], R32 ;  /* 0x0001482001007387 */ /* 0x000fe80000100a00 */
[----:B------:R-:W-:Y:S04]  /*31810*/  STL.64 [R1+0x1760], R32 ;  /* 0x0017602001007387 */ /* 0x000fe80000100a00 */
[----:B------:R-:W-:Y:S04]  /*31820*/  STL.64 [R1+0x150], R22 ;  /* 0x0001501601007387 */ /* 0x000fe80000100a00 */
[----:B------:R-:W-:Y:S04]  /*31830*/  STL.64 [R1+0x1770], R22 ;  /* 0x0017701601007387 */ /* 0x000fe80000100a00 */
[----:B------:R-:W-:Y:S04]  /*31840*/  STL.64 [R1+0x158], R42 ;  /* 0x0001582a01007387 */ /* 0x000fe80000100a00 */
[----:B------:R-:W-:Y:S01]  /*31850*/  STL [R1+0x1788], R42 ;  /* 0x0017882a01007387 */ /* 0x000fe20000100800 */
[----:B------:R-:W-:-:S03]  /*31860*/  IMAD.MOV.U32 R61, RZ, RZ, R7 ;  /* 0x000000ffff3d7224 */ /* 0x000fc600078e0007 */
[----:B------:R-:W-:Y:S01]  /*31870*/  STL [R1+0x1778], R43 ;  /* 0x0017782b01007387 */ /* 0x000fe20000100800 */
[----:B------:R-:W-:-:S03]  /*31880*/  IMAD.MOV.U32 R81, RZ, RZ, R51 ;  /* 0x000000ffff517224 */ /* 0x000fc600078e0033 */
[----:B------:R-:W-:Y:S01]  /*31890*/  STL.64 [R1+0x160], R48 ;  /* 0x0001603001007387 */ /* 0x000fe20000100a00 */
[----:B------:R-:W-:-:S03]  /*318a0*/  IMAD.MOV.U32 R80, RZ, RZ, R50 ;  /* 0x000000ffff507224 */ /* 0x000fc600078e0032 */
        /* <DEDUP_REMOVED lines=13> */
[----:B------:R-:W-:-:S05]  /*31980*/  IMAD.MOV.U32 R60, RZ, RZ, R18 ;  /* 0x000000ffff3c7224 */ /* 0x000fca00078e0012 */
        /* <DEDUP_REMOVED lines=13> */
[----:B------:R-:W4:Y:S01]  /*31a60*/  LDL.LU R13, [R1+0x1fc] ;  /* 0x0001fc00010d7983 */ /* 0x000f220000300800 */
[----:B--2---:R-:W-:-:S04]  /*31a70*/  LOP3.LUT R85, R85, R84, RZ, 0x3c, !PT ;  /* 0x0000005455557212 */ /* 0x004fc800078e3cff */
[----:B------:R-:W-:Y:S02]  /*31a80*/  LOP3.LUT R84, R85, R84, RZ, 0x3c, !PT ;  /* 0x0000005455547212 */ /* 0x000fe400078e3cff */
[----:B---3--:R-:W-:Y:S01]  /*31a90*/  LOP3.LUT R11, R11, R10, RZ, 0x3c, !PT ;  /* 0x0000000a0b0b7212 */ /* 0x008fe200078e3cff */
[----:B------:R-:W-:Y:S02]  /*31aa0*/  IMAD.MOV.U32 R18, RZ, RZ, R75 ;  /* 0x000000ffff127224 */ /* 0x000fe400078e004b */
[----:B------:R-:W2:Y:S01]  /*31ab0*/  LDL.LU R75, [R1+0x1060] ;  /* 0x00106000014b7983 */ /* 0x000ea20000300800 */
[----:B------:R-:W-:-:S03]  /*31ac0*/  IMAD.MOV.U32 R25, RZ, RZ, R72 ;  /* 0x000000ffff197224 */ /* 0x000fc600078e0048 */
[----:B------:R-:W0:Y:S01]  /*31ad0*/  LDL.LU R72, [R1+0x200] ;  /* 0x0002000001487983 */ /* 0x000e220000300800 */
[----:B------:R-:W-:-:S03]  /*31ae0*/  IMAD.MOV.U32 R24, RZ, RZ, R73 ;  /* 0x000000ffff187224 */ /* 0x000fc600078e0049 */
[----:B------:R-:W3:Y:S01]  /*31af0*/  LDL.LU R73, [R1+0x1064] ;  /* 0x0010640001497983 */ /* 0x000ee20000300800 */
[----:B------:R-:W-:Y:S02]  /*31b00*/  LOP3.LUT R10, R11, R10, RZ, 0x3c, !PT ;  /* 0x0000000a0b0a7212 */ /* 0x000fe400078e3cff */
[----:B------:R-:W-:Y:S02]  /*31b10*/  LOP3.LUT R85, R85, R84, RZ, 0x3c, !PT ;  /* 0x0000005455557212 */ /* 0x000fe400078e3cff */
[----:B------:R-:W-:-:S03]  /*31b20*/  LOP3.LUT R11, R11, R10, RZ, 0x3c, !PT ;  /* 0x0000000a0b0b7212 */ /* 0x000fc600078e3cff */
[----:B------:R-:W-:Y:S04]  /*31b30*/  STL.64 [R1+0x1a8], R84 ;  /* 0x0001a85401007387 */ /* 0x000fe80000100a00 */
[----:B------:R-:W-:Y:S04]  /*31b40*/  STL.64 [R1+0x17c0], R84 ;  /* 0x0017c05401007387 */ /* 0x000fe80000100a00 */
[----:B------:R-:W-:Y:S04]  /*31b50*/  STL.64 [R1+0x1b0], R10 ;  /* 0x0001b00a01007387 */ /* 0x000fe80000100a00 */
[----:B------:R-:W-:Y:S04]  /*31b60*/  STL [R1+0x17d8], R10 ;  /* 0x0017d80a01007387 */ /* 0x000fe80000100800 */
[----:B------:R-:W-:Y:S04]  /*31b70*/  STL [R1+0x17c8], R11 ;  /* 0x0017c80b01007387 */ /* 0x000fe80000100800 */
[----:B------:R-:W-:Y:S04]  /*31b80*/  STL.64 [R1+0x1b8], R18 ;  /* 0x0001b81201007387 */ /* 0x000fe80000100a00 */
[----:B------:R-:W-:Y:S04]  /*31b90*/  STL.64 [R1+0x17d0], R18 ;  /* 0x0017d01201007387 */ /* 0x000fe80000100a00 */
[----:B------:R-:W-:Y:S01]  /*31ba0*/  STL.64 [R1+0x1c0], R24 ;  /* 0x0001c01801007387 */ /* 0x000fe20000100a00 */
[----:B------:R-:W-:-:S03]  /*31bb0*/  IMAD.MOV.U32 R35, RZ, RZ, R6 ;  /* 0x000000ffff237224 */ /* 0x000fc600078e0006 */
[----:B------:R-:W-:Y:S01]  /*31bc0*/  STL.64 [R1+0x17e0], R24 ;  /* 0x0017e01801007387 */ /* 0x000fe20000100a00 */
[----:B------:R-:W-:-:S03]  /*31bd0*/  IMAD.MOV.U32 R34, RZ, RZ, R7 ;  /* 0x000000ffff227224 */ /* 0x000fc600078e0007 */
[----:B------:R-:W3:Y:S01]  /*31be0*/  LDL.LU R6, [R1+0x228] ;  /* 0x0002280001067983 */ /* 0x000ee20000300800 */
[----:B------:R-:W-:-:S03]  /*31bf0*/  IMAD.MOV.U32 R37, RZ, RZ, R51 ;  /* 0x000000ffff257224 */ /* 0x000fc600078e0033 */
        /* <DEDUP_REMOVED lines=11> */
[----:B------:R-:W4:Y:S04]  /*31cb0*/  LDL.LU R88, [R1+0x1074] ;  /* 0x0010740001587983 */ /* 0x000f280000300800 */
[----:B------:R-:W-:Y:S04]  /*31cc0*/  STL.64 [R1+0x1c8], R34 ;  /* 0x0001c82201007387 */ /* 0x000fe80000100a00 */
[----:B------:R-:W-:Y:S04]  /*31cd0*/  STL [R1+0x1810], R34 ;  /* 0x0018102201007387 */ /* 0x000fe80000100800 */
[----:B------:R-:W-:Y:S04]  /*31ce0*/  STL [R1+0x17e8], R35 ;  /* 0x0017e82301007387 */ /* 0x000fe80000100800 */
[----:B------:R-:W-:Y:S04]  /*31cf0*/  STL.64 [R1+0x1d0], R36 ;  /* 0x0001d02401007387 */ /* 0x000fe80000100a00 */
        /* <DEDUP_REMOVED lines=10> */
[----:B------:R-:W-:-:S02]  /*31da0*/  IMAD.MOV.U32 R26, RZ, RZ, R83 ;  /* 0x000000ffff1a7224 */ /* 0x000fc400078e0053 */
[----:B------:R-:W-:Y:S02]  /*31db0*/  IMAD.MOV.U32 R38, RZ, RZ, R12 ;  /* 0x000000ffff267224 */ /* 0x000fe400078e000c */
[----:B------:R-:W-:Y:S02]  /*31dc0*/  IMAD.MOV.U32 R39, RZ, RZ, R82 ;  /* 0x000000ffff277224 */ /* 0x000fe400078e0052 */
[----:B------:R-:W-:Y:S02]  /*31dd0*/  IMAD.MOV.U32 R47, RZ, RZ, R13 ;  /* 0x000000ffff2f7224 */ /* 0x000fe400078e000d */
[----:B--2---:R-:W-:Y:S02]  /*31de0*/  IMAD.MOV.U32 R46, RZ, RZ, R75 ;  /* 0x000000ffff2e7224 */ /* 0x004fe400078e004b */
[----:B------:R-:W2:Y:S01]  /*31df0*/  LDL.LU R75, [R1+0x1080] ;  /* 0x00108000014b7983 */ /* 0x000ea20000300800 */
[----:B0-----:R-:W-:-:S03]  /*31e00*/  IMAD.MOV.U32 R59, RZ, RZ, R72 ;  /* 0x000000ffff3b7224 */ /* 0x001fc600078e0048 */
        /* <DEDUP_REMOVED lines=13> */
[----:B------:R-:W3:Y:S01]  /*31ee0*/  LDL.LU R82, [R1+0x1088] ;  /* 0x0010880001527983 */ /* 0x000ee20000300800 */
[----:B------:R-:W-:-:S03]  /*31ef0*/  IMAD.MOV.U32 R13, RZ, RZ, R51 ;  /* 0x000000ffff0d7224 */ /* 0x000fc600078e0033 */
[----:B------:R-:W3:Y:S01]  /*31f00*/  LDL.LU R51, [R1+0x270] ;  /* 0x0002700001337983 */ /* 0x000ee20000300800 */
[----:B------:R-:W-:-:S03]  /*31f10*/  IMAD.MOV.U32 R12, RZ, RZ, R50 ;  /* 0x000000ffff0c7224 */ /* 0x000fc600078e0032 */
        /* <DEDUP_REMOVED lines=10> */
[----:B------:R-:W-:-:S04]  /*31fc0*/  LOP3.LUT R6, R7, R6, RZ, 0x3c, !PT ;  /* 0x0000000607067212 */ /* 0x000fc800078e3cff */
[----:B------:R-:W-:-:S05]  /*31fd0*/  LOP3.LUT R7, R7, R6, RZ, 0x3c, !PT ;  /* 0x0000000607077212 */ /* 0x000fca00078e3cff */
[----:B------:R-:W-:Y:S04]  /*31fe0*/  STL.64 [R1+0x228], R6 ;  /* 0x0002280601007387 */ /* 0x000fe80000100a00 */
[----:B------:R-:W-:Y:S04]  /*31ff0*/  STL [R1+0x1850], R6 ;  /* 0x0018500601007387 */ /* 0x000fe80000100800 */
[----:B------:R-:W-:Y:S04]  /*32000*/  STL [R1+0x1840], R7 ;  /* 0x0018400701007387 */ /* 0x000fe80000100800 */
[----:B------:R-:W-:Y:S04]  /*32010*/  STL.64 [R1+0x230], R12 ;  /* 0x0002300c01007387 */ /* 0x000fe80000100a00 */
[----:B------:R-:W-:Y:S04]  /*32020*/  STL.64 [R1+0x1848], R12 ;  /* 0x0018480c01007387 */ /* 0x000fe80000100a00 */
[----:B------:R-:W-:Y:S04]  /*32030*/  STL.64 [R1+0x238], R44 ;  /* 0x0002382c01007387 */ /* 0x000fe80000100a00 */
[----:B------:R-:W-:Y:S01]  /*32040*/  STL.64 [R1+0x1858], R44 ;  /* 0x0018582c01007387 */ /* 0x000fe20000100a00 */
[----:B------:R-:W-:-:S03]  /*32050*/  IMAD.MOV.U32 R93, RZ, RZ, R69 ;  /* 0x000000ffff5d7224 */ /* 0x000fc600078e0045 */
[----:B------:R-:W-:Y:S01]  /*32060*/  STL.64 [R1+0x240], R52 ;  /* 0x0002403401007387 */ /* 0x000fe20000100a00 */
[----:B------:R-:W-:-:S03]  /*32070*/  IMAD.MOV.U32 R92, RZ, RZ, R68 ;  /* 0x000000ffff5c7224 */ /* 0x000fc600078e0044 */
[----:B------:R-:W-:Y:S01]  /*32080*/  STL [R1+0x1878], R52 ;  /* 0x0018783401007387 */ /* 0x000fe20000100800 */
[----:B------:R-:W-:-:S03]  /*32090*/  IMAD.MOV.U32 R3, RZ, RZ, R56 ;  /* 0x000000ffff037224 */ /* 0x000fc600078e0038 */
[----:B------:R-:W-:Y:S01]  /*320a0*/  STL [R1+0x1860], R53 ;  /* 0x0018603501007387 */ /* 0x000fe20000100800 */
[----:B------:R-:W-:-:S03]  /*320b0*/  IMAD.MOV.U32 R2, RZ, RZ, R29 ;  /* 0x000000ffff027224 */ /* 0x000fc600078e001d */
[----:B------:R-:W4:Y:S01]  /*320c0*/  LDL.LU R69, [R1+0x2a8] ;  /* 0x0002a80001457983 */ /* 0x000f220000300800 */
[----:B------:R-:W-:-:S03]  /*320d0*/  IMAD.MOV.U32 R79, RZ, RZ, R28 ;  /* 0x000000ffff4f7224 */ /* 0x000fc600078e001c */
[----:B------:R-:W4:Y:S04]  /*320e0*/  LDL.LU R68, [R1+0x1098] ;  /* 0x0010980001447983 */ /* 0x000f280000300800 */
[----:B------:R-:W4:Y:S04]  /*320f0*/  LDL.LU R56, [R1+0x2b0] ;  /* 0x0002b00001387983 */ /* 0x000f280000300800 */
[----:B------:R-:W4:Y:S04]  /*32100*/  LDL.LU R29, [R1+0x109c] ;  /* 0x00109c00011d7983 */ /* 0x000f280000300800 */
[----:B------:R-:W4:Y:S01]  /*32110*/  LDL.LU R28, [R1+0x2b8] ;  /* 0x0002b800011c7983 */ /* 0x000f220000300800 */
[----:B--2---:R-:W-:-:S03]  /*32120*/  IMAD.MOV.U32 R78, RZ, RZ, R75 ;  /* 0x000000ffff4e7224 */ /* 0x004fc600078e004b */
[----:B------:R-:W2:Y:S01]  /*32130*/  LDL.LU R75, [R1+0x10a0] ;  /* 0x0010a000014b7983 */ /* 0x000ea20000300800 */
[----:B------:R-:W-:-:S03]  /*32140*/  IMAD.MOV.U32 R77, RZ, RZ, R72 ;  /* 0x000000ffff4d7224 */ /* 0x000fc600078e0048 */
[----:B------:R-:W2:Y:S01]  /*32150*/  LDL.LU R72, [R1+0x2c0] ;  /* 0x0002c00001487983 */ /* 0x000ea20000300800 */
[----:B---3--:R-:W-:-:S03]  /*32160*/  IMAD.MOV.U32 R76, RZ, RZ, R73 ;  /* 0x000000ffff4c7224 */ /* 0x008fc600078e0049 */
[----:B------:R-:W3:Y:S04]  /*32170*/  LDL.LU R73, [R1+0x10a4] ;  /* 0x0010a40001497983 */ /* 0x000ee80000300800 */
[----:B------:R-:W-:Y:S04]  /*32180*/  STL.64 [R1+0x248], R92 ;  /* 0x0002485c01007387 */ /* 0x000fe80000100a00 */
[----:B------:R-:W-:Y:S04]  /*32190*/  STL.64 [R1+0x1868], R92 ;  /* 0x0018685c01007387 */ /* 0x000fe80000100a00 */
[----:B------:R-:W-:Y:S04]  /*321a0*/  STL.64 [R1+0x250], R2 ;  /* 0x0002500201007387 */ /* 0x000fe80000100a00 */
[----:B------:R4:W-:Y:S04]  /*321b0*/  STL.64 [R1+0x1870], R2 ;  /* 0x0018700201007387 */ /* 0x0009e80000100a00 */
[----:B------:R-:W-:Y:S04]  /*321c0*/  STL.64 [R1+0x258], R78 ;  /* 0x0002584e01007387 */ /* 0x000fe80000100a00 */
[----:B------:R-:W-:Y:S04]  /*321d0*/  STL.64 [R1+0x1880], R78 ;  /* 0x0018804e01007387 */ /* 0x000fe80000100a00 */
[----:B------:R-:W-:Y:S04]  /*321e0*/  STL.64 [R1+0x260], R76 ;  /* 0x0002604c01007387 */ /* 0x000fe80000100a00 */
[----:B------:R0:W-:Y:S04]  /*321f0*/  STL [R1+0x1898], R76 ;  /* 0x0018984c01007387 */ /* 0x0001e80000100800 */
[----:B------:R-:W-:Y:S01]  /*32200*/  STL [R1+0x1888], R77 ;  /* 0x0018884d01007387 */ /* 0x000fe20000100800 */
[----:B------:R-:W-:-:S03]  /*32210*/  IMAD.MOV.U32 R21, RZ, RZ, R83 ;  /* 0x000000ffff157224 */ /* 0x000fc600078e0053 */
[----:B------:R-:W3:Y:S01]  /*32220*/  LDL.LU R83, [R1+0x2c8] ;  /* 0x0002c80001537983 */ /* 0x000ee20000300800 */
[----:B------:R-:W-:Y:S02]  /*32230*/  IMAD.MOV.U32 R20, RZ, RZ, R82 ;  /* 0x000000ffff147224 */ /* 0x000fe400078e0052 */
[----:B------:R-:W-:Y:S02]  /*32240*/  IMAD.MOV.U32 R31, RZ, RZ, R51 ;  /* 0x000000ffff1f7224 */ /* 0x000fe400078e0033 */
[----:B------:R-:W-:Y:S02]  /*32250*/  IMAD.MOV.U32 R30, RZ, RZ, R50 ;  /* 0x000000ffff1e7224 */ /* 0x000fe400078e0032 */
[----:B----4-:R-:W-:Y:S02]  /*32260*/  IMAD.MOV.U32 R3, RZ, RZ, R0 ;  /* 0x000000ffff037224 */ /* 0x010fe400078e0000 */
[----:B------:R-:W-:-:S05]  /*32270*/  IMAD.MOV.U32 R2, RZ, RZ, R89 ;  /* 0x000000ffff027224 */ /* 0x000fca00078e0059 */
[----:B------:R1:W-:Y:S04]  /*32280*/  STL.64 [R1+0x278], R2 ;  /* 0x0002780201007387 */ /* 0x0003e80000100a00 */
        /* <DEDUP_REMOVED lines=9> */
[----:B------:R-:W-:Y:S04]  /*32320*/  STL.64 [R1+0x268], R20 ;  /* 0x0002681401007387 */ /* 0x000fe80000100a00 */
[----:B------:R0:W-:Y:S04]  /*32330*/  STL.64 [R1+0x1890], R20 ;  /* 0x0018901401007387 */ /* 0x0001e80000100a00 */
[----:B------:R-:W-:Y:S04]  /*32340*/  STL.64 [R1+0x270], R30 ;  /* 0x0002701e01007387 */ /* 0x000fe80000100a00 */
[----:B------:R0:W-:Y:S04]  /*32350*/  STL.64 [R1+0x18a0], R30 ;  /* 0x0018a01e01007387 */ /* 0x0001e80000100a00 */
[----:B------:R-:W-:Y:S04]  /*32360*/  STL.64 [R1+0x280], R54 ;  /* 0x0002803601007387 */ /* 0x000fe80000100a00 */
[----:B------:R-:W-:Y:S04]  /*32370*/  STL [R1+0x18b8], R54 ;  /* 0x0018b83601007387 */ /* 0x000fe80000100800 */
[----:B------:R-:W-:Y:S01]  /*32380*/  STL [R1+0x18a8], R55 ;  /* 0x0018a83701007387 */ /* 0x000fe20000100800 */
        /* <DEDUP_REMOVED lines=23> */
[----:B------:R0:W-:Y:S01]  /*32500*/  STL.64 [R1+0x18d0], R4 ;  /* 0x0018d00401007387 */ /* 0x0001e20000100a00 */
        /* <DEDUP_REMOVED lines=20> */
[----:B------:R0:W-:Y:S04]  /*32650*/  STL.64 [R1+0x18e0], R14 ;  /* 0x0018e00e01007387 */ /* 0x0001e80000100a00 */
[----:B------:R-:W-:Y:S04]  /*32660*/  STL.64 [R1+0x2d8], R32 ;  /* 0x0002d82001007387 */ /* 0x000fe80000100a00 */
[----:B------:R-:W-:Y:S01]  /*32670*/  STL.64 [R1+0x18f0], R32 ;  /* 0x0018f02001007387 */ /* 0x000fe20000100a00 */
[----:B------:R-:W-:-:S03]  /*32680*/  IMAD.MOV.U32 R49, RZ, RZ, R69 ;  /* 0x000000ffff317224 */ /* 0x000fc600078e0045 */
[----:B------:R-:W-:Y:S01]  /*32690*/  STL.64 [R1+0x2e0], R22 ;  /* 0x0002e01601007387 */ /* 0x000fe20000100a00 */
[----:B------:R-:W-:-:S03]  /*326a0*/  IMAD.MOV.U32 R48, RZ, RZ, R68 ;  /* 0x000000ffff307224 */ /* 0x000fc600078e0044 */
[----:B------:R-:W-:Y:S04]  /*326b0*/  STL [R1+0x1908], R22 ;  /* 0x0019081601007387 */ /* 0x000fe80000100800 */
[----:B------:R-:W-:Y:S04]  /*326c0*/  STL [R1+0x18f8], R23 ;  /* 0x0018f81701007387 */ /* 0x000fe80000100800 */
[----:B------:R-:W4:Y:S04]  /*326d0*/  LDL.LU R69, [R1+0x348] ;  /* 0x0003480001457983 */ /* 0x000f280000300800 */
[----:B------:R-:W4:Y:S01]  /*326e0*/  LDL.LU R68, [R1+0x10d8] ;  /* 0x0010d80001447983 */ /* 0x000f220000300800 */
[----:B------:R-:W-:-:S02]  /*326f0*/  IMAD.MOV.U32 R60, RZ, RZ, R29 ;  /* 0x000000ffff3c7224 */ /* 0x000fc400078e001d */
[----:B------:R-:W-:Y:S02]  /*32700*/  IMAD.MOV.U32 R61, RZ, RZ, R56 ;  /* 0x000000ffff3d7224 */ /* 0x000fe400078e0038 */
[----:B------:R-:W-:Y:S02]  /*32710*/  IMAD.MOV.U32 R67, RZ, RZ, R28 ;  /* 0x000000ffff437224 */ /* 0x000fe400078e001c */
[----:B--2---:R-:W-:Y:S02]  /*32720*/  IMAD.MOV.U32 R63, RZ, RZ, R72 ;  /* 0x000000ffff3f7224 */ /* 0x004fe400078e0048 */
[----:B------:R-:W2:Y:S01]  /*32730*/  LDL.LU R72, [R1+0x350] ;  /* 0x0003500001487983 */ /* 0x000ea20000300800 */
[----:B---3--:R-:W-:-:S03]  /*32740*/  IMAD.MOV.U32 R62, RZ, RZ, R73 ;  /* 0x000000ffff3e7224 */ /* 0x008fc600078e0049 */
[----:B------:R-:W2:Y:S01]  /*32750*/  LDL.LU R73, [R1+0x10dc] ;  /* 0x0010dc0001497983 */ /* 0x000ea20000300800 */
[----:B------:R-:W-:-:S03]  /*32760*/  IMAD.MOV.U32 R66, RZ, RZ, R75 ;  /* 0x000000ffff427224 */ /* 0x000fc600078e004b */
        /* <DEDUP_REMOVED lines=12> */
[----:B------:R0:W-:Y:S04]  /*32830*/  STL.64 [R1+0x1920], R62 ;  /* 0x0019203e01007387 */ /* 0x0001e80000100a00 */
[----:B------:R-:W3:Y:S04]  /*32840*/  LDL.LU R84, [R1+0x368] ;  /* 0x0003680001547983 */ /* 0x000ee80000300800 */
[----:B------:R-:W3:Y:S04]  /*32850*/  LDL.LU R85, [R1+0x10e8] ;  /* 0x0010e80001557983 */ /* 0x000ee80000300800 */
[----:B------:R-:W3:Y:S04]  /*32860*/  LDL.LU R18, [R1+0x370] ;  /* 0x0003700001127983 */ /* 0x000ee80000300800 */
[----:B------:R-:W3:Y:S01]  /*32870*/  LDL.LU R19, [R1+0x10ec] ;  /* 0x0010ec0001137983 */ /* 0x000ee20000300800 */
[----:B----4-:R-:W-:-:S02]  /*32880*/  IMAD.MOV.U32 R28, RZ, RZ, R82 ;  /* 0x000000ffff1c7224 */ /* 0x010fc400078e0052 */
[----:B------:R-:W-:Y:S02]  /*32890*/  IMAD.MOV.U32 R57, RZ, RZ, R51 ;  /* 0x000000ffff397224 */ /* 0x000fe400078e0033 */
[----:B------:R-:W-:Y:S02]  /*328a0*/  IMAD.MOV.U32 R83, RZ, RZ, R0 ;  /* 0x000000ffff537224 */ /* 0x000fe400078e0000 */
[----:B------:R-:W4:Y:S01]  /*328b0*/  LDL.LU R0, [R1+0x378] ;  /* 0x0003780001007983 */ /* 0x000f220000300800 */
[----:B------:R-:W-:-:S03]  /*328c0*/  IMAD.MOV.U32 R82, RZ, RZ, R89 ;  /* 0x000000ffff527224 */ /* 0x000fc600078e0059 */
[----:B------:R-:W4:Y:S01]  /*328d0*/  LDL.LU R89, [R1+0x10f0] ;  /* 0x0010f00001597983 */ /* 0x000f220000300800 */
[----:B------:R-:W-:-:S03]  /*328e0*/  IMAD.MOV.U32 R51, RZ, RZ, R74 ;  /* 0x000000ffff337224 */ /* 0x000fc600078e004a */
[----:B------:R-:W4:Y:S01]  /*328f0*/  LDL.LU R74, [R1+0x380] ;  /* 0x00038000014a7983 */ /* 0x000f220000300800 */
[----:B------:R-:W-:Y:S02]  /*32900*/  IMAD.MOV.U32 R56, RZ, RZ, R50 ;  /* 0x000000ffff387224 */ /* 0x000fe400078e0032 */
[----:B------:R-:W-:Y:S02]  /*32910*/  IMAD.MOV.U32 R50, RZ, RZ, R88 ;  /* 0x000000ffff327224 */ /* 0x000fe400078e0058 */
[----:B------:R-:W4:Y:S04]  /*32920*/  LDL.LU R88, [R1+0x10f4] ;  /* 0x0010f40001587983 */ /* 0x000f280000300800 */
[----:B------:R-:W-:Y:S04]  /*32930*/  STL.64 [R1+0x328], R28 ;  /* 0x0003281c01007387 */ /* 0x000fe80000100a00 */
[----:B------:R0:W-:Y:S04]  /*32940*/  STL.64 [R1+0x1928], R28 ;  /* 0x0019281c01007387 */ /* 0x0001e80000100a00 */
[----:B------:R-:W-:Y:S04]  /*32950*/  STL.64 [R1+0x330], R56 ;  /* 0x0003303801007387 */ /* 0x000fe80000100a00 */
[----:B------:R0:W-:Y:S04]  /*32960*/  STL.64 [R1+0x1930], R56 ;  /* 0x0019303801007387 */ /* 0x0001e80000100a00 */
[----:B------:R-:W-:Y:S04]  /*32970*/  STL.64 [R1+0x338], R82 ;  /* 0x0003385201007387 */ /* 0x000fe80000100a00 */
[----:B------:R-:W-:Y:S04]  /*32980*/  STL [R1+0x1948], R82 ;  /* 0x0019485201007387 */ /* 0x000fe80000100800 */
[----:B------:R-:W-:Y:S04]  /*32990*/  STL [R1+0x1938], R83 ;  /* 0x0019385301007387 */ /* 0x000fe80000100800 */
[----:B------:R-:W-:Y:S04]  /*329a0*/  STL.64 [R1+0x340], R50 ;  /* 0x0003403201007387 */ /* 0x000fe80000100a00 */
[----:B------:R0:W-:Y:S04]  /*329b0*/  STL.64 [R1+0x1940], R50 ;  /* 0x0019403201007387 */ /* 0x0001e80000100a00 */
[----:B------:R-:W4:Y:S04]  /*329c0*/  LDL.LU R90, [R1+0x3a8] ;  /* 0x0003a800015a7983 */ /* 0x000f280000300800 */
[----:B------:R-:W4:Y:S04]  /*329d0*/  LDL.LU R91, [R1+0x10f8] ;  /* 0x0010f800015b7983 */ /* 0x000f280000300800 */
[----:B------:R-:W4:Y:S04]  /*329e0*/  LDL.LU R34, [R1+0x3b0] ;  /* 0x0003b00001227983 */ /* 0x000f280000300800 */
[----:B------:R-:W4:Y:S04]  /*329f0*/  LDL.LU R11, [R1+0x10fc] ;  /* 0x0010fc00010b7983 */ /* 0x000f280000300800 */
[----:B------:R-:W4:Y:S04]  /*32a00*/  LDL.LU R10, [R1+0x3b8] ;  /* 0x0003b800010a7983 */ /* 0x000f280000300800 */
[----:B------:R-:W4:Y:S01]  /*32a10*/  LDL.LU R43, [R1+0x1100] ;  /* 0x00110000012b7983 */ /* 0x000f220000300800 */
[----:B--2---:R-:W-:Y:S01]  /*32a20*/  LOP3.LUT R73, R73, R72, RZ, 0x3c, !PT ;  /* 0x0000004849497212 */ /* 0x004fe200078e3cff */
[----:B---3--:R-:W-:-:S02]  /*32a30*/  IMAD.MOV.U32 R81, RZ, RZ, R42 ;  /* 0x000000ffff517224 */ /* 0x008fc400078e002a */
[----:B------:R-:W2:Y:S01]  /*32a40*/  LDL.LU R42, [R1+0x3c0] ;  /* 0x0003c000012a7983 */ /* 0x000ea20000300800 */
[----:B------:R-:W-:-:S03]  /*32a50*/  IMAD.MOV.U32 R80, RZ, RZ, R75 ;  /* 0x000000ffff507224 */ /* 0x000fc600078e004b */
[----:B------:R-:W3:Y:S01]  /*32a60*/  LDL.LU R75, [R1+0x1104] ;  /* 0x00110400014b7983 */ /* 0x000ee20000300800 */
[----:B------:R-:W-:-:S04]  /*32a70*/  LOP3.LUT R72, R73, R72, RZ, 0x3c, !PT ;  /* 0x0000004849487212 */ /* 0x000fc800078e3cff */
[----:B------:R-:W-:Y:S01]  /*32a80*/  LOP3.LUT R73, R73, R72, RZ, 0x3c, !PT ;  /* 0x0000004849497212 */ /* 0x000fe200078e3cff */
        /* <DEDUP_REMOVED lines=21> */
[----:B------:R-:W-:Y:S02]  /*32be0*/  LOP3.LUT R85, R85, R84, RZ, 0x3c, !PT ;  /* 0x0000005455557212 */ /* 0x000fe400078e3cff */
[----:B------:R-:W-:Y:S02]  /*32bf0*/  LOP3.LUT R19, R19, R18, RZ, 0x3c, !PT ;  /* 0x0000001213137212 */ /* 0x000fe400078e3cff */
[----:B------:R-:W-:Y:S02]  /*32c00*/  LOP3.LUT R84, R85, R84, RZ, 0x3c, !PT ;  /* 0x0000005455547212 */ /* 0x000fe400078e3cff */
[----:B------:R-:W-:Y:S02]  /*32c10*/  LOP3.LUT R18, R19, R18, RZ, 0x3c, !PT ;  /* 0x0000001213127212 */ /* 0x000fe400078e3cff */
[----:B------:R-:W-:Y:S02]  /*32c20*/  LOP3.LUT R85, R85, R84, RZ, 0x3c, !PT ;  /* 0x0000005455557212 */ /* 0x000fe400078e3cff */
[----:B------:R-:W-:-:S03]  /*32c30*/  LOP3.LUT R19, R19, R18, RZ, 0x3c, !PT ;  /* 0x0000001213137212 */ /* 0x000fc600078e3cff */
[----:B------:R-:W-:Y:S04]  /*32c40*/  STL.64 [R1+0x368], R84 ;  /* 0x0003685401007387 */ /* 0x000fe80000100a00 */
[----:B------:R-:W-:Y:S04]  /*32c50*/  STL [R1+0x1988], R84 ;  /* 0x0019885401007387 */ /* 0x000fe80000100800 */
[----:B------:R-:W-:Y:S04]  /*32c60*/  STL [R1+0x1978], R85 ;  /* 0x0019785501007387 */ /* 0x000fe80000100800 */
[----:B------:R-:W-:Y:S04]  /*32c70*/  STL.64 [R1+0x370], R18 ;  /* 0x0003701201007387 */ /* 0x000fe80000100a00 */
[----:B------:R0:W-:Y:S04]  /*32c80*/  STL.64 [R1+0x1980], R18 ;  /* 0x0019801201007387 */ /* 0x0001e80000100a00 */
[----:B------:R-:W-:Y:S04]  /*32c90*/  STL.64 [R1+0x378], R24 ;  /* 0x0003781801007387 */ /* 0x000fe80000100a00 */
[----:B------:R0:W-:Y:S04]  /*32ca0*/  STL.64 [R1+0x1990], R24 ;  /* 0x0019901801007387 */ /* 0x0001e80000100a00 */
[----:B------:R-:W-:Y:S04]  /*32cb0*/  STL.64 [R1+0x380], R36 ;  /* 0x0003802401007387 */ /* 0x000fe80000100a00 */
[----:B------:R-:W-:Y:S01]  /*32cc0*/  STL [R1+0x19b0], R36 ;  /* 0x0019b02401007387 */ /* 0x000fe20000100800 */
[----:B------:R-:W-:-:S03]  /*32cd0*/  IMAD.MOV.U32 R9, RZ, RZ, R34 ;  /* 0x000000ffff097224 */ /* 0x000fc600078e0022 */
[----:B------:R-:W-:Y:S01]  /*32ce0*/  STL [R1+0x1998], R37 ;  /* 0x0019982501007387 */ /* 0x000fe20000100800 */
[----:B------:R-:W-:-:S03]  /*32cf0*/  IMAD.MOV.U32 R8, RZ, RZ, R11 ;  /* 0x000000ffff087224 */ /* 0x000fc600078e000b */
[----:B------:R-:W1:Y:S01]  /*32d00*/  LDL.LU R34, [R1+0x3e8] ;  /* 0x0003e80001227983 */ /* 0x000e620000300800 */
[----:B------:R-:W-:-:S03]  /*32d10*/  IMAD.MOV.U32 R27, RZ, RZ, R10 ;  /* 0x000000ffff1b7224 */ /* 0x000fc600078e000a */
[----:B------:R-:W4:Y:S01]  /*32d20*/  LDL.LU R11, [R1+0x6b4] ;  /* 0x0006b400010b7983 */ /* 0x000f220000300800 */
[----:B------:R-:W-:-:S03]  /*32d30*/  IMAD.MOV.U32 R26, RZ, RZ, R43 ;  /* 0x000000ffff1a7224 */ /* 0x000fc600078e002b */
        /* <DEDUP_REMOVED lines=14> */
[----:B------:R0:W-:Y:S04]  /*32e20*/  STL.64 [R1+0x19b8], R26 ;  /* 0x0019b81a01007387 */ /* 0x0001e80000100a00 */
[----:B------:R-:W-:Y:S04]  /*32e30*/  STL.64 [R1+0x3c0], R46 ;  /* 0x0003c02e01007387 */ /* 0x000fe80000100a00 */
[----:B------:R-:W-:Y:S04]  /*32e40*/  STL [R1+0x19d0], R46 ;  /* 0x0019d02e01007387 */ /* 0x000fe80000100800 */
[----:B------:R-:W-:Y:S04]  /*32e50*/  STL [R1+0x19c0], R47 ;  /* 0x0019c02f01007387 */ /* 0x000fe80000100800 */
[----:B0-----:R-:W3:Y:S04]  /*32e60*/  LDL.LU R76, [R1+0x400] ;  /* 0x00040000014c7983 */ /* 0x001ee80000300800 */
[----:B------:R-:W3:Y:S01]  /*32e70*/  LDL.LU R53, [R1+0x6c0] ;  /* 0x0006c00001357983 */ /* 0x000ee20000300800 */
[----:B------:R-:W-:-:S02]  /*32e80*/  IMAD.MOV.U32 R58, RZ, RZ, R39 ;  /* 0x000000ffff3a7224 */ /* 0x000fc400078e0027 */
[----:B----4-:R-:W-:Y:S02]  /*32e90*/  IMAD.MOV.U32 R45, RZ, RZ, R0 ;  /* 0x000000ffff2d7224 */ /* 0x010fe400078e0000 */
[----:B------:R-:W4:Y:S01]  /*32ea0*/  LDL.LU R0, [R1+0x428] ;  /* 0x0004280001007983 */ /* 0x000f220000300800 */
[----:B------:R-:W-:-:S03]  /*32eb0*/  IMAD.MOV.U32 R44, RZ, RZ, R89 ;  /* 0x000000ffff2c7224 */ /* 0x000fc600078e0059 */
[----:B------:R-:W4:Y:S04]  /*32ec0*/  LDL.LU R89, [R1+0x6c4] ;  /* 0x0006c40001597983 */ /* 0x000f280000300800 */
[----:B------:R-:W4:Y:S01]  /*32ed0*/  LDL.LU R52, [R1+0x430] ;  /* 0x0004300001347983 */ /* 0x000f220000300800 */
[----:B------:R-:W-:-:S03]  /*32ee0*/  IMAD.MOV.U32 R93, RZ, RZ, R74 ;  /* 0x000000ffff5d7224 */ /* 0x000fc600078e004a */
[----:B------:R-:W4:Y:S04]  /*32ef0*/  LDL.LU R7, [R1+0x6c8] ;  /* 0x0006c80001077983 */ /* 0x000f280000300800 */
[----:B------:R-:W4:Y:S04]  /*32f00*/  LDL.LU R6, [R1+0x438] ;  /* 0x0004380001067983 */ /* 0x000f280000300800 */
[----:B------:R-:W4:Y:S04]  /*32f10*/  LDL.LU R39, [R1+0x6cc] ;  /* 0x0006cc0001277983 */ /* 0x000f280000300800 */
[----:B------:R-:W4:Y:S01]  /*32f20*/  LDL.LU R74, [R1+0x440] ;  /* 0x00044000014a7983 */ /* 0x000f220000300800 */
[----:B------:R-:W-:-:S03]  /*32f30*/  IMAD.MOV.U32 R92, RZ, RZ, R88 ;  /* 0x000000ffff5c7224 */ /* 0x000fc600078e0058 */
[----:B------:R-:W4:Y:S01]  /*32f40*/  LDL.LU R88, [R1+0x6d8] ;  /* 0x0006d80001587983 */ /* 0x000f220000300800 */
[----:B------:R-:W-:Y:S02]  /*32f50*/  IMAD.MOV.U32 R12, RZ, RZ, R35 ;  /* 0x000000ffff0c7224 */ /* 0x000fe400078e0023 */
[----:B------:R-:W-:Y:S01]  /*32f60*/  IMAD.MOV.U32 R13, RZ, RZ, R38 ;  /* 0x000000ffff0d7224 */ /* 0x000fe200078e0026 */
[----:B------:R-:W-:Y:S04]  /*32f70*/  STL.64 [R1+0x3c8], R58 ;  /* 0x0003c83a01007387 */ /* 0x000fe80000100a00 */
[----:B------:R0:W-:Y:S04]  /*32f80*/  STL.64 [R1+0x19c8], R58 ;  /* 0x0019c83a01007387 */ /* 0x0001e80000100a00 */
[----:B------:R-:W-:Y:S04]  /*32f90*/  STL.64 [R1+0x3d0], R12 ;  /* 0x0003d00c01007387 */ /* 0x000fe80000100a00 */
[----:B------:R0:W-:Y:S04]  /*32fa0*/  STL.64 [R1+0x19d8], R12 ;  /* 0x0019d80c01007387 */ /* 0x0001e80000100a00 */
[----:B------:R-:W-:Y:S04]  /*32fb0*/  STL.64 [R1+0x3d8], R44 ;  /* 0x0003d82c01007387 */ /* 0x000fe80000100a00 */
[----:B------:R0:W-:Y:S04]  /*32fc0*/  STL [R1+0x19f0], R44 ;  /* 0x0019f02c01007387 */ /* 0x0001e80000100800 */
[----:B------:R-:W-:Y:S04]  /*32fd0*/  STL [R1+0x19e0], R45 ;  /* 0x0019e02d01007387 */ /* 0x000fe80000100800 */
[----:B------:R-:W-:Y:S04]  /*32fe0*/  STL.64 [R1+0x3e0], R92 ;  /* 0x0003e05c01007387 */ /* 0x000fe80000100a00 */
[----:B------:R0:W-:Y:S01]  /*32ff0*/  STL.64 [R1+0x19e8], R92 ;  /* 0x0019e85c01007387 */ /* 0x0001e20000100a00 */
[----:B-1----:R-:W-:-:S03]  /*33000*/  IMAD.MOV.U32 R3, RZ, RZ, R34 ;  /* 0x000000ffff037224 */ /* 0x002fc600078e0022 */
        /* <DEDUP_REMOVED lines=9> */
[----:B--2---:R-:W-:-:S03]  /*330a0*/  IMAD.MOV.U32 R21, RZ, RZ, R42 ;  /* 0x000000ffff157224 */ /* 0x004fc600078e002a */
[----:B------:R-:W2:Y:S01]  /*330b0*/  LDL.LU R42, [R1+0x460] ;  /* 0x00046000012a7983 */ /* 0x000ea20000300800 */
[----:B---3--:R-:W-:-:S03]  /*330c0*/  IMAD.MOV.U32 R20, RZ, RZ, R75 ;  /* 0x000000ffff147224 */ /* 0x008fc600078e004b */
[----:B------:R-:W3:Y:S04]  /*330d0*/  LDL.LU R75, [R1+0x6e8] ;  /* 0x0006e800014b7983 */ /* 0x000ee80000300800 */
[----:B------:R-:W-:Y:S04]  /*330e0*/  STL.64 [R1+0x3e8], R2 ;  /* 0x0003e80201007387 */ /* 0x000fe80000100a00 */
[----:B------:R1:W-:Y:S04]  /*330f0*/  STL.64 [R1+0x19f8], R2 ;  /* 0x0019f80201007387 */ /* 0x0003e80000100a00 */
[----:B------:R-:W-:Y:S04]  /*33100*/  STL.64 [R1+0x3f0], R78 ;  /* 0x0003f04e01007387 */ /* 0x000fe80000100a00 */
[----:B------:R0:W-:Y:S04]  /*33110*/  STL.64 [R1+0x1a00], R78 ;  /* 0x001a004e01007387 */ /* 0x0001e80000100a00 */
[----:B------:R-:W-:Y:S04]  /*33120*/  STL.64 [R1+0x3f8], R20 ;  /* 0x0003f81401007387 */ /* 0x000fe80000100a00 */
[----:B------:R0:W-:Y:S01]  /*33130*/  STL.64 [R1+0x1a08], R20 ;  /* 0x001a081401007387 */ /* 0x0001e20000100a00 */
[----:B------:R-:W-:-:S02]  /*33140*/  IMAD.MOV.U32 R31, RZ, RZ, R76 ;  /* 0x000000ffff1f7224 */ /* 0x000fc400078e004c */
[----:B------:R-:W-:-:S05]  /*33150*/  IMAD.MOV.U32 R30, RZ, RZ, R53 ;  /* 0x000000ffff1e7224 */ /* 0x000fca00078e0035 */
[----:B------:R-:W-:Y:S04]  /*33160*/  STL.64 [R1+0x400], R30 ;  /* 0x0004001e01007387 */ /* 0x000fe80000100a00 */
[----:B------:R-:W-:Y:S04]  /*33170*/  STL [R1+0x1a20], R30 ;  /* 0x001a201e01007387 */ /* 0x000fe80000100800 */
[----:B------:R-:W-:Y:S01]  /*33180*/  STL [R1+0x1a10], R31 ;  /* 0x001a101f01007387 */ /* 0x000fe20000100800 */
        /* <DEDUP_REMOVED lines=9> */
[----:B------:R-:W-:Y:S01]  /*33220*/  IMAD.MOV.U32 R65, RZ, RZ, R52 ;  /* 0x000000ffff417224 */ /* 0x000fe200078e0034 */
[----:B------:R-:W-:Y:S01]  /*33230*/  STL.64 [R1+0x428], R40 ;  /* 0x0004282801007387 */ /* 0x000fe20000100a00 */
[----:B------:R-:W-:Y:S02]  /*33240*/  IMAD.MOV.U32 R70, RZ, RZ, R39 ;  /* 0x000000ffff467224 */ /* 0x000fe400078e0027 */
[----:B------:R-:W-:Y:S01]  /*33250*/  IMAD.MOV.U32 R71, RZ, RZ, R6 ;  /* 0x000000ffff477224 */ /* 0x000fe200078e0006 */
[----:B------:R0:W-:Y:S04]  /*33260*/  STL.64 [R1+0x1a18], R40 ;  /* 0x001a182801007387 */ /* 0x0001e80000100a00 */
[----:B------:R-:W-:Y:S04]  /*33270*/  STL.64 [R1+0x430], R64 ;  /* 0x0004304001007387 */ /* 0x000fe80000100a00 */
[----:B------:R0:W-:Y:S04]  /*33280*/  STL.64 [R1+0x1a28], R64 ;  /* 0x001a284001007387 */ /* 0x0001e80000100a00 */
        /* <DEDUP_REMOVED lines=14> */
[----:B------:R-:W-:Y:S01]  /*33370*/  STL.64 [R1+0x448], R14 ;  /* 0x0004480e01007387 */ /* 0x000fe20000100a00 */
[----:B------:R-:W-:-:S03]  /*33380*/  IMAD.MOV.U32 R48, RZ, RZ, R43 ;  /* 0x000000ffff307224 */ /* 0x000fc600078e002b */
[----:B------:R0:W-:Y:S04]  /*33390*/  STL.64 [R1+0x1a48], R14 ;  /* 0x001a480e01007387 */ /* 0x0001e80000100a00 */
[----:B------:R-:W-:Y:S04]  /*333a0*/  STL.64 [R1+0x450], R32 ;  /* 0x0004502001007387 */ /* 0x000fe80000100a00 */
[----:B------:R-:W-:Y:S04]  /*333b0*/  STL.64 [R1+0x1a50], R32 ;  /* 0x001a502001007387 */ /* 0x000fe80000100a00 */
[----:B------:R-:W-:Y:S04]  /*333c0*/  STL.64 [R1+0x458], R48 ;  /* 0x0004583001007387 */ /* 0x000fe80000100a00 */
[----:B------:R-:W-:Y:S01]  /*333d0*/  STL.64 [R1+0x1a58], R48 ;  /* 0x001a583001007387 */ /* 0x000fe20000100a00 */
[----:B--2---:R-:W-:-:S02]  /*333e0*/  IMAD.MOV.U32 R61, RZ, RZ, R42 ;  /* 0x000000ffff3d7224 */ /* 0x004fc400078e002a */
[----:B---3--:R-:W-:-:S05]  /*333f0*/  IMAD.MOV.U32 R60, RZ, RZ, R75 ;  /* 0x000000ffff3c7224 */ /* 0x008fca00078e004b */
[----:B------:R-:W-:Y:S04]  /*33400*/  STL.64 [R1+0x460], R60 ;  /* 0x0004603c01007387 */ /* 0x000fe80000100a00 */
[----:B------:R2:W-:Y:S04]  /*33410*/  STL.64 [R1+0x1a60], R60 ;  /* 0x001a603c01007387 */ /* 0x0005e80000100a00 */
[----:B------:R-:W3:Y:S04]  /*33420*/  LDL.LU R35, [R1+0x4a8] ;  /* 0x0004a80001237983 */ /* 0x000ee80000300800 */
[----:B------:R-:W3:Y:S04]  /*33430*/  LDL.LU R34, [R1+0x710] ;  /* 0x0007100001227983 */ /* 0x000ee80000300800 */
        /* <DEDUP_REMOVED lines=29> */
[----:B------:R-:W-:Y:S01]  /*33610*/  STL [R1+0x1a70], R67 ;  /* 0x001a704301007387 */ /* 0x000fe20000100800 */
[----:B------:R-:W-:-:S04]  /*33620*/  LOP3.LUT R63, R63, R62, RZ, 0x3c, !PT ;  /* 0x0000003e3f3f7212 */ /* 0x000fc800078e3cff */
[----:B------:R-:W-:-:S04]  /*33630*/  LOP3.LUT R62, R63, R62, RZ, 0x3c, !PT ;  /* 0x0000003e3f3e7212 */ /* 0x000fc800078e3cff */
[----:B------:R-:W-:-:S05]  /*33640*/  LOP3.LUT R63, R63, R62, RZ, 0x3c, !PT ;  /* 0x0000003e3f3f7212 */ /* 0x000fca00078e3cff */
[----:B------:R-:W-:Y:S04]  /*33650*/  STL.64 [R1+0x478], R62 ;  /* 0x0004783e01007387 */ /* 0x000fe80000100a00 */
[----:B------:R0:W-:Y:S04]  /*33660*/  STL.64 [R1+0x1a78], R62 ;  /* 0x001a783e01007387 */ /* 0x0001e80000100a00 */
[----:B------:R-:W-:Y:S04]  /*33670*/  STL.64 [R1+0x480], R6 ;  /* 0x0004800601007387 */ /* 0x000fe80000100a00 */
[----:B------:R0:W-:Y:S04]  /*33680*/  STL.64 [R1+0x1a80], R6 ;  /* 0x001a800601007387 */ /* 0x0001e80000100a00 */
[----:B---3--:R-:W-:Y:S04]  /*33690*/  STL.64 [R1+0x4a8], R34 ;  /* 0x0004a82201007387 */ /* 0x008fe80000100a00 */
[----:B------:R3:W-:Y:S04]  /*336a0*/  STL.64 [R1+0x1a88], R34 ;  /* 0x001a882201007387 */ /* 0x0007e80000100a00 */
[----:B--2---:R-:W-:Y:S04]  /*336b0*/  STL.64 [R1+0x4b0], R52 ;  /* 0x0004b03401007387 */ /* 0x004fe80000100a00 */
[----:B------:R-:W-:Y:S04]  /*336c0*/  STL.64 [R1+0x4b8], R22 ;  /* 0x0004b81601007387 */ /* 0x000fe80000100a00 */
[----:B------:R-:W-:Y:S01]  /*336d0*/  STL.64 [R1+0x4c0], R54 ;  /* 0x0004c03601007387 */ /* 0x000fe20000100a00 */
[----:B------:R-:W-:-:S04]  /*336e0*/  LOP3.LUT R29, R29, R28, RZ, 0x3c, !PT ;  /* 0x0000001c1d1d7212 */ /* 0x000fc800078e3cff */
[----:B------:R-:W-:-:S04]  /*336f0*/  LOP3.LUT R28, R29, R28, RZ, 0x3c, !PT ;  /* 0x0000001c1d1c7212 */ /* 0x000fc800078e3cff */
[----:B------:R-:W-:Y:S01]  /*33700*/  LOP3.LUT R29, R29, R28, RZ, 0x3c, !PT ;  /* 0x0000001c1d1d7212 */ /* 0x000fe200078e3cff */
[----:B------:R-:W-:Y:S01]  /*33710*/  IMAD.MOV.U32 R56, RZ, RZ, R87 ;  /* 0x000000ffff387224 */ /* 0x000fe200078e0057 */
[----:B------:R-:W-:Y:S01]  /*33720*/  STL.64 [R1+0x4c8], R76 ;  /* 0x0004c84c01007387 */ /* 0x000fe20000100a00 */
[----:B------:R-:W-:Y:S02]  /*33730*/  IMAD.MOV.U32 R51, RZ, RZ, R86 ;  /* 0x000000ffff337224 */ /* 0x000fe400078e0056 */
[----:B------:R-:W-:Y:S01]  /*33740*/  IMAD.MOV.U32 R50, RZ, RZ, R39 ;  /* 0x000000ffff327224 */ /* 0x000fe200078e0027 */
[----:B------:R-:W-:Y:S04]  /*33750*/  STL.64 [R1+0x4d0], R28 ;  /* 0x0004d01c01007387 */ /* 0x000fe80000100a00 */
[----:B------:R-:W-:Y:S04]  /*33760*/  STL.64 [R1+0x4d8], R56 ;  /* 0x0004d83801007387 */ /* 0x000fe80000100a00 */
[----:B------:R-:W-:Y:S04]  /*33770*/  STL.64 [R1+0x4e0], R50 ;  /* 0x0004e03201007387 */ /* 0x000fe80000100a00 */
[----:B------:R-:W2:Y:S04]  /*33780*/  LDL.LU R18, [R1+0x530] ;  /* 0x0005300001127983 */ /* 0x000ea80000300800 */
[----:B------:R-:W2:Y:S04]  /*33790*/  LDL.LU R19, [R1+0x79c] ;  /* 0x00079c0001137983 */ /* 0x000ea80000300800 */
[----:B------:R-:W3:Y:S04]  /*337a0*/  LDL.LU R24, [R1+0x538] ;  /* 0x0005380001187983 */ /* 0x000ee80000300800 */
[----:B------:R-:W3:Y:S04]  /*337b0*/  LDL.LU R25, [R1+0x7a0] ;  /* 0x0007a00001197983 */ /* 0x000ee80000300800 */
[----:B------:R-:W3:Y:S04]  /*337c0*/  LDL.LU R90, [R1+0x540] ;  /* 0x00054000015a7983 */ /* 0x000ee80000300800 */
[----:B------:R-:W3:Y:S01]  /*337d0*/  LDL.LU R91, [R1+0x7a8] ;  /* 0x0007a800015b7983 */ /* 0x000ee20000300800 */
[----:B------:R-:W-:-:S02]  /*337e0*/  IMAD.MOV.U32 R69, RZ, RZ, R38 ;  /* 0x000000ffff457224 */ /* 0x000fc400078e0026 */
[----:B------:R-:W-:Y:S02]  /*337f0*/  IMAD.MOV.U32 R68, RZ, RZ, R75 ;  /* 0x000000ffff447224 */ /* 0x000fe400078e004b */
[----:B----4-:R-:W-:Y:S02]  /*33800*/  IMAD.MOV.U32 R16, RZ, RZ, R89 ;  /* 0x000000ffff107224 */ /* 0x010fe400078e0059 */
[----:B------:R-:W4:Y:S01]  /*33810*/  LDL.LU R89, [R1+0x548] ;  /* 0x0005480001597983 */ /* 0x000f220000300800 */
[----:B------:R-:W-:-:S03]  /*33820*/  IMAD.MOV.U32 R81, RZ, RZ, R74 ;  /* 0x000000ffff517224 */ /* 0x000fc600078e004a */
[----:B------:R-:W4:Y:S04]  /*33830*/  LDL.LU R74, [R1+0x7ac] ;  /* 0x0007ac00014a7983 */ /* 0x000f280000300800 */
[----:B------:R-:W4:Y:S04]  /*33840*/  LDL.LU R26, [R1+0x550] ;  /* 0x00055000011a7983 */ /* 0x000f280000300800 */
[----:B------:R-:W4:Y:S04]  /*33850*/  LDL.LU R27, [R1+0x7b4] ;  /* 0x0007b400011b7983 */ /* 0x000f280000300800 */
[----:B0-----:R-:W4:Y:S04]  /*33860*/  LDL.LU R58, [R1+0x558] ;  /* 0x00055800013a7983 */ /* 0x001f280000300800 */
[----:B------:R-:W4:Y:S04]  /*33870*/  LDL.LU R59, [R1+0x7c8] ;  /* 0x0007c800013b7983 */ /* 0x000f280000300800 */
[----:B------:R-:W4:Y:S04]  /*33880*/  LDL.LU R12, [R1+0x560] ;  /* 0x00056000010c7983 */ /* 0x000f280000300800 */
[----:B------:R-:W4:Y:S04]  /*33890*/  LDL.LU R13, [R1+0x7cc] ;  /* 0x0007cc00010d7983 */ /* 0x000f280000300800 */
[----:B------:R-:W4:Y:S04]  /*338a0*/  LDL.LU R44, [R1+0x568] ;  /* 0x00056800012c7983 */ /* 0x000f280000300800 */
[----:B------:R-:W4:Y:S04]  /*338b0*/  LDL.LU R47, [R1+0x7d0] ;  /* 0x0007d000012f7983 */ /* 0x000f280000300800 */
[----:B------:R-:W1:Y:S04]  /*338c0*/  LDL.LU R46, [R1+0x570] ;  /* 0x00057000012e7983 */ /* 0x000e680000300800 */
        /* <DEDUP_REMOVED lines=28> */
[----:B------:R-:W-:Y:S02]  /*33a90*/  LOP3.LUT R25, R25, R24, RZ, 0x3c, !PT ;  /* 0x0000001819197212 */ /* 0x000fe400078e3cff */
[----:B------:R-:W-:Y:S01]  /*33aa0*/  LOP3.LUT R91, R91, R90, RZ, 0x3c, !PT ;  /* 0x0000005a5b5b7212 */ /* 0x000fe200078e3cff */
[----:B----4-:R-:W-:-:S02]  /*33ab0*/  IMAD.MOV.U32 R9, RZ, RZ, R89 ;  /* 0x000000ffff097224 */ /* 0x010fc400078e0059 */
[----:B------:R-:W2:Y:S01]  /*33ac0*/  LDL.LU R89, [R1+0x5e0] ;  /* 0x0005e00001597983 */ /* 0x000ea20000300800 */
[----:B------:R-:W-:-:S03]  /*33ad0*/  IMAD.MOV.U32 R8, RZ, RZ, R74 ;  /* 0x000000ffff087224 */ /* 0x000fc600078e004a */
[----:B------:R-:W3:Y:S01]  /*33ae0*/  LDL.LU R74, [R1+0xd9c] ;  /* 0x000d9c00014a7983 */ /* 0x000ee20000300800 */
[----:B------:R-:W-:-:S04]  /*33af0*/  LOP3.LUT R27, R27, R26, RZ, 0x3c, !PT ;  /* 0x0000001a1b1b7212 */ /* 0x000fc800078e3cff */
[----:B------:R-:W-:Y:S02]  /*33b00*/  LOP3.LUT R26, R27, R26, RZ, 0x3c, !PT ;  /* 0x0000001a1b1a7212 */ /* 0x000fe400078e3cff */
[----:B------:R-:W-:-:S04]  /*33b10*/  LOP3.LUT R59, R59, R58, RZ, 0x3c, !PT ;  /* 0x0000003a3b3b7212 */ /* 0x000fc800078e3cff */
[----:B------:R-:W-:Y:S02]  /*33b20*/  LOP3.LUT R58, R59, R58, RZ, 0x3c, !PT ;  /* 0x0000003a3b3a7212 */ /* 0x000fe400078e3cff */
[----:B------:R-:W-:Y:S01]  /*33b30*/  LOP3.LUT R13, R13, R12, RZ, 0x3c, !PT ;  /* 0x0000000c0d0d7212 */ /* 0x000fe200078e3cff */
[----:B------:R-:W-:Y:S01]  /*33b40*/  STL.64 [R1+0x530], R18 ;  /* 0x0005301201007387 */ /* 0x000fe20000100a00 */
[----:B------:R-:W-:Y:S02]  /*33b50*/  LOP3.LUT R27, R27, R26, RZ, 0x3c, !PT ;  /* 0x0000001a1b1b7212 */ /* 0x000fe400078e3cff */
[----:B------:R-:W-:Y:S01]  /*33b60*/  LOP3.LUT R12, R13, R12, RZ, 0x3c, !PT ;  /* 0x0000000c0d0c7212 */ /* 0x000fe200078e3cff */
[----:B------:R-:W-:Y:S01]  /*33b70*/  STL.64 [R1+0x538], R24 ;  /* 0x0005381801007387 */ /* 0x000fe20000100a00 */
[----:B------:R-:W-:Y:S01]  /*33b80*/  LOP3.LUT R59, R59, R58, RZ, 0x3c, !PT ;  /* 0x0000003a3b3b7212 */ /* 0x000fe200078e3cff */
[----:B------:R-:W-:Y:S01]  /*33b90*/  IMAD.MOV.U32 R93, RZ, RZ, R44 ;  /* 0x000000ffff5d7224 */ /* 0x000fe200078e002c */
[----:B------:R-:W-:Y:S01]  /*33ba0*/  LOP3.LUT R13, R13, R12, RZ, 0x3c, !PT ;  /* 0x0000000c0d0d7212 */ /* 0x000fe200078e3cff */
[----:B------:R-:W-:Y:S01]  /*33bb0*/  STL.64 [R1+0x540], R90 ;  /* 0x0005405a01007387 */ /* 0x000fe20000100a00 */
[----:B------:R-:W-:-:S02]  /*33bc0*/  IMAD.MOV.U32 R92, RZ, RZ, R47 ;  /* 0x000000ffff5c7224 */ /* 0x000fc400078e002f */
[----:B-1----:R-:W-:Y:S01]  /*33bd0*/  IMAD.MOV.U32 R3, RZ, RZ, R46 ;  /* 0x000000ffff037224 */ /* 0x002fe200078e002e */
        /* <DEDUP_REMOVED lines=15> */
[----:B------:R-:W-:Y:S01]  /*33cd0*/  STL.64 [R1+0x5b8], R40 ;  /* 0x0005b82801007387 */ /* 0x000fe20000100a00 */
[----:B------:R-:W-:-:S03]  /*33ce0*/  IMAD.MOV.U32 R65, RZ, RZ, R82 ;  /* 0x000000ffff417224 */ /* 0x000fc600078e0052 */
[----:B------:R-:W4:Y:S04]  /*33cf0*/  LDL.LU R37, [R1+0x5e8] ;  /* 0x0005e80001257983 */ /* 0x000f280000300800 */
[----:B------:R-:W4:Y:S01]  /*33d00*/  LDL.LU R36, [R1+0xda0] ;  /* 0x000da00001247983 */ /* 0x000f220000300800 */
[----:B------:R-:W-:-:S03]  /*33d10*/  IMAD.MOV.U32 R5, RZ, RZ, R86 ;  /* 0x000000ffff057224 */ /* 0x000fc600078e0056 */
[----:B------:R-:W4:Y:S04]  /*33d20*/  LDL.LU R73, [R1+0x5f0] ;  /* 0x0005f00001497983 */ /* 0x000f280000300800 */
[----:B------:R-:W4:Y:S04]  /*33d30*/  LDL.LU R72, [R1+0xda4] ;  /* 0x000da40001487983 */ /* 0x000f280000300800 */
[----:B------:R-:W4:Y:S01]  /*33d40*/  LDL.LU R82, [R1+0x628] ;  /* 0x0006280001527983 */ /* 0x000f220000300800 */
[----:B------:R-:W-:-:S03]  /*33d50*/  IMAD.MOV.U32 R86, RZ, RZ, R88 ;  /* 0x000000ffff567224 */ /* 0x000fc600078e0058 */
[----:B------:R-:W4:Y:S01]  /*33d60*/  LDL.LU R88, [R1+0xda8] ;  /* 0x000da80001587983 */ /* 0x000f220000300800 */
[----:B------:R-:W-:Y:S02]  /*33d70*/  IMAD.MOV.U32 R64, RZ, RZ, R87 ;  /* 0x000000ffff407224 */ /* 0x000fe400078e0057 */
[----:B------:R-:W-:Y:S02]  /*33d80*/  IMAD.MOV.U32 R4, RZ, RZ, R39 ;  /* 0x000000ffff047224 */ /* 0x000fe400078e0027 */
[----:B------:R-:W-:Y:S02]  /*33d90*/  IMAD.MOV.U32 R14, RZ, RZ, R75 ;  /* 0x000000ffff0e7224 */ /* 0x000fe400078e004b */
[----:B------:R-:W-:Y:S02]  /*33da0*/  IMAD.MOV.U32 R15, RZ, RZ, R38 ;  /* 0x000000ffff0f7224 */ /* 0x000fe400078e0026 */
[----:B------:R-:W-:Y:S01]  /*33db0*/  IMAD.MOV.U32 R87, RZ, RZ, R0 ;  /* 0x000000ffff577224 */ /* 0x000fe200078e0000 */
        /* <DEDUP_REMOVED lines=27> */
[----:B------:R-:W4:Y:S01]  /*33f70*/  LDL R83, [R1+0x974] ;  /* 0x0009740001537983 */ /* 0x000f220000100800 */
[----:B---3--:R-:W-:-:S03]  /*33f80*/  IMAD.MOV.U32 R32, RZ, RZ, R74 ;  /* 0x000000ffff207224 */ /* 0x008fc600078e004a */
[----:B------:R-:W3:Y:S01]  /*33f90*/  LDL R74, [R1+0x984] ;  /* 0x00098400014a7983 */ /* 0x000ee20000100800 */
[----:B--2---:R-:W-:-:S03]  /*33fa0*/  IMAD.MOV.U32 R33, RZ, RZ, R89 ;  /* 0x000000ffff217224 */ /* 0x004fc600078e0059 */
[----:B------:R-:W2:Y:S01]  /*33fb0*/  LDL R89, [R1+0x96c] ;  /* 0x00096c0001597983 */ /* 0x000ea20000100800 */
[----:B----4-:R-:W-:Y:S02]  /*33fc0*/  IMAD.MOV.U32 R48, RZ, RZ, R36 ;  /* 0x000000ffff307224 */ /* 0x010fe400078e0024 */
[----:B------:R-:W-:Y:S02]  /*33fd0*/  IMAD.MOV.U32 R36, RZ, RZ, R88 ;  /* 0x000000ffff247224 */ /* 0x000fe400078e0058 */
[----:B------:R-:W4:Y:S01]  /*33fe0*/  LDL R88, [R1+0x964] ;  /* 0x0009640001587983 */ /* 0x000f220000100800 */
[----:B------:R-:W-:Y:S02]  /*33ff0*/  IMAD.MOV.U32 R49, RZ, RZ, R37 ;  /* 0x000000ffff317224 */ /* 0x000fe400078e0025 */
[----:B------:R-:W-:Y:S02]  /*34000*/  IMAD.MOV.U32 R37, RZ, RZ, R82 ;  /* 0x000000ffff257224 */ /* 0x000fe400078e0052 */
[----:B------:R-:W4:Y:S01]  /*34010*/  LDL R82, [R1+0x968] ;  /* 0x0009680001527983 */ /* 0x000f220000100800 */
[----:B------:R-:W-:-:S02]  /*34020*/  LOP3.LUT R63, R63, R62, RZ, 0x3c, !PT ;  /* 0x0000003e3f3f7212 */ /* 0x000fc400078e3cff */
[----:B------:R-:W-:-:S04]  /*34030*/  LOP3.LUT R7, R7, R6, RZ, 0x3c, !PT ;  /* 0x0000000607077212 */ /* 0x000fc800078e3cff */
[----:B------:R-:W-:Y:S02]  /*34040*/  LOP3.LUT R6, R7, R6, RZ, 0x3c, !PT ;  /* 0x0000000607067212 */ /* 0x000fe400078e3cff */
[----:B------:R-:W-:Y:S01]  /*34050*/  LOP3.LUT R62, R63, R62, RZ, 0x3c, !PT ;  /* 0x0000003e3f3e7212 */ /* 0x000fe200078e3cff */
[----:B------:R-:W-:Y:S01]  /*34060*/  IMAD.MOV.U32 R34, RZ, RZ, R39 ;  /* 0x000000ffff227224 */ /* 0x000fe200078e0027 */
[----:B------:R-:W-:Y:S02]  /*34070*/  LOP3.LUT R7, R7, R6, RZ, 0x3c, !PT ;  /* 0x0000000607077212 */ /* 0x000fe400078e3cff */
[----:B------:R-:W-:Y:S02]  /*34080*/  LOP3.LUT R63, R63, R62, RZ, 0x3c, !PT ;  /* 0x0000003e3f3f7212 */ /* 0x000fe400078e3cff */
[----:B------:R-:W4:Y:S04]  /*34090*/  @!P1 LDG.E.U16 R0, desc[UR10][R34.64] ;  /* 0x0000000a22009981 */ /* 0x000f28000c1e1500 */
[----:B------:R-:W4:Y:S04]  /*340a0*/  @!P1 LDG.E.U16 R67, desc[UR10][R62.64] ;  /* 0x0000000a3e439981 */ /* 0x000f28000c1e1500 */
[----:B------:R-:W4:Y:S04]  /*340b0*/  @!P1 LDG.E.U16 R38, desc[UR10][R46.64] ;  /* 0x0000000a2e269981 */ /* 0x000f28000c1e1500 */
[----:B---3--:R-:W3:Y:S04]  /*340c0*/  @!P0 LDG.E.U16 R74, desc[UR10][R6.64] ;  /* 0x0000000a064a8981 */ /* 0x008ee8000c1e1500 */
[----:B--2---:R-:W2:Y:S04]  /*340d0*/  @!P0 LDG.E.U16 R89, desc[UR10][R30.64] ;  /* 0x0000000a1e598981 */ /* 0x004ea8000c1e1500 */
[----:B----4-:R-:W4:Y:S01]  /*340e0*/  @!P0 LDG.E.U16 R88, desc[UR10][R36.64] ;  /* 0x0000000a24588981 */ /* 0x010f22000c1e1500 */
[----:B------:R-:W-:-:S03]  /*340f0*/  IMAD.MOV.U32 R71, RZ, RZ, R70 ;  /* 0x000000ffff477224 */ /* 0x000fc600078e0046 */
[----:B------:R-:W-:Y:S01]  /*34100*/  STL.64 [R1+0x5e0], R32 ;  /* 0x0005e02001007387 */ /* 0x000fe20000100a00 */
[----:B------:R-:W-:Y:S01]  /*34110*/  IMAD.MOV.U32 R70, RZ, RZ, R75 ;  /* 0x000000ffff467224 */ /* 0x000fe200078e004b */
[----:B------:R-:W-:Y:S02]  /*34120*/  LOP3.LUT R61, R61, R60, RZ, 0x3c, !PT ;  /* 0x0000003c3d3d7212 */ /* 0x000fe400078e3cff */
[----:B------:R-:W-:Y:S01]  /*34130*/  STL.64 [R1+0x5e8], R48 ;  /* 0x0005e83001007387 */ /* 0x000fe20000100a00 */
[----:B------:R-:W-:-:S03]  /*34140*/  LOP3.LUT R11, R11, R10, RZ, 0x3c, !PT ;  /* 0x0000000a0b0b7212 */ /* 0x000fc600078e3cff */
[----:B------:R-:W-:Y:S04]  /*34150*/  STL.64 [R1+0x628], R36 ;  /* 0x0006282401007387 */ /* 0x000fe80000100a00 */
        /* <DEDUP_REMOVED lines=8> */
[----:B------:R-:W4:Y:S01]  /*341e0*/  LDL R75, [R1+0x960] ;  /* 0x00096000014b7983 */ /* 0x000f220000100800 */
[----:B------:R-:W-:-:S03]  /*341f0*/  LOP3.LUT R11, R11, R10, RZ, 0x3c, !PT ;  /* 0x0000000a0b0b7212 */ /* 0x000fc600078e3cff */
[----:B------:R-:W-:Y:S04]  /*34200*/  STL.64 [R1+0x650], R60 ;  /* 0x0006503c01007387 */ /* 0x000fe80000100a00 */
[----:B------:R-:W-:Y:S04]  /*34210*/  STL.64 [R1+0x658], R10 ;  /* 0x0006580a01007387 */ /* 0x000fe80000100a00 */
[----:B------:R-:W-:Y:S04]  /*34220*/  STL.64 [R1+0x660], R62 ;  /* 0x0006603e01007387 */ /* 0x000fe80000100a00 */
[----:B------:R-:W-:Y:S04]  /*34230*/  STL.64 [R1+0x668], R6 ;  /* 0x0006680601007387 */ /* 0x000fe80000100a00 */
[----:B------:R0:W-:Y:S04]  /*34240*/  STL.64 [R1+0x670], R34 ;  /* 0x0006702201007387 */ /* 0x0001e80000100a00 */
[----:B------:R-:W4:Y:S04]  /*34250*/  @!P0 LDG.E.U16 R85, desc[UR10][R10.64] ;  /* 0x0000000a0a558981 */ /* 0x000f28000c1e1500 */
[----:B------:R-:W4:Y:S04]  /*34260*/  @!P1 LDG.E.U16 R84, desc[UR10][R60.64] ;  /* 0x0000000a3c549981 */ /* 0x000f28000c1e1500 */
[----:B0-----:R-:W4:Y:S04]  /*34270*/  LDL.LU.64 R34, [R1+0x1a88] ;  /* 0x001a880001227983 */ /* 0x001f280000300a00 */
[----:B------:R-:W4:Y:S04]  /*34280*/  LDL.LU.64 R6, [R1+0x1a80] ;  /* 0x001a800001067983 */ /* 0x000f280000300a00 */
[----:B------:R-:W4:Y:S04]  /*34290*/  LDL R39, [R1+0x95c] ;  /* 0x00095c0001277983 */ /* 0x000f280000100800 */
[----:B------:R-:W4:Y:S04]  /*342a0*/  @!P0 LDG.E.U16 R83, desc[UR10][R70.64] ;  /* 0x0000000a46538981 */ /* 0x000f28000c1e1500 */
[----:B------:R-:W4:Y:S04]  /*342b0*/  @!P1 LDG.E.U16 R82, desc[UR10][R44.64] ;  /* 0x0000000a2c529981 */ /* 0x000f28000c1e1500 */
[----:B------:R0:W-:Y:S04]  /*342c0*/  @!P1 STL [R1+0x988], R0 ;  /* 0x0009880001009387 */ /* 0x0001e80000100800 */
[----:B0-----:R-:W4:Y:S04]  /*342d0*/  LDL R0, [R1+0x958] ;  /* 0x0009580001007983 */ /* 0x001f280000100800 */
[----:B---3--:R0:W-:Y:S04]  /*342e0*/  @!P0 STL [R1+0x984], R74 ;  /* 0x0009844a01008387 */ /* 0x0081e80000100800 */
[----:B0-----:R-:W3:Y:S04]  /*342f0*/  LDL R74, [R1+0x954] ;  /* 0x00095400014a7983 */ /* 0x001ee80000100800 */
[----:B------:R-:W3:Y:S04]  /*34300*/  LDL.LU.64 R62, [R1+0x1a78] ;  /* 0x001a7800013e7983 */ /* 0x000ee80000300a00 */
[----:B------:R0:W-:Y:S04]  /*34310*/  @!P1 STL [R1+0x980], R67 ;  /* 0x0009804301009387 */ /* 0x0001e80000100800 */
[----:B0-----:R-:W3:Y:S04]  /*34320*/  LDL.LU R67, [R1+0x1a70] ;  /* 0x001a700001437983 */ /* 0x001ee80000300800 */
[----:B------:R-:W3:Y:S04]  /*34330*/  LDL.LU.64 R10, [R1+0x1a68] ;  /* 0x001a6800010a7983 */ /* 0x000ee80000300a00 */
[----:B------:R-:W3:Y:S04]  /*34340*/  LDL.LU.64 R60, [R1+0x1a60] ;  /* 0x001a6000013c7983 */ /* 0x000ee80000300a00 */
[----:B------:R-:W3:Y:S04]  /*34350*/  LDL R70, [R1+0x950] ;  /* 0x0009500001467983 */ /* 0x000ee80000100800 */
[----:B------:R-:W3:Y:S04]  /*34360*/  LDL R71, [R1+0x94c] ;  /* 0x00094c0001477983 */ /* 0x000ee80000100800 */
[----:B------:R-:W3:Y:S04]  /*34370*/  LDL R30, [R1+0x948] ;  /* 0x00094800011e7983 */ /* 0x000ee80000100800 */
[----:B------:R-:W3:Y:S04]  /*34380*/  LDL R31, [R1+0x944] ;  /* 0x00094400011f7983 */ /* 0x000ee80000100800 */
[----:B------:R0:W-:Y:S04]  /*34390*/  @!P1 STL [R1+0x970], R38 ;  /* 0x0009702601009387 */ /* 0x0001e80000100800 */
[----:B0-----:R-:W3:Y:S04]  /*343a0*/  LDL R38, [R1+0x940] ;  /* 0x0009400001267983 */ /* 0x001ee80000100800 */
[----:B--2---:R0:W-:Y:S04]  /*343b0*/  @!P0 STL [R1+0x96c], R89 ;  /* 0x00096c5901008387 */ /* 0x0041e80000100800 */
[----:B------:R-:W2:Y:S04]  /*343c0*/  LDL R44, [R1+0x938] ;  /* 0x00093800012c7983 */ /* 0x000ea80000100800 */
[----:B------:R-:W2:Y:S04]  /*343d0*/  LDL R45, [R1+0x934] ;  /* 0x00093400012d7983 */ /* 0x000ea80000100800 */
[----:B0-----:R-:W2:Y:S04]  /*343e0*/  LDL R89, [R1+0x93c] ;  /* 0x00093c0001597983 */ /* 0x001ea80000100800 */
[----:B------:R-:W2:Y:S04]  /*343f0*/  LDL R46, [R1+0x930] ;  /* 0x00093000012e7983 */ /* 0x000ea80000100800 */
[----:B------:R-:W2:Y:S04]  /*34400*/  LDL R47, [R1+0x92c] ;  /* 0x00092c00012f7983 */ /* 0x000ea80000100800 */
[----:B------:R-:W2:Y:S04]  /*34410*/  LDL R36, [R1+0x928] ;  /* 0x0009280001247983 */ /* 0x000ea80000100800 */
[----:B----4-:R0:W-:Y:S04]  /*34420*/  @!P0 STL [R1+0x964], R88 ;  /* 0x0009645801008387 */ /* 0x0101e80000100800 */
[----:B------:R-:W4:Y:S04]  /*34430*/  LDL R37, [R1+0x920] ;  /* 0x0009200001257983 */ /* 0x000f280000100800 */
[----:B0-----:R-:W4:Y:S04]  /*34440*/  LDL R88, [R1+0x924] ;  /* 0x0009240001587983 */ /* 0x001f280000100800 */
[----:B------:R-:W4:Y:S04]  /*34450*/  @!P1 LDG.E.U16 R75, desc[UR10][R72.64] ;  /* 0x0000000a484b9981 */ /* 0x000f28000c1e1500 */
[----:B------:R-:W4:Y:S04]  /*34460*/  @!P0 LDG.E.U16 R39, desc[UR10][R48.64] ;  /* 0x0000000a30278981 */ /* 0x000f28000c1e1500 */
[----:B------:R-:W4:Y:S04]  /*34470*/  @!P1 LDG.E.U16 R0, desc[UR10][R32.64] ;  /* 0x0000000a20009981 */ /* 0x000f28000c1e1500 */
[----:B---3--:R-:W3:Y:S04]  /*34480*/  @!P0 LDG.E.U16 R74, desc[UR10][R86.64] ;  /* 0x0000000a564a8981 */ /* 0x008ee8000c1e1500 */
[----:B------:R-:W3:Y:S04]  /*34490*/  @!P1 LDG.E.U16 R70, desc[UR10][R14.64] ;  /* 0x0000000a0e469981 */ /* 0x000ee8000c1e1500 */
[----:B------:R-:W3:Y:S04]  /*344a0*/  @!P0 LDG.E.U16 R71, desc[UR10][R4.64] ;  /* 0x0000000a04478981 */ /* 0x000ee8000c1e1500 */
[----:B------:R-:W3:Y:S04]  /*344b0*/  @!P1 LDG.E.U16 R30, desc[UR10][R64.64] ;  /* 0x0000000a401e9981 */ /* 0x000ee8000c1e1500 */
[----:B------:R-:W3:Y:S04]  /*344c0*/  @!P0 LDG.E.U16 R31, desc[UR10][R40.64] ;  /* 0x0000000a281f8981 */ /* 0x000ee8000c1e1500 */
[----:B------:R-:W3:Y:S04]  /*344d0*/  @!P1 LDG.E.U16 R38, desc[UR10][R20.64] ;  /* 0x0000000a14269981 */ /* 0x000ee8000c1e1500 */
[----:B--2---:R-:W2:Y:S04]  /*344e0*/  @!P1 LDG.E.U16 R44, desc[UR10][R2.64] ;  /* 0x0000000a022c9981 */ /* 0x004ea8000c1e1500 */
[----:B------:R-:W2:Y:S04]  /*344f0*/  @!P0 LDG.E.U16 R45, desc[UR10][R92.64] ;  /* 0x0000000a5c2d8981 */ /* 0x000ea8000c1e1500 */
[----:B------:R-:W2:Y:S04]  /*34500*/  @!P0 LDG.E.U16 R89, desc[UR10][R78.64] ;  /* 0x0000000a4e598981 */ /* 0x000ea8000c1e1500 */
[----:B------:R-:W2:Y:S04]  /*34510*/  @!P1 LDG.E.U16 R46, desc[UR10][R12.64] ;  /* 0x0000000a0c2e9981 */ /* 0x000ea8000c1e1500 */
[----:B------:R-:W2:Y:S04]  /*34520*/  @!P0 LDG.E.U16 R47, desc[UR10][R58.64] ;  /* 0x0000000a3a2f8981 */ /* 0x000ea8000c1e1500 */
[----:B------:R-:W2:Y:S04]  /*34530*/  @!P1 LDG.E.U16 R36, desc[UR10][R26.64] ;  /* 0x0000000a1a249981 */ /* 0x000ea8000c1e1500 */
[----:B----4-:R-:W4:Y:S04]  /*34540*/  @!P1 LDG.E.U16 R37, desc[UR10][R90.64] ;  /* 0x0000000a5a259981 */ /* 0x010f28000c1e1500 */
[----:B------:R-:W2:Y:S04]  /*34550*/  @!P0 LDG.E.U16 R88, desc[UR10][R8.64] ;  /* 0x0000000a08588981 */ /* 0x000ea8000c1e1500 */
[----:B------:R0:W-:Y:S04]  /*34560*/  @!P1 STL [R1+0x978], R84 ;  /* 0x0009785401009387 */ /* 0x0001e80000100800 */
[----:B0-----:R-:W2:Y:S04]  /*34570*/  LDL R84, [R1+0x91c] ;  /* 0x00091c0001547983 */ /* 0x001ea80000100800 */
[----:B------:R0:W-:Y:S04]  /*34580*/  @!P0 STL [R1+0x97c], R85 ;  /* 0x00097c5501008387 */ /* 0x0001e80000100800 */
[----:B------:R-:W4:Y:S04]  /*34590*/  LDL R72, [R1+0x914] ;  /* 0x0009140001487983 */ /* 0x000f280000100800 */
[----:B------:R-:W4:Y:S04]  /*345a0*/  LDL R73, [R1+0x910] ;  /* 0x0009100001497983 */ /* 0x000f280000100800 */
[----:B0-----:R-:W4:Y:S04]  /*345b0*/  LDL R85, [R1+0x918] ;  /* 0x0009180001557983 */ /* 0x001f280000100800 */
[----:B------:R0:W-:Y:S04]  /*345c0*/  @!P1 STL [R1+0x968], R82 ;  /* 0x0009685201009387 */ /* 0x0001e80000100800 */
[----:B0-----:R-:W4:Y:S04]  /*345d0*/  LDL R82, [R1+0x90c] ;  /* 0x00090c0001527983 */ /* 0x001f280000100800 */
[----:B------:R0:W-:Y:S04]  /*345e0*/  @!P1 STL [R1+0x960], R75 ;  /* 0x0009604b01009387 */ /* 0x0001e80000100800 */
[----:B0-----:R-:W4:Y:S04]  /*345f0*/  LDL R75, [R1+0x908] ;  /* 0x00090800014b7983 */ /* 0x001f280000100800 */
[----:B------:R-:W4:Y:S04]  /*34600*/  LDL.LU.64 R48, [R1+0x1a58] ;  /* 0x001a580001307983 */ /* 0x000f280000300a00 */
[----:B------:R0:W-:Y:S04]  /*34610*/  @!P0 STL [R1+0x974], R83 ;  /* 0x0009745301008387 */ /* 0x0001e80000100800 */
[----:B------:R-:W4:Y:S04]  /*34620*/  LDL.LU.64 R32, [R1+0x1a50] ;  /* 0x001a500001207983 */ /* 0x000f280000300a00 */
[----:B------:R-:W4:Y:S04]  /*34630*/  LDL R86, [R1+0x8fc] ;  /* 0x0008fc0001567983 */ /* 0x000f280000100800 */
[----:B0-----:R-:W4:Y:S04]  /*34640*/  LDL R83, [R1+0x904] ;  /* 0x0009040001537983 */ /* 0x001f280000100800 */
[----:B------:R-:W4:Y:S04]  /*34650*/  LDL R87, [R1+0x900] ;  /* 0x0009000001577983 */ /* 0x000f280000100800 */
[----:B------:R0:W-:Y:S04]  /*34660*/  @!P0 STL [R1+0x95c], R39 ;  /* 0x00095c2701008387 */ /* 0x0001e80000100800 */
[----:B0-----:R-:W4:Y:S04]  /*34670*/  LDL R39, [R1+0x8f8] ;  /* 0x0008f80001277983 */ /* 0x001f280000100800 */
        /* <DEDUP_REMOVED lines=17> */
[----:B------:R-:W3:Y:S04]  /*34790*/  LDL.LU.64 R78, [R1+0x1a00] ;  /* 0x001a0000014e7983 */ /* 0x000ee80000300a00 */
[----:B------:R0:W-:Y:S04]  /*347a0*/  @!P1 STL [R1+0x940], R38 ;  /* 0x0009402601009387 */ /* 0x0001e80000100800 */
[----:B--2---:R-:W2:Y:S04]  /*347b0*/  @!P0 LDG.E.U16 R84, desc[UR10][R24.64] ;  /* 0x0000000a18548981 */ /* 0x004ea8000c1e1500 */
[----:B0-----:R-:W2:Y:S04]  /*347c0*/  LDL R38, [R1+0x8ec] ;  /* 0x0008ec0001267983 */ /* 0x001ea80000100800 */
[----:B------:R0:W-:Y:S04]  /*347d0*/  @!P0 STL [R1+0x93c], R89 ;  /* 0x00093c5901008387 */ /* 0x0001e80000100800 */
[----:B----4-:R-:W4:Y:S04]  /*347e0*/  @!P0 LDG.E.U16 R72, desc[UR10][R80.64] ;  /* 0x0000000a50488981 */ /* 0x010f28000c1e1500 */
[----:B------:R-:W4:Y:S04]  /*347f0*/  @!P1 LDG.E.U16 R85, desc[UR10][R18.64] ;  /* 0x0000000a12559981 */ /* 0x000f28000c1e1500 */
[----:B0-----:R-:W4:Y:S04]  /*34800*/  LDL R89, [R1+0x8e8] ;  /* 0x0008e80001597983 */ /* 0x001f280000100800 */
[----:B------:R-:W4:Y:S04]  /*34810*/  LDL.LU.64 R2, [R1+0x19f8] ;  /* 0x0019f80001027983 */ /* 0x000f280000300a00 */
[----:B------:R0:W-:Y:S04]  /*34820*/  @!P1 STL [R1+0x938], R44 ;  /* 0x0009382c01009387 */ /* 0x0001e80000100800 */
[----:B------:R-:W4:Y:S04]  /*34830*/  @!P0 LDG.E.U16 R73, desc[UR10][R16.64] ;  /* 0x0000000a10498981 */ /* 0x000f28000c1e1500 */
[----:B------:R-:W4:Y:S04]  /*34840*/  @!P1 LDG.E.U16 R82, desc[UR10][R68.64] ;  /* 0x0000000a44529981 */ /* 0x000f28000c1e1500 */
[----:B0-----:R-:W4:Y:S04]  /*34850*/  LDL.LU R44, [R1+0x19f0] ;  /* 0x0019f000012c7983 */ /* 0x001f280000300800 */
[----:B------:R-:W4:Y:S04]  /*34860*/  LDL.LU.64 R92, [R1+0x19e8] ;  /* 0x0019e800015c7983 */ /* 0x000f280000300a00 */
[----:B------:R0:W-:Y:S04]  /*34870*/  @!P0 STL [R1+0x934], R45 ;  /* 0x0009342d01008387 */ /* 0x0001e80000100800 */
[----:B------:R-:W4:Y:S04]  /*34880*/  @!P0 LDG.E.U16 R75, desc[UR10][R42.64] ;  /* 0x0000000a2a4b8981 */ /* 0x000f28000c1e1500 */
[----:B0-----:R-:W4:Y:S04]  /*34890*/  LDL.LU R45, [R1+0x19e0] ;  /* 0x0019e000012d7983 */ /* 0x001f280000300800 */
        /* <DEDUP_REMOVED lines=16> */
[----:B0-----:R-:W4:Y:S04]  /*349a0*/  LDL R88, [R1+0x8e4] ;  /* 0x0008e40001587983 */ /* 0x001f280000100800 */
[----:B------:R-:W4:Y:S04]  /*349b0*/  LDL.LU.64 R90, [R1+0x19a0] ;  /* 0x0019a000015a7983 */ /* 0x000f280000300a00 */
[----:B---3--:R-:W3:Y:S04]  /*349c0*/  @!P0 LDG.E.U16 R74, desc[UR10][R22.64] ;  /* 0x0000000a164a8981 */ /* 0x008ee8000c1e1500 */
[----:B--2---:R-:W2:Y:S04]  /*349d0*/  @!P1 LDG.E.U16 R38, desc[UR10][R52.64] ;  /* 0x0000000a34269981 */ /* 0x004ea8000c1e1500 */
[----:B----4-:R-:W4:Y:S04]  /*349e0*/  @!P0 LDG.E.U16 R89, desc[UR10][R34.64] ;  /* 0x0000000a22598981 */ /* 0x010f28000c1e1500 */
[----:B------:R-:W2:Y:S04]  /*349f0*/  @!P1 LDG.E.U16 R88, desc[UR10][R6.64] ;  /* 0x0000000a06589981 */ /* 0x000ea8000c1e1500 */
[----:B------:R0:W-:Y:S04]  /*34a00*/  @!P1 STL [R1+0x920], R37 ;  /* 0x0009202501009387 */ /* 0x0001e80000100800 */
[----:B0-----:R-:W2:Y:S04]  /*34a10*/  LDL.LU R37, [R1+0x1998] ;  /* 0x0019980001257983 */ /* 0x001ea80000300800 */
[----:B------:R-:W2:Y:S04]  /*34a20*/  LDL.LU.64 R24, [R1+0x1990] ;  /* 0x0019900001187983 */ /* 0x000ea80000300a00 */
        /* <DEDUP_REMOVED lines=14> */
[----:B------:R-:W2:Y:S04]  /*34b10*/  LDL R43, [R1+0x8e0] ;  /* 0x0008e000012b7983 */ /* 0x000ea80000100800 */
[----:B------:R-:W2:Y:S04]  /*34b20*/  LDL R42, [R1+0x8dc] ;  /* 0x0008dc00012a7983 */ /* 0x000ea80000100800 */
[----:B------:R0:W-:Y:S04]  /*34b30*/  @!P0 STL [R1+0x908], R75 ;  /* 0x0009084b01008387 */ /* 0x0001e80000100800 */
[----:B0-----:R-:W2:Y:S04]  /*34b40*/  LDL R75, [R1+0x8d8] ;  /* 0x0008d800014b7983 */ /* 0x001ea80000100800 */
[----:B------:R-:W2:Y:S04]  /*34b50*/  LDL.LU.64 R50, [R1+0x1940] ;  /* 0x0019400001327983 */ /* 0x000ea80000300a00 */
[----:B------:R0:W-:Y:S04]  /*34b60*/  @!P1 STL [R1+0x904], R83 ;  /* 0x0009045301009387 */ /* 0x0001e80000100800 */
[----:B0-----:R-:W2:Y:S04]  /*34b70*/  LDL.LU R83, [R1+0x1938] ;  /* 0x0019380001537983 */ /* 0x001ea80000300800 */
[----:B------:R-:W2:Y:S04]  /*34b80*/  LDL.LU.64 R56, [R1+0x1930] ;  /* 0x0019300001387983 */ /* 0x000ea80000300a00 */
[----:B------:R-:W2:Y:S04]  /*34b90*/  LDL.LU.64 R28, [R1+0x1928] ;  /* 0x00192800011c7983 */ /* 0x000ea80000300a00 */
[----:B------:R-:W2:Y:S04]  /*34ba0*/  LDL R22, [R1+0x8d4] ;  /* 0x0008d40001167983 */ /* 0x000ea80000100800 */
[----:B------:R-:W2:Y:S04]  /*34bb0*/  LDL R23, [R1+0x8d0] ;  /* 0x0008d00001177983 */ /* 0x000ea80000100800 */
[----:B------:R0:W-:Y:S04]  /*34bc0*/  @!P1 STL [R1+0x8fc], R86 ;  /* 0x0008fc5601009387 */ /* 0x0001e80000100800 */
[----:B0-----:R-:W2:Y:S04]  /*34bd0*/  LDL R86, [R1+0x8cc] ;  /* 0x0008cc0001567983 */ /* 0x001ea80000100800 */
[----:B------:R0:W-:Y:S04]  /*34be0*/  @!P0 STL [R1+0x900], R87 ;  /* 0x0009005701008387 */ /* 0x0001e80000100800 */
[----:B0-----:R-:W2:Y:S04]  /*34bf0*/  LDL R87, [R1+0x8c8] ;  /* 0x0008c80001577983 */ /* 0x001ea80000100800 */
[----:B------:R0:W-:Y:S04]  /*34c00*/  @!P1 STL [R1+0x8f4], R0 ;  /* 0x0008f40001009387 */ /* 0x0001e80000100800 */
[----:B0-----:R-:W2:Y:S04]  /*34c10*/  LDL R0, [R1+0x8c4] ;  /* 0x0008c40001007983 */ /* 0x001ea80000100800 */
[----:B---3--:R0:W-:Y:S04]  /*34c20*/  @!P0 STL [R1+0x8f0], R74 ;  /* 0x0008f04a01008387 */ /* 0x0081e80000100800 */
[----:B------:R-:W3:Y:S04]  /*34c30*/  LDL R54, [R1+0x8bc] ;  /* 0x0008bc0001367983 */ /* 0x000ee80000100800 */
[----:B------:R-:W3:Y:S04]  /*34c40*/  LDL R55, [R1+0x8b8] ;  /* 0x0008b80001377983 */ /* 0x000ee80000100800 */
[----:B0-----:R-:W3:Y:S04]  /*34c50*/  LDL R74, [R1+0x8c0] ;  /* 0x0008c000014a7983 */ /* 0x001ee80000100800 */
[----:B------:R-:W3:Y:S04]  /*34c60*/  LDL R76, [R1+0x8b4] ;  /* 0x0008b400014c7983 */ /* 0x000ee80000100800 */
[----:B------:R-:W3:Y:S04]  /*34c70*/  LDL R77, [R1+0x8b0] ;  /* 0x0008b000014d7983 */ /* 0x000ee80000100800 */
[----:B------:R-:W3:Y:S04]  /*34c80*/  LDL R52, [R1+0x8ac] ;  /* 0x0008ac0001347983 */ /* 0x000ee80000100800 */
[----:B----4-:R0:W-:Y:S04]  /*34c90*/  @!P0 STL [R1+0x8e8], R89 ;  /* 0x0008e85901008387 */ /* 0x0101e80000100800 */
[----:B------:R-:W4:Y:S04]  /*34ca0*/  LDL R53, [R1+0x8a4] ;  /* 0x0008a40001357983 */ /* 0x000f280000100800 */
[----:B------:R-:W4:Y:S04]  /*34cb0*/  LDL R6, [R1+0x8a0] ;  /* 0x0008a00001067983 */ /* 0x000f280000100800 */
[----:B0-----:R-:W4:Y:S04]  /*34cc0*/  LDL R89, [R1+0x8a8] ;  /* 0x0008a80001597983 */ /* 0x001f280000100800 */
[----:B------:R-:W4:Y:S04]  /*34cd0*/  LDL R7, [R1+0x89c] ;  /* 0x00089c0001077983 */ /* 0x000f280000100800 */
[----:B--2---:R0:W-:Y:S04]  /*34ce0*/  @!P1 STL [R1+0x8ec], R38 ;  /* 0x0008ec2601009387 */ /* 0x0041e80000100800 */
[----:B0-----:R-:W2:Y:S04]  /*34cf0*/  LDL R38, [R1+0x898] ;  /* 0x0008980001267983 */ /* 0x001ea80000100800 */
[----:B------:R0:W-:Y:S04]  /*34d00*/  @!P0 STL [R1+0x8f8], R39 ;  /* 0x0008f82701008387 */ /* 0x0001e80000100800 */
[----:B------:R-:W2:Y:S04]  /*34d10*/  LDL R34, [R1+0x890] ;  /* 0x0008900001227983 */ /* 0x000ea80000100800 */
[----:B0-----:R-:W2:Y:S04]  /*34d20*/  LDL R39, [R1+0x894] ;  /* 0x0008940001277983 */ /* 0x001ea80000100800 */
[----:B------:R0:W-:Y:S04]  /*34d30*/  @!P1 STL [R1+0x8e4], R88 ;  /* 0x0008e45801009387 */ /* 0x0001e80000100800 */
[----:B0-----:R-:W2:Y:S04]  /*34d40*/  LDL R88, [R1+0x88c] ;  /* 0x00088c0001587983 */ /* 0x001ea80000100800 */
[----:B------:R-:W2:Y:S04]  /*34d50*/  @!P0 LDG.E.U16 R43, desc[UR10][R62.64] ;  /* 0x0000000a3e2b8981 */ /* 0x000ea8000c1e1500 */
[----:B------:R-:W2:Y:S04]  /*34d60*/  @!P1 LDG.E.U16 R42, desc[UR10][R66.64] ;  /* 0x0000000a422a9981 */ /* 0x000ea8000c1e1500 */
[----:B------:R-:W2:Y:S04]  /*34d70*/  LDL.LU.64 R62, [R1+0x1920] ;  /* 0x00192000013e7983 */ /* 0x000ea80000300a00 */
[----:B------:R-:W2:Y:S04]  /*34d80*/  LDL.LU.64 R66, [R1+0x1918] ;  /* 0x0019180001427983 */ /* 0x000ea80000300a00 */
[----:B------:R-:W2:Y:S04]  /*34d90*/  @!P0 LDG.E.U16 R75, desc[UR10][R10.64] ;  /* 0x0000000a0a4b8981 */ /* 0x000ea8000c1e1500 */
[----:B------:R-:W2:Y:S04]  /*34da0*/  LDL R35, [R1+0x884] ;  /* 0x0008840001237983 */ /* 0x000ea80000100800 */
[----:B------:R-:W2:Y:S04]  /*34db0*/  LDL R10, [R1+0x880] ;  /* 0x00088000010a7983 */ /* 0x000ea80000100800 */
[----:B------:R-:W2:Y:S04]  /*34dc0*/  LDL R11, [R1+0x87c] ;  /* 0x00087c00010b7983 */ /* 0x000ea80000100800 */
[----:B------:R-:W2:Y:S04]  /*34dd0*/  @!P1 LDG.E.U16 R22, desc[UR10][R60.64] ;  /* 0x0000000a3c169981 */ /* 0x000ea8000c1e1500 */
[----:B------:R-:W2:Y:S04]  /*34de0*/  @!P0 LDG.E.U16 R23, desc[UR10][R48.64] ;  /* 0x0000000a30178981 */ /* 0x000ea8000c1e1500 */
[----:B------:R-:W2:Y:S04]  /*34df0*/  @!P1 LDG.E.U16 R86, desc[UR10][R32.64] ;  /* 0x0000000a20569981 */ /* 0x000ea8000c1e1500 */
[----:B------:R-:W2:Y:S04]  /*34e00*/  @!P0 LDG.E.U16 R87, desc[UR10][R14.64] ;  /* 0x0000000a0e578981 */ /* 0x000ea8000c1e1500 */
[----:B------:R-:W2:Y:S04]  /*34e10*/  @!P1 LDG.E.U16 R0, desc[UR10][R4.64] ;  /* 0x0000000a04009981 */ /* 0x000ea8000c1e1500 */
[----:B---3--:R-:W3:Y:S04]  /*34e20*/  @!P1 LDG.E.U16 R54, desc[UR10][R64.64] ;  /* 0x0000000a40369981 */ /* 0x008ee8000c1e1500 */
[----:B------:R-:W3:Y:S04]  /*34e30*/  @!P0 LDG.E.U16 R55, desc[UR10][R40.64] ;  /* 0x0000000a28378981 */ /* 0x000ee8000c1e1500 */
[----:B------:R-:W3:Y:S04]  /*34e40*/  @!P0 LDG.E.U16 R74, desc[UR10][R70.64] ;  /* 0x0000000a464a8981 */ /* 0x000ee8000c1e1500 */
[----:B------:R-:W3:Y:S04]  /*34e50*/  @!P1 LDG.E.U16 R76, desc[UR10][R30.64] ;  /* 0x0000000a1e4c9981 */ /* 0x000ee8000c1e1500 */
[----:B------:R-:W3:Y:S04]  /*34e60*/  @!P0 LDG.E.U16 R77, desc[UR10][R20.64] ;  /* 0x0000000a144d8981 */ /* 0x000ee8000c1e1500 */
[----:B------:R-:W3:Y:S04]  /*34e70*/  @!P1 LDG.E.U16 R52, desc[UR10][R78.64] ;  /* 0x0000000a4e349981 */ /* 0x000ee8000c1e1500 */
[----:B----4-:R-:W4:Y:S04]  /*34e80*/  @!P1 LDG.E.U16 R53, desc[UR10][R92.64] ;  /* 0x0000000a5c359981 */ /* 0x010f28000c1e1500 */
[----:B------:R-:W3:Y:S04]  /*34e90*/  @!P0 LDG.E.U16 R6, desc[UR10][R44.64] ;  /* 0x0000000a2c068981 */ /* 0x000ee8000c1e1500 */
[----:B------:R-:W3:Y:S04]  /*34ea0*/  @!P0 LDG.E.U16 R89, desc[UR10][R2.64] ;  /* 0x0000000a02598981 */ /* 0x000ee8000c1e1500 */
[----:B------:R-:W4:Y:S04]  /*34eb0*/  @!P1 LDG.E.U16 R7, desc[UR10][R12.64] ;  /* 0x0000000a0c079981 */ /* 0x000f28000c1e1500 */
[----:B--2---:R-:W2:Y:S04]  /*34ec0*/  @!P0 LDG.E.U16 R38, desc[UR10][R58.64] ;  /* 0x0000000a3a268981 */ /* 0x004ea8000c1e1500 */
[----:B------:R-:W2:Y:S04]  /*34ed0*/  @!P0 LDG.E.U16 R34, desc[UR10][R26.64] ;  /* 0x0000000a1a228981 */ /* 0x000ea8000c1e1500 */
[----:B------:R-:W2:Y:S04]  /*34ee0*/  @!P1 LDG.E.U16 R39, desc[UR10][R46.64] ;  /* 0x0000000a2e279981 */ /* 0x000ea8000c1e1500 */
[----:B------:R-:W2:Y:S04]  /*34ef0*/  @!P1 LDG.E.U16 R88, desc[UR10][R8.64] ;  /* 0x0000000a08589981 */ /* 0x000ea8000c1e1500 */
[----:B------:R0:W-:Y:S04]  /*34f00*/  @!P0 STL [R1+0x8e0], R43 ;  /* 0x0008e02b01008387 */ /* 0x0001e80000100800 */
[----:B0-----:R-:W2:Y:S04]  /*34f10*/  LDL R43, [R1+0x878] ;  /* 0x00087800012b7983 */ /* 0x001ea80000100800 */
[----:B------:R0:W-:Y:S04]  /*34f20*/  @!P1 STL [R1+0x8dc], R42 ;  /* 0x0008dc2a01009387 */ /* 0x0001e80000100800 */
[----:B------:R-:W2:Y:S04]  /*34f30*/  @!P1 LDG.E.U16 R35, desc[UR10][R36.64] ;  /* 0x0000000a24239981 */ /* 0x000ea8000c1e1500 */
[----:B0-----:R-:W2:Y:S04]  /*34f40*/  LDL R42, [R1+0x874] ;  /* 0x00087400012a7983 */ /* 0x001ea80000100800 */
[----:B------:R0:W-:Y:S04]  /*34f50*/  @!P0 STL [R1+0x8d8], R75 ;  /* 0x0008d84b01008387 */ /* 0x0001e80000100800 */
[----:B------:R-:W2:Y:S04]  /*34f60*/  @!P0 LDG.E.U16 R10, desc[UR10][R24.64] ;  /* 0x0000000a180a8981 */ /* 0x000ea8000c1e1500 */
[----:B------:R-:W2:Y:S04]  /*34f70*/  @!P1 LDG.E.U16 R11, desc[UR10][R18.64] ;  /* 0x0000000a120b9981 */ /* 0x000ea8000c1e1500 */
[----:B0-----:R-:W2:Y:S04]  /*34f80*/  LDL R75, [R1+0x870] ;  /* 0x00087000014b7983 */ /* 0x001ea80000100800 */
        /* <DEDUP_REMOVED lines=13> */
[----:B------:R-:W2:Y:S04]  /*35060*/  LDL.LU.64 R70, [R1+0x18c8] ;  /* 0x0018c80001467983 */ /* 0x000ea80000300a00 */
[----:B------:R0:W-:Y:S04]  /*35070*/  @!P1 STL [R1+0x8c4], R0 ;  /* 0x0008c40001009387 */ /* 0x0001e80000100800 */
[----:B0-----:R-:W2:Y:S04]  /*35080*/  LDL R0, [R1+0x86c] ;  /* 0x00086c0001007983 */ /* 0x001ea80000100800 */
        /* <DEDUP_REMOVED lines=19> */
[----:B0-----:R-:W3:Y:S04]  /*351c0*/  LDL R89, [R1+0x860] ;  /* 0x0008600001597983 */ /* 0x001ee80000100800 */
[----:B------:R-:W3:Y:S04]  /*351d0*/  LDL.LU.64 R92, [R1+0x1868] ;  /* 0x00186800015c7983 */ /* 0x000ee80000300a00 */
[----:B----4-:R0:W-:Y:S04]  /*351e0*/  @!P1 STL [R1+0x8a4], R53 ;  /* 0x0008a43501009387 */ /* 0x0101e80000100800 */
[----:B0-----:R-:W4:Y:S04]  /*351f0*/  LDL.LU R53, [R1+0x1860] ;  /* 0x0018600001357983 */ /* 0x001f280000300800 */
[----:B------:R-:W4:Y:S04]  /*35200*/  LDL.LU.64 R44, [R1+0x1858] ;  /* 0x00185800012c7983 */ /* 0x000f280000300a00 */
[----:B------:R0:W-:Y:S04]  /*35210*/  @!P0 STL [R1+0x8a0], R6 ;  /* 0x0008a00601008387 */ /* 0x0001e80000100800 */
[----:B0-----:R-:W4:Y:S04]  /*35220*/  LDL.LU R6, [R1+0x1850] ;  /* 0x0018500001067983 */ /* 0x001f280000300800 */
[----:B------:R-:W4:Y:S04]  /*35230*/  LDL.LU.64 R12, [R1+0x1848] ;  /* 0x00184800010c7983 */ /* 0x000f280000300a00 */
[----:B------:R0:W-:Y:S04]  /*35240*/  @!P1 STL [R1+0x89c], R7 ;  /* 0x00089c0701009387 */ /* 0x0001e80000100800 */
[----:B--2---:R-:W2:Y:S04]  /*35250*/  @!P0 LDG.E.U16 R43, desc[UR10][R84.64] ;  /* 0x0000000a542b8981 */ /* 0x004ea8000c1e1500 */
[----:B0-----:R-:W2:Y:S04]  /*35260*/  LDL.LU R7, [R1+0x1840] ;  /* 0x0018400001077983 */ /* 0x001ea80000300800 */
[----:B------:R-:W2:Y:S04]  /*35270*/  LDL.LU.64 R58, [R1+0x1838] ;  /* 0x00183800013a7983 */ /* 0x000ea80000300a00 */
[----:B------:R0:W-:Y:S04]  /*35280*/  @!P0 STL [R1+0x898], R38 ;  /* 0x0008982601008387 */ /* 0x0001e80000100800 */
[----:B------:R-:W2:Y:S04]  /*35290*/  @!P1 LDG.E.U16 R42, desc[UR10][R80.64] ;  /* 0x0000000a502a9981 */ /* 0x000ea8000c1e1500 */
[----:B0-----:R-:W2:Y:S04]  /*352a0*/  LDL.LU R38, [R1+0x1830] ;  /* 0x0018300001267983 */ /* 0x001ea80000300800 */
[----:B------:R-:W2:Y:S04]  /*352b0*/  LDL.LU.64 R46, [R1+0x1828] ;  /* 0x00182800012e7983 */ /* 0x000ea80000300a00 */
[----:B------:R0:W-:Y:S04]  /*352c0*/  @!P1 STL [R1+0x894], R39 ;  /* 0x0008942701009387 */ /* 0x0001e80000100800 */
[----:B------:R-:W2:Y:S04]  /*352d0*/  @!P0 LDG.E.U16 R75, desc[UR10][R16.64] ;  /* 0x0000000a104b8981 */ /* 0x000ea8000c1e1500 */
[----:B0-----:R-:W2:Y:S04]  /*352e0*/  LDL.LU R39, [R1+0x1820] ;  /* 0x0018200001277983 */ /* 0x001ea80000300800 */
[----:B------:R-:W2:Y:S04]  /*352f0*/  LDL.LU.64 R26, [R1+0x1818] ;  /* 0x00181800011a7983 */ /* 0x000ea80000300a00 */
[----:B------:R0:W-:Y:S04]  /*35300*/  @!P0 STL [R1+0x890], R34 ;  /* 0x0008902201008387 */ /* 0x0001e80000100800 */
[----:B0-----:R-:W2:Y:S04]  /*35310*/  LDL.LU R34, [R1+0x1810] ;  /* 0x0018100001227983 */ /* 0x001ea80000300800 */
[----:B------:R-:W2:Y:S04]  /*35320*/  LDL.LU.64 R8, [R1+0x1808] ;  /* 0x0018080001087983 */ /* 0x000ea80000300a00 */
[----:B------:R0:W-:Y:S04]  /*35330*/  @!P1 STL [R1+0x88c], R88 ;  /* 0x00088c5801009387 */ /* 0x0001e80000100800 */
[----:B0-----:R-:W2:Y:S04]  /*35340*/  LDL.LU R88, [R1+0x1800] ;  /* 0x0018000001587983 */ /* 0x001ea80000300800 */
[----:B------:R-:W4:Y:S04]  /*35350*/  @!P1 LDG.E.U16 R0, desc[UR10][R72.64] ;  /* 0x0000000a48009981 */ /* 0x000f28000c1e1500 */
[----:B---3--:R-:W3:Y:S04]  /*35360*/  @!P0 LDG.E.U16 R74, desc[UR10][R68.64] ;  /* 0x0000000a444a8981 */ /* 0x008ee8000c1e1500 */
[----:B------:R-:W3:Y:S04]  /*35370*/  @!P0 LDG.E.U16 R89, desc[UR10][R82.64] ;  /* 0x0000000a52598981 */ /* 0x000ee8000c1e1500 */
[----:B--2---:R-:W2:Y:S04]  /*35380*/  @!P0 LDG.E.U16 R88, desc[UR10][R90.64] ;  /* 0x0000000a5a588981 */ /* 0x004ea8000c1e1500 */
[----:B------:R-:W3:Y:S04]  /*35390*/  LDL.LU.64 R90, [R1+0x17f8] ;  /* 0x0017f800015a7983 */ /* 0x000ee80000300a00 */
[----:B--2---:R0:W-:Y:S04]  /*353a0*/  STL [R1+0x1390], R88 ;  /* 0x0013905801007387 */ /* 0x0041e80000100800 */
[----:B0-----:R-:W2:Y:S04]  /*353b0*/  LDL.LU R88, [R1+0x864] ;  /* 0x0008640001587983 */ /* 0x001ea80000300800 */
        /* <DEDUP_REMOVED lines=10> */
[----:B------:R-:W3:Y:S04]  /*35460*/  LDL R80, [R1+0x854] ;  /* 0x0008540001507983 */ /* 0x000ee80000100800 */
[----:B------:R-:W4:Y:S04]  /*35470*/  LDL R81, [R1+0x850] ;  /* 0x0008500001517983 */ /* 0x000f280000100800 */
[----:B------:R0:W-:Y:S04]  /*35480*/  @!P1 STL [R1+0x874], R42 ;  /* 0x0008742a01009387 */ /* 0x0001e80000100800 */
[----:B0-----:R-:W4:Y:S04]  /*35490*/  LDL R42, [R1+0x84c] ;  /* 0x00084c00012a7983 */ /* 0x001f280000100800 */
[----:B------:R0:W-:Y:S04]  /*354a0*/  @!P0 STL [R1+0x878], R43 ;  /* 0x0008782b01008387 */ /* 0x0001e80000100800 */
[----:B------:R-:W4:Y:S04]  /*354b0*/  LDL R16, [R1+0x844] ;  /* 0x0008440001107983 */ /* 0x000f280000100800 */
[----:B------:R-:W4:Y:S04]  /*354c0*/  LDL R17, [R1+0x840] ;  /* 0x0008400001117983 */ /* 0x000f280000100800 */
[----:B0-----:R-:W4:Y:S04]  /*354d0*/  LDL R43, [R1+0x848] ;  /* 0x00084800012b7983 */ /* 0x001f280000100800 */
[----:B------:R-:W4:Y:S04]  /*354e0*/  LDL.LU.64 R72, [R1+0x17b8] ;  /* 0x0017b80001487983 */ /* 0x000f280000300a00 */
[----:B------:R-:W4:Y:S04]  /*354f0*/  LDL R68, [R1+0x834] ;  /* 0x0008340001447983 */ /* 0x000f280000100800 */
[----:B--2---:R-:W2:Y:S04]  /*35500*/  @!P1 LDG.E.U16 R88, desc[UR10][R50.64] ;  /* 0x0000000a32589981 */ /* 0x004ea8000c1e1500 */
[----:B---3--:R-:W3:Y:S04]  /*35510*/  @!P1 LDG.E.U16 R80, desc[UR10][R62.64] ;  /* 0x0000000a3e509981 */ /* 0x008ee8000c1e1500 */
[----:B----4-:R-:W4:Y:S04]  /*35520*/  @!P0 LDG.E.U16 R81, desc[UR10][R66.64] ;  /* 0x0000000a42518981 */ /* 0x010f28000c1e1500 */
[----:B------:R-:W3:Y:S04]  /*35530*/  @!P1 LDG.E.U16 R42, desc[UR10][R60.64] ;  /* 0x0000000a3c2a9981 */ /* 0x000ee8000c1e1500 */
[----:B------:R-:W3:Y:S04]  /*35540*/  @!P1 LDG.E.U16 R16, desc[UR10][R22.64] ;  /* 0x0000000a16109981 */ /* 0x000ee8000c1e1500 */
[----:B------:R-:W3:Y:S04]  /*35550*/  @!P0 LDG.E.U16 R17, desc[UR10][R32.64] ;  /* 0x0000000a20118981 */ /* 0x000ee8000c1e1500 */
[----:B------:R-:W3:Y:S04]  /*35560*/  @!P0 LDG.E.U16 R43, desc[UR10][R48.64] ;  /* 0x0000000a302b8981 */ /* 0x000ee8000c1e1500 */
[----:B------:R-:W3:Y:S04]  /*35570*/  @!P1 LDG.E.U16 R72, desc[UR10][R56.64] ;  /* 0x0000000a38489981 */ /* 0x000ee8000c1e1500 */
[----:B------:R-:W4:Y:S04]  /*35580*/  @!P0 LDG.E.U16 R73, desc[UR10][R28.64] ;  /* 0x0000000a1c498981 */ /* 0x000f28000c1e1500 */
[----:B------:R0:W-:Y:S04]  /*35590*/  @!P0 STL [R1+0x868], R74 ;  /* 0x0008684a01008387 */ /* 0x0001e80000100800 */
[----:B------:R-:W4:Y:S04]  /*355a0*/  LDL R51, [R1+0x824] ;  /* 0x0008240001337983 */ /* 0x000f280000100800 */
[----:B------:R-:W4:Y:S04]  /*355b0*/  @!P1 LDG.E.U16 R68, desc[UR10][R4.64] ;  /* 0x0000000a04449981 */ /* 0x000f28000c1e1500 */
[----:B0-----:R-:W4:Y:S04]  /*355c0*/  LDL R74, [R1+0x830] ;  /* 0x00083000014a7983 */ /* 0x001f280000100800 */
[----:B------:R0:W-:Y:S04]  /*355d0*/  @!P0 STL [R1+0x870], R75 ;  /* 0x0008704b01008387 */ /* 0x0001e80000100800 */
[----:B0-----:R-:W4:Y:S04]  /*355e0*/  LDL R75, [R1+0x820] ;  /* 0x00082000014b7983 */ /* 0x001f280000100800 */
[----:B--2---:R0:W-:Y:S04]  /*355f0*/  STL [R1+0x1408], R88 ;  /* 0x0014085801007387 */ /* 0x0041e80000100800 */
[----:B---3--:R1:W-:Y:S04]  /*35600*/  STL [R1+0x1394], R72 ;  /* 0x0013944801007387 */ /* 0x0083e80000100800 */
[----:B0-----:R-:W2:Y:S04]  /*35610*/  LDL R88, [R1+0x7f4] ;  /* 0x0007f40001587983 */ /* 0x001ea80000100800 */
[----:B------:R-:W3:Y:S04]  /*35620*/  LDL R69, [R1+0x7f0] ;  /* 0x0007f00001457983 */ /* 0x000ee80000100800 */
[----:B-1----:R-:W3:Y:S04]  /*35630*/  LDL R72, [R1+0x83c] ;  /* 0x00083c0001487983 */ /* 0x002ee80000100800 */
[----:B------:R0:W-:Y:S04]  /*35640*/  @!P1 STL [R1+0x86c], R0 ;  /* 0x00086c0001009387 */ /* 0x0001e80000100800 */
[----:B----4-:R-:W4:Y:S04]  /*35650*/  @!P0 LDG.E.U16 R74, desc[UR10][R70.64] ;  /* 0x0000000a464a8981 */ /* 0x010f28000c1e1500 */
[----:B------:R-:W4:Y:S04]  /*35660*/  @!P1 LDG.E.U16 R51, desc[UR10][R54.64] ;  /* 0x0000000a36339981 */ /* 0x000f28000c1e1500 */
[----:B0-----:R-:W4:Y:S04]  /*35670*/  LDL R0, [R1+0x7c4] ;  /* 0x0007c40001007983 */ /* 0x001f280000100800 */
[----:B------:R0:W-:Y:S04]  /*35680*/  @!P0 STL [R1+0x860], R89 ;  /* 0x0008605901008387 */ /* 0x0001e80000100800 */
[----:B------:R-:W4:Y:S04]  /*35690*/  LDL R57, [R1+0x794] ;  /* 0x0007940001397983 */ /* 0x000f280000100800 */
[----:B------:R-:W4:Y:S04]  /*356a0*/  LDL R56, [R1+0x790] ;  /* 0x0007900001387983 */ /* 0x000f280000100800 */
[----:B0-----:R-:W4:Y:S04]  /*356b0*/  LDL R89, [R1+0x7c0] ;  /* 0x0007c00001597983 */ /* 0x001f280000100800 */
[----:B------:R-:W4:Y:S04]  /*356c0*/  LDL R29, [R1+0x764] ;  /* 0x00076400011d7983 */ /* 0x000f280000100800 */
[----:B------:R-:W4:Y:S04]  /*356d0*/  LDL R28, [R1+0x760] ;  /* 0x00076000011c7983 */ /* 0x000f280000100800 */
[----:B------:R-:W4:Y:S04]  /*356e0*/  LDL.64 R82, [R1] ;  /* 0x0000000001527983 */ /* 0x000f280000100a00 */
[----:B------:R-:W4:Y:S04]  /*356f0*/  LDL R50, [R1+0x734] ;  /* 0x0007340001327983 */ /* 0x000f280000100800 */
[----:B------:R0:W-:Y:S04]  /*35700*/  STL [R1+0x1398], R73 ;  /* 0x0013984901007387 */ /* 0x0001e80000100800 */
[----:B0-----:R-:W4:Y:S04]  /*35710*/  LDL.LU R73, [R1+0x838] ;  /* 0x0008380001497983 */ /* 0x001f280000300800 */
[----:B------:R-:W4:Y:S04]  /*35720*/  LDL.LU.64 R62, [R1+0x17b0] ;  /* 0x0017b000013e7983 */ /* 0x000f280000300a00 */
[----:B--2---:R-:W2:Y:S04]  /*35730*/  @!P1 LDG.E.U16 R88, desc[UR10][R58.64] ;  /* 0x0000000a3a589981 */ /* 0x004ea8000c1e1500 */
[----:B---3--:R-:W3:Y:S04]  /*35740*/  @!P0 LDG.E.U16 R69, desc[UR10][R46.64] ;  /* 0x0000000a2e458981 */ /* 0x008ee8000c1e1500 */
[----:B------:R-:W2:Y:S04]  /*35750*/  @!P1 LDG.E.U16 R72, desc[UR10][R14.64] ;  /* 0x0000000a0e489981 */ /* 0x000ea8000c1e1500 */
[----:B----4-:R-:W4:Y:S04]  /*35760*/  @!P1 LDG.E.U16 R50, desc[UR10][R82.64] ;  /* 0x0000000a52329981 */ /* 0x010f28000c1e1500 */
[----:B------:R-:W2:Y:S04]  /*35770*/  @!P0 LDG.E.U16 R73, desc[UR10][R86.64] ;  /* 0x0000000a56498981 */ /* 0x000ea8000c1e1500 */
[----:B------:R0:W-:Y:S04]  /*35780*/  @!P1 STL [R1+0x854], R80 ;  /* 0x0008545001009387 */ /* 0x0001e80000100800 */
[----:B------:R-:W3:Y:S04]  /*35790*/  @!P1 LDG.E.U16 R0, desc[UR10][R62.64] ;  /* 0x0000000a3e009981 */ /* 0x000ee8000c1e1500 */
[----:B0-----:R-:W3:Y:S04]  /*357a0*/  LDL.LU R80, [R1+0x17a8] ;  /* 0x0017a80001507983 */ /* 0x001ee80000300800 */
[----:B------:R-:W3:Y:S04]  /*357b0*/  LDL.LU.64 R66, [R1+0x17a0] ;  /* 0x0017a00001427983 */ /* 0x000ee80000300a00 */
[----:B------:R0:W-:Y:S04]  /*357c0*/  @!P0 STL [R1+0x850], R81 ;  /* 0x0008505101008387 */ /* 0x0001e80000100800 */
[----:B0-----:R-:W4:Y:S04]  /*357d0*/  LDL.LU R81, [R1+0x1798] ;  /* 0x0017980001517983 */ /* 0x001f280000300800 */
[----:B------:R-:W4:Y:S04]  /*357e0*/  LDL.LU.64 R60, [R1+0x1790] ;  /* 0x00179000013c7983 */ /* 0x000f280000300a00 */
        /* <DEDUP_REMOVED lines=12> */
[----:B------:R-:W4:Y:S04]  /*358b0*/  LDL.LU.64 R86, [R1+0x1748] ;  /* 0x0017480001567983 */ /* 0x000f280000300a00 */
[----:B--2---:R-:W-:Y:S04]  /*358c0*/  STL [R1+0x1430], R73 ;  /* 0x0014304901007387 */ /* 0x004fe80000100800 */
[----:B------:R0:W-:Y:S04]  /*358d0*/  @!P1 STL [R1+0x83c], R72 ;  /* 0x00083c4801009387 */ /* 0x0001e80000100800 */
[----:B0-----:R-:W2:Y:S04]  /*358e0*/  LDL.64 R72, [R1+0x278] ;  /* 0x0002780001487983 */ /* 0x001ea80000100a00 */
[----:B------:R-:W4:Y:S04]  /*358f0*/  LDL.LU.64 R4, [R1+0x1740] ;  /* 0x0017400001047983 */ /* 0x000f280000300a00 */
[----:B------:R0:W-:Y:S04]  /*35900*/  @!P1 STL [R1+0x834], R68 ;  /* 0x0008344401009387 */ /* 0x0001e80000100800 */
[----:B---3--:R-:W3:Y:S04]  /*35910*/  @!P0 LDG.E.U16 R89, desc[UR10][R66.64] ;  /* 0x0000000a42598981 */ /* 0x008ee8000c1e1500 */
[----:B0-----:R-:W3:Y:S04]  /*35920*/  LDL.LU R68, [R1+0x1738] ;  /* 0x0017380001447983 */ /* 0x001ee80000300800 */
[----:B------:R-:W3:Y:S04]  /*35930*/  LDL.LU.64 R70, [R1+0x1730] ;  /* 0x0017300001467983 */ /* 0x000ee80000300a00 */
[----:B------:R0:W-:Y:S04]  /*35940*/  @!P0 STL [R1+0x830], R74 ;  /* 0x0008304a01008387 */ /* 0x0001e80000100800 */
[----:B0-----:R-:W4:Y:S04]  /*35950*/  LDL.LU R74, [R1+0x1728] ;  /* 0x00172800014a7983 */ /* 0x001f280000300800 */
[----:B--2---:R-:W2:Y:S04]  /*35960*/  @!P0 LDG.E.U16 R75, desc[UR10][R72.64] ;  /* 0x0000000a484b8981 */ /* 0x004ea8000c1e1500 */
[----:B---3--:R-:W3:Y:S04]  /*35970*/  @!P1 LDG.E.U16 R57, desc[UR10][R70.64] ;  /* 0x0000000a46399981 */ /* 0x008ee8000c1e1500 */
[----:B----4-:R-:W4:Y:S04]  /*35980*/  @!P1 LDG.E.U16 R74, desc[UR10][R64.64] ;  /* 0x0000000a404a9981 */ /* 0x010f28000c1e1500 */
[----:B------:R-:W3:Y:S04]  /*35990*/  LDL.LU.64 R64, [R1+0x1720] ;  /* 0x0017200001407983 */ /* 0x000ee80000300a00 */
[----:B----4-:R-:W-:Y:S04]  /*359a0*/  STL [R1+0x139c], R74 ;  /* 0x00139c4a01007387 */ /* 0x010fe80000100800 */
[----:B------:R-:W4:Y:S04]  /*359b0*/  LDL.LU.64 R54, [R1+0x1718] ;  /* 0x0017180001367983 */ /* 0x000f280000300a00 */
[----:B--2---:R0:W-:Y:S04]  /*359c0*/  @!P0 STL [R1+0x820], R75 ;  /* 0x0008204b01008387 */ /* 0x0041e80000100800 */
[----:B---3--:R-:W2:Y:S04]  /*359d0*/  @!P0 LDG.E.U16 R56, desc[UR10][R64.64] ;  /* 0x0000000a40388981 */ /* 0x008ea8000c1e1500 */
[----:B0-----:R-:W3:Y:S04]  /*359e0*/  LDL R75, [R1+0x700] ;  /* 0x00070000014b7983 */ /* 0x001ee80000100800 */
[----:B------:R0:W-:Y:S04]  /*359f0*/  @!P1 STL [R1+0x824], R51 ;  /* 0x0008243301009387 */ /* 0x0001e80000100800 */
[----:B0-----:R-:W2:Y:S04]  /*35a00*/  LDL R51, [R1+0x6d4] ;  /* 0x0006d40001337983 */ /* 0x001ea80000100800 */
[----:B------:R-:W2:Y:S04]  /*35a10*/  LDL.LU R74, [R1+0x818] ;  /* 0x00081800014a7983 */ /* 0x000ea80000300800 */
[----:B------:R-:W3:Y:S04]  /*35a20*/  LDL.LU R73, [R1+0x814] ;  /* 0x0008140001497983 */ /* 0x000ee80000300800 */
[----:B------:R-:W4:Y:S04]  /*35a30*/  LDL.LU.64 R58, [R1+0x1710] ;  /* 0x00171000013a7983 */ /* 0x000f280000300a00 */
[----:B------:R-:W4:Y:S04]  /*35a40*/  LDL.LU R72, [R1+0x80c] ;  /* 0x00080c0001487983 */ /* 0x000f280000300800 */
        /* <DEDUP_REMOVED lines=13> */
[----:B--2---:R-:W2:Y:S04]  /*35b20*/  @!P0 LDG.E.U16 R74, desc[UR10][R20.64] ;  /* 0x0000000a144a8981 */ /* 0x004ea8000c1e1500 */
[----:B---3--:R-:W3:Y:S04]  /*35b30*/  @!P1 LDG.E.U16 R73, desc[UR10][R76.64] ;  /* 0x0000000a4c499981 */ /* 0x008ee8000c1e1500 */
[----:B----4-:R-:W4:Y:S04]  /*35b40*/  @!P1 LDG.E.U16 R72, desc[UR10][R2.64] ;  /* 0x0000000a02489981 */ /* 0x010f28000c1e1500 */
[----:B------:R-:W2:Y:S04]  /*35b50*/  @!P0 LDG.E.U16 R88, desc[UR10][R92.64] ;  /* 0x0000000a5c588981 */ /* 0x000ea8000c1e1500 */
[----:B------:R-:W2:Y:S04]  /*35b60*/  @!P1 LDG.E.U16 R29, desc[UR10][R68.64] ;  /* 0x0000000a441d9981 */ /* 0x000ea8000c1e1500 */
[----:B------:R-:W2:Y:S04]  /*35b70*/  @!P0 LDG.E.U16 R28, desc[UR10][R62.64] ;  /* 0x0000000a3e1c8981 */ /* 0x000ea8000c1e1500 */
[----:B------:R-:W3:Y:S04]  /*35b80*/  LDL.LU.64 R68, [R1+0x16c8] ;  /* 0x0016c80001447983 */ /* 0x000ee80000300a00 */
[----:B------:R-:W4:Y:S04]  /*35b90*/  LDL.LU.64 R62, [R1+0x16c0] ;  /* 0x0016c000013e7983 */ /* 0x000f280000300a00 */
[----:B------:R-:W4:Y:S04]  /*35ba0*/  @!P0 LDG.E.U16 R89, desc[UR10][R66.64] ;  /* 0x0000000a42598981 */ /* 0x000f28000c1e1500 */
[----:B------:R-:W4:Y:S04]  /*35bb0*/  @!P1 LDG.E.U16 R0, desc[UR10][R70.64] ;  /* 0x0000000a46009981 */ /* 0x000f28000c1e1500 */
[----:B------:R-:W4:Y:S04]  /*35bc0*/  @!P0 LDG.E.U16 R75, desc[UR10][R64.64] ;  /* 0x0000000a404b8981 */ /* 0x000f28000c1e1500 */
[----:B------:R0:W-:Y:S04]  /*35bd0*/  @!P0 STL [R1+0x790], R56 ;  /* 0x0007903801008387 */ /* 0x0001e80000100800 */
[----:B0-----:R-:W4:Y:S04]  /*35be0*/  LDL R56, [R1+0x810] ;  /* 0x0008100001387983 */ /* 0x001f280000100800 */
[----:B------:R0:W-:Y:S04]  /*35bf0*/  STL [R1+0x13a4], R66 ;  /* 0x0013a44201007387 */ /* 0x0001e80000100800 */
[----:B0-----:R-:W4:Y:S04]  /*35c00*/  LDL.LU R66, [R1+0x81c] ;  /* 0x00081c0001427983 */ /* 0x001f280000300800 */
[----:B------:R-:W-:Y:S04]  /*35c10*/  STL [R1+0x13a0], R67 ;  /* 0x0013a04301007387 */ /* 0x000fe80000100800 */
[----:B------:R0:W-:Y:S04]  /*35c20*/  @!P1 STL [R1+0x794], R57 ;  /* 0x0007943901009387 */ /* 0x0001e80000100800 */
[----:B0-----:R-:W4:Y:S04]  /*35c30*/  LDL R57, [R1+0x804] ;  /* 0x0008040001397983 */ /* 0x001f280000100800 */
[----:B--2---:R0:W-:Y:S04]  /*35c40*/  @!P0 STL [R1+0x760], R28 ;  /* 0x0007601c01008387 */ /* 0x0041e80000100800 */
[----:B---3--:R-:W2:Y:S04]  /*35c50*/  @!P1 LDG.E.U16 R51, desc[UR10][R68.64] ;  /* 0x0000000a44339981 */ /* 0x008ea8000c1e1500 */
[----:B0-----:R-:W3:Y:S04]  /*35c60*/  LDL R28, [R1+0x800] ;  /* 0x00080000011c7983 */ /* 0x001ee80000100800 */
[----:B------:R0:W-:Y:S04]  /*35c70*/  @!P1 STL [R1+0x764], R29 ;  /* 0x0007641d01009387 */ /* 0x0001e80000100800 */
[----:B------:R-:W2:Y:S04]  /*35c80*/  LDL R82, [R1+0x7e8] ;  /* 0x0007e80001527983 */ /* 0x000ea80000100800 */
[----:B------:R-:W2:Y:S04]  /*35c90*/  LDL R83, [R1+0x7bc] ;  /* 0x0007bc0001537983 */ /* 0x000ea80000100800 */
[----:B0-----:R-:W2:Y:S04]  /*35ca0*/  LDL R29, [R1+0x7ec] ;  /* 0x0007ec00011d7983 */ /* 0x001ea80000100800 */
[----:B------:R0:W-:Y:S04]  /*35cb0*/  @!P1 STL [R1+0x734], R50 ;  /* 0x0007343201009387 */ /* 0x0001e80000100800 */
[----:B0-----:R-:W2:Y:S04]  /*35cc0*/  LDL R50, [R1+0x7b8] ;  /* 0x0007b80001327983 */ /* 0x001ea80000100800 */
[----:B----4-:R0:W-:Y:S04]  /*35cd0*/  STL [R1+0x704], R0 ;  /* 0x0007040001007387 */ /* 0x0101e80000100800 */
[----:B0-----:R-:W4:Y:S04]  /*35ce0*/  LDL R0, [R1+0x78c] ;  /* 0x00078c0001007983 */ /* 0x001f280000100800 */
[----:B------:R0:W-:Y:S04]  /*35cf0*/  STL [R1+0x730], R89 ;  /* 0x0007305901007387 */ /* 0x0001e80000100800 */
[----:B------:R-:W4:Y:S04]  /*35d00*/  @!P0 LDG.E.U16 R56, desc[UR10][R78.64] ;  /* 0x0000000a4e388981 */ /* 0x000f28000c1e1500 */
[----:B0-----:R-:W4:Y:S04]  /*35d10*/  LDL R89, [R1+0x788] ;  /* 0x0007880001597983 */ /* 0x001f280000100800 */
[----:B------:R-:W-:Y:S04]  /*35d20*/  STL [R1+0x13ac], R70 ;  /* 0x0013ac4601007387 */ /* 0x000fe80000100800 */
[----:B------:R-:W-:Y:S04]  /*35d30*/  STL [R1+0x13a8], R71 ;  /* 0x0013a84701007387 */ /* 0x000fe80000100800 */
[----:B------:R0:W-:Y:S04]  /*35d40*/  @!P0 STL [R1+0x700], R75 ;  /* 0x0007004b01008387 */ /* 0x0001e80000100800 */
[----:B------:R-:W4:Y:S04]  /*35d50*/  @!P1 LDG.E.U16 R66, desc[UR10][R30.64] ;  /* 0x0000000a1e429981 */ /* 0x000f28000c1e1500 */
[----:B------:R-:W4:Y:S04]  /*35d60*/  @!P1 LDG.E.U16 R57, desc[UR10][R52.64] ;  /* 0x0000000a34399981 */ /* 0x000f28000c1e1500 */
[----:B0-----:R-:W4:Y:S04]  /*35d70*/  LDL.LU R75, [R1+0x16bc] ;  /* 0x0016bc00014b7983 */ /* 0x001f280000300800 */
[----:B------:R-:W-:Y:S04]  /*35d80*/  STL [R1+0x13b4], R64 ;  /* 0x0013b44001007387 */ /* 0x000fe80000100800 */
[----:B---3--:R-:W3:Y:S04]  /*35d90*/  @!P0 LDG.E.U16 R28, desc[UR10][R44.64] ;  /* 0x0000000a2c1c8981 */ /* 0x008ee8000c1e1500 */
[----:B--2---:R-:W2:Y:S04]  /*35da0*/  @!P0 LDG.E.U16 R82, desc[UR10][R26.64] ;  /* 0x0000000a1a528981 */ /* 0x004ea8000c1e1500 */
[----:B------:R-:W2:Y:S04]  /*35db0*/  @!P1 LDG.E.U16 R83, desc[UR10][R80.64] ;  /* 0x0000000a50539981 */ /* 0x000ea8000c1e1500 */
[----:B------:R-:W2:Y:S04]  /*35dc0*/  @!P1 LDG.E.U16 R29, desc[UR10][R38.64] ;  /* 0x0000000a261d9981 */ /* 0x000ea8000c1e1500 */
[----:B------:R-:W2:Y:S04]  /*35dd0*/  @!P0 LDG.E.U16 R50, desc[UR10][R60.64] ;  /* 0x0000000a3c328981 */ /* 0x000ea8000c1e1500 */
[----:B----4-:R-:W4:Y:S04]  /*35de0*/  @!P1 LDG.E.U16 R0, desc[UR10][R54.64] ;  /* 0x0000000a36009981 */ /* 0x010f28000c1e1500 */
[----:B------:R-:W2:Y:S04]  /*35df0*/  @!P0 LDG.E.U16 R89, desc[UR10][R58.64] ;  /* 0x0000000a3a598981 */ /* 0x000ea8000c1e1500 */
[----:B------:R-:W2:Y:S04]  /*35e00*/  @!P0 LDG.E.U16 R75, desc[UR10][R62.64] ;  /* 0x0000000a3e4b8981 */ /* 0x000ea8000c1e1500 */
[----:B------:R-:W-:Y:S04]  /*35e10*/  STL [R1+0x13b0], R65 ;  /* 0x0013b04101007387 */ /* 0x000fe80000100800 */
[----:B------:R0:W-:Y:S04]  /*35e20*/  @!P1 STL [R1+0x6d4], R51 ;  /* 0x0006d43301009387 */ /* 0x0001e80000100800 */
[----:B0-----:R-:W3:Y:S04]  /*35e30*/  LDL R51, [R1+0x72c] ;  /* 0x00072c0001337983 */ /* 0x001ee80000100800 */
[----:B------:R-:W-:Y:S04]  /*35e40*/  STL [R1+0x13bc], R68 ;  /* 0x0013bc4401007387 */ /* 0x000fe80000100800 */
[----:B------:R-:W-:Y:S04]  /*35e50*/  STL [R1+0x13b8], R69 ;  /* 0x0013b84501007387 */ /* 0x000fe80000100800 */
[----:B--2---:R0:W-:Y:S04]  /*35e60*/  STL [R1+0x6d0], R75 ;  /* 0x0006d04b01007387 */ /* 0x0041e80000100800 */
[----:B0-----:R-:W2:Y:S04]  /*35e70*/  LDL.LU R75, [R1+0x16b8] ;  /* 0x0016b800014b7983 */ /* 0x001ea80000300800 */
[----:B--2---:R-:W2:Y:S04]  /*35e80*/  @!P0 LDG.E.U16 R75, desc[UR10][R40.64] ;  /* 0x0000000a284b8981 */ /* 0x004ea8000c1e1500 */
[----:B------:R-:W-:Y:S04]  /*35e90*/  STL [R1+0x13c4], R62 ;  /* 0x0013c43e01007387 */ /* 0x000fe80000100800 */
[----:B------:R-:W-:Y:S04]  /*35ea0*/  STL [R1+0x13c0], R63 ;  /* 0x0013c03f01007387 */ /* 0x000fe80000100800 */
[----:B------:R-:W3:Y:S04]  /*35eb0*/  LDL.LU.64 R40, [R1+0x16b0] ;  /* 0x0016b00001287983 */ /* 0x000ee80000300a00 */
[----:B--2---:R-:W-:Y:S04]  /*35ec0*/  STL [R1+0x13c8], R75 ;  /* 0x0013c84b01007387 */ /* 0x004fe80000100800 */
[----:B------:R-:W2:Y:S04]  /*35ed0*/  LDL.LU.64 R30, [R1+0x16a8] ;  /* 0x0016a800011e7983 */ /* 0x000ea80000300a00 */
[----:B------:R-:W-:Y:S04]  /*35ee0*/  STL [R1+0x148c], R66 ;  /* 0x00148c4201007387 */ /* 0x000fe80000100800 */
[----:B------:R-:W2:Y:S04]  /*35ef0*/  LDL.LU.64 R20, [R1+0x16a0] ;  /* 0x0016a00001147983 */ /* 0x000ea80000300a00 */
[----:B------:R-:W-:Y:S04]  /*35f00*/  STL [R1+0x1490], R74 ;  /* 0x0014904a01007387 */ /* 0x000fe80000100800 */
[----:B------:R-:W2:Y:S04]  /*35f10*/  LDL.LU.64 R76, [R1+0x1698] ;  /* 0x00169800014c7983 */ /* 0x000ea80000300a00 */
[----:B------:R-:W-:Y:S04]  /*35f20*/  STL [R1+0x1488], R73 ;  /* 0x0014884901007387 */ /* 0x000fe80000100800 */
[----:B------:R-:W2:Y:S04]  /*35f30*/  LDL.LU.64 R78, [R1+0x1690] ;  /* 0x00169000014e7983 */ /* 0x000ea80000300a00 */
[----:B------:R0:W-:Y:S04]  /*35f40*/  @!P0 STL [R1+0x810], R56 ;  /* 0x0008103801008387 */ /* 0x0001e80000100800 */
[----:B0-----:R-:W2:Y:S04]  /*35f50*/  LDL.LU R56, [R1+0x1688] ;  /* 0x0016880001387983 */ /* 0x001ea80000300800 */
        /* <DEDUP_REMOVED lines=8> */
[----:B---3--:R0:W-:Y:S04]  /*35fe0*/  @!P0 STL [R1+0x800], R28 ;  /* 0x0008001c01008387 */ /* 0x0081e80000100800 */
[----:B0-----:R-:W3:Y:S04]  /*35ff0*/  LDL.LU R28, [R1+0x1658] ;  /* 0x00165800011c7983 */ /* 0x001ee80000300800 */
[----:B------:R-:W2:Y:S04]  /*36000*/  LDL.LU.64 R38, [R1+0x1650] ;  /* 0x0016500001267983 */ /* 0x000ea80000300a00 */
[----:B------:R0:W-:Y:S04]  /*36010*/  @!P1 STL [R1+0x7ec], R29 ;  /* 0x0007ec1d01009387 */ /* 0x0001e80000100800 */
[----:B0-----:R-:W3:Y:S04]  /*36020*/  LDL.LU R29, [R1+0x1648] ;  /* 0x00164800011d7983 */ /* 0x001ee80000300800 */
        /* <DEDUP_REMOVED lines=8> */
[----:B0-----:R-:W3:Y:S04]  /*360b0*/  LDL.LU R50, [R1+0x1618] ;  /* 0x0016180001327983 */ /* 0x001ee80000300800 */
[----:B------:R-:W3:Y:S04]  /*360c0*/  LDL.LU.64 R54, [R1+0x1610] ;  /* 0x0016100001367983 */ /* 0x000ee80000300a00 */
[----:B----4-:R0:W-:Y:S04]  /*360d0*/  @!P1 STL [R1+0x78c], R0 ;  /* 0x00078c0001009387 */ /* 0x0101e80000100800 */
[----:B0-----:R-:W4:Y:S04]  /*360e0*/  LDL.LU R0, [R1+0x1608] ;  /* 0x0016080001007983 */ /* 0x001f280000300800 */
[----:B------:R-:W3:Y:S04]  /*360f0*/  LDL.LU.64 R58, [R1+0x1600] ;  /* 0x00160000013a7983 */ /* 0x000ee80000300a00 */
[----:B------:R0:W-:Y:S04]  /*36100*/  @!P0 STL [R1+0x788], R89 ;  /* 0x0007885901008387 */ /* 0x0001e80000100800 */
[----:B0-----:R-:W3:Y:S04]  /*36110*/  LDL.LU R89, [R1+0x15f8] ;  /* 0x0015f80001597983 */ /* 0x001ee80000300800 */
[----:B--2---:R-:W2:Y:S04]  /*36120*/  @!P1 LDG.E.U16 R51, desc[UR10][R60.64] ;  /* 0x0000000a3c339981 */ /* 0x004ea8000c1e1500 */
[----:B----4-:R-:W4:Y:S04]  /*36130*/  @!P0 LDG.E.U16 R0, desc[UR10][R56.64] ;  /* 0x0000000a38008981 */ /* 0x010f28000c1e1500 */
[----:B---3--:R-:W3:Y:S04]  /*36140*/  @!P1 LDG.E.U16 R89, desc[UR10][R52.64] ;  /* 0x0000000a34599981 */ /* 0x008ee8000c1e1500 */
[----:B------:R-:W2:Y:S04]  /*36150*/  LDL.LU.64 R52, [R1+0x15f0] ;  /* 0x0015f00001347983 */ /* 0x000ea80000300a00 */
[----:B---3--:R0:W-:Y:S04]  /*36160*/  STL [R1+0x75c], R89 ;  /* 0x00075c5901007387 */ /* 0x0081e80000100800 */
[----:B0-----:R-:W3:Y:S04]  /*36170*/  LDL.LU R89, [R1+0x15e8] ;  /* 0x0015e80001597983 */ /* 0x001ee80000300800 */
[----:B------:R-:W3:Y:S04]  /*36180*/  LDL.LU.64 R56, [R1+0x15e0] ;  /* 0x0015e00001387983 */ /* 0x000ee80000300a00 */
[----:B----4-:R0:W-:Y:S04]  /*36190*/  STL [R1+0x758], R0 ;  /* 0x0007580001007387 */ /* 0x0101e80000100800 */
[----:B0-----:R-:W4:Y:S04]  /*361a0*/  LDL.LU R0, [R1+0x15dc] ;  /* 0x0015dc0001007983 */ /* 0x001f280000300800 */
[----:B--2---:R0:W-:Y:S04]  /*361b0*/  @!P1 STL [R1+0x72c], R51 ;  /* 0x00072c3301009387 */ /* 0x0041e80000100800 */
[----:B0-----:R-:W2:Y:S01]  /*361c0*/  LDL.LU R51, [R1+0x15d8] ;  /* 0x0015d80001337983 */ /* 0x001ea20000300800 */
[----:B------:R-:W-:-:S06]  /*361d0*/  PRMT R50, RZ, 0x7610, R50 ;  /* 0x00007610ff327816 */ /* 0x000fcc0000000032 */
[----:B------:R-:W2:Y:S01]  /*361e0*/  @!P0 LDG.E.U16 R50, desc[UR10][R54.64] ;  /* 0x0000000a36328981 */ /* 0x000ea2000c1e1500 */
[----:B---3--:R-:W-:-:S06]  /*361f0*/  PRMT R89, RZ, 0x7610, R89 ;  /* 0x00007610ff597816 */ /* 0x008fcc0000000059 */
[----:B------:R-:W3:Y:S01]  /*36200*/  @!P1 LDG.E.U16 R89, desc[UR10][R58.64] ;  /* 0x0000000a3a599981 */ /* 0x000ee2000c1e1500 */
[----:B----4-:R-:W-:-:S06]  /*36210*/  PRMT R0, RZ, 0x7610, R0 ;  /* 0x00007610ff007816 */ /* 0x010fcc0000000000 */
[----:B------:R-:W4:Y:S01]  /*36220*/  @!P0 LDG.E.U16 R0, desc[UR10][R52.64] ;  /* 0x0000000a34008981 */ /* 0x000f22000c1e1500 */
[----:B--2---:R-:W-:-:S06]  /*36230*/  PRMT R51, RZ, 0x7610, R51 ;  /* 0x00007610ff337816 */ /* 0x004fcc0000000033 */
[----:B------:R-:W2:Y:S04]  /*36240*/  @!P1 LDG.E.U16 R51, desc[UR10][R56.64] ;  /* 0x0000000a38339981 */ /* 0x000ea8000c1e1500 */
[----:B------:R-:W-:Y:S04]  /*36250*/  STL [R1+0x13d0], R60 ;  /* 0x0013d03c01007387 */ /* 0x000fe80000100800 */
[----:B------:R-:W-:Y:S04]  /*36260*/  STL [R1+0x13cc], R61 ;  /* 0x0013cc3d01007387 */ /* 0x000fe80000100800 */
[----:B------:R0:W-:Y:S04]  /*36270*/  STL [R1+0x728], R50 ;  /* 0x0007283201007387 */ /* 0x0001e80000100800 */
[----:B0-----:R-:W2:Y:S04]  /*36280*/  LDL.LU R50, [R1+0x15d4] ;  /* 0x0015d40001327983 */ /* 0x001ea80000300800 */
[----:B------:R-:W-:Y:S04]  /*36290*/  STL [R1+0x13d8], R54 ;  /* 0x0013d83601007387 */ /* 0x000fe80000100800 */
[----:B------:R-:W-:Y:S04]  /*362a0*/  STL [R1+0x13d4], R55 ;  /* 0x0013d43701007387 */ /* 0x000fe80000100800 */
[----:B---3--:R0:W-:Y:S04]  /*362b0*/  STL [R1+0x6fc], R89 ;  /* 0x0006fc5901007387 */ /* 0x0081e80000100800 */
[----:B0-----:R-:W3:Y:S04]  /*362c0*/  LDL.LU R89, [R1+0x15d0] ;  /* 0x0015d00001597983 */ /* 0x001ee80000300800 */
[----:B------:R-:W-:Y:S04]  /*362d0*/  STL [R1+0x13e0], R58 ;  /* 0x0013e03a01007387 */ /* 0x000fe80000100800 */
[----:B------:R-:W-:Y:S04]  /*362e0*/  STL [R1+0x13dc], R59 ;  /* 0x0013dc3b01007387 */ /* 0x000fe80000100800 */
[----:B----4-:R0:W-:Y:S04]  /*362f0*/  STL [R1+0x6f8], R0 ;  /* 0x0006f80001007387 */ /* 0x0101e80000100800 */
[----:B0-----:R-:W4:Y:S04]  /*36300*/  LDL.LU R0, [R1+0x15cc] ;  /* 0x0015cc0001007983 */ /* 0x001f280000300800 */
[----:B------:R-:W-:Y:S04]  /*36310*/  STL [R1+0x13e8], R52 ;  /* 0x0013e83401007387 */ /* 0x000fe80000100800 */
[----:B------:R-:W-:Y:S04]  /*36320*/  STL [R1+0x13e4], R53 ;  /* 0x0013e43501007387 */ /* 0x000fe80000100800 */
[----:B--2---:R0:W-:Y:S04]  /*36330*/  STL [R1+0x6cc], R51 ;  /* 0x0006cc3301007387 */ /* 0x0041e80000100800 */
[----:B0-----:R-:W2:Y:S01]  /*36340*/  LDL.LU R51, [R1+0x15c8] ;  /* 0x0015c80001337983 */ /* 0x001ea20000300800 */
[----:B------:R-:W-:-:S02]  /*36350*/  PRMT R73, RZ, 0x7610, R73 ;  /* 0x00007610ff497816 */ /* 0x000fc40000000049 */
[----:B---3--:R-:W-:-:S06]  /*36360*/  PRMT R89, RZ, 0x7610, R89 ;  /* 0x00007610ff597816 */ /* 0x008fcc0000000059 */
[----:B------:R-:W3:Y:S01]  /*36370*/  @!P1 LDG.E.U16 R89, desc[UR10][R8.64] ;  /* 0x0000000a08599981 */ /* 0x000ee2000c1e1500 */
[----:B----4-:R-:W-:-:S06]  /*36380*/  PRMT R0, RZ, 0x7610, R0 ;  /* 0x00007610ff007816 */ /* 0x010fcc0000000000 */
[----:B------:R-:W4:Y:S04]  /*36390*/  @!P0 LDG.E.U16 R0, desc[UR10][R90.64] ;  /* 0x0000000a5a008981 */ /* 0x000f28000c1e1500 */
[----:B--2---:R-:W2:Y:S04]  /*363a0*/  @!P0 LDG.E.U16 R73, desc[UR10][R50.64] ;  /* 0x0000000a32498981 */ /* 0x004ea8000c1e1500 */
[----:B------:R-:W-:Y:S04]  /*363b0*/  STL [R1+0x13f0], R56 ;  /* 0x0013f03801007387 */ /* 0x000fe80000100800 */
[----:B------:R-:W-:Y:S04]  /*363c0*/  STL [R1+0x13ec], R57 ;  /* 0x0013ec3901007387 */ /* 0x000fe80000100800 */
[----:B--2---:R-:W-:Y:S04]  /*363d0*/  STL [R1+0x1494], R73 ;  /* 0x0014944901007387 */ /* 0x004fe80000100800 */
[----:B------:R-:W-:Y:S04]  /*363e0*/  STL [R1+0x13f8], R50 ;  /* 0x0013f83201007387 */ /* 0x000fe80000100800 */
[----:B------:R-:W-:Y:S04]  /*363f0*/  STL [R1+0x13f4], R51 ;  /* 0x0013f43301007387 */ /* 0x000fe80000100800 */
[----:B------:R-:W2:Y:S04]  /*36400*/  LDL.LU.64 R8, [R1+0x15c0] ;  /* 0x0015c00001087983 */ /* 0x000ea80000300a00 */
[----:B---3--:R0:W-:Y:S04]  /*36410*/  STL [R1+0x7e4], R89 ;  /* 0x0007e45901007387 */ /* 0x0081e80000100800 */
[----:B0-----:R-:W3:Y:S04]  /*36420*/  LDL.LU R89, [R1+0x15b8] ;  /* 0x0015b80001597983 */ /* 0x001ee80000300800 */
[----:B------:R-:W2:Y:S04]  /*36430*/  LDL.LU.64 R90, [R1+0x15b0] ;  /* 0x0015b000015a7983 */ /* 0x000ea80000300a00 */
[----:B----4-:R0:W-:Y:S04]  /*36440*/  STL [R1+0x7e0], R0 ;  /* 0x0007e00001007387 */ /* 0x0101e80000100800 */
[----:B0-----:R-:W4:Y:S01]  /*36450*/  LDL.LU R0, [R1+0x15a8] ;  /* 0x0015a80001007983 */ /* 0x001f220000300800 */
[----:B---3--:R-:W-:-:S06]  /*36460*/  PRMT R89, RZ, 0x7610, R89 ;  /* 0x00007610ff597816 */ /* 0x008fcc0000000059 */
[----:B------:R-:W3:Y:S01]  /*36470*/  @!P1 LDG.E.U16 R89, desc[UR10][R48.64] ;  /* 0x0000000a30599981 */ /* 0x000ee2000c1e1500 */
[----:B------:R-:W-:Y:S02]  /*36480*/  PRMT R88, RZ, 0x7610, R88 ;  /* 0x00007610ff587816 */ /* 0x000fe40000000058 */
[----:B------:R-:W-:Y:S02]  /*36490*/  PRMT R74, RZ, 0x7610, R74 ;  /* 0x00007610ff4a7816 */ /* 0x000fe4000000004a */
[----:B------:R-:W-:Y:S02]  /*364a0*/  PRMT R73, RZ, 0x7610, R73 ;  /* 0x00007610ff497816 */ /* 0x000fe40000000049 */
[----:B------:R-:W2:Y:S04]  /*364b0*/  @!P1 LDG.E.U16 R88, desc[UR10][R46.64] ;  /* 0x0000000a2e589981 */ /* 0x000ea8000c1e1500 */
[----:B------:R-:W2:Y:S01]  /*364c0*/  LDL.LU.64 R48, [R1+0x15a0] ;  /* 0x0015a00001307983 */ /* 0x000ea20000300a00 */
[----:B----4-:R-:W-:-:S02]  /*364d0*/  PRMT R0, RZ, 0x7610, R0 ;  /* 0x00007610ff007816 */ /* 0x010fc40000000000 */
[----:B------:R-:W-:Y:S01]  /*364e0*/  PRMT R72, RZ, 0x7610, R72 ;  /* 0x00007610ff487816 */ /* 0x000fe20000000048 */
[----:B------:R-:W4:Y:S04]  /*364f0*/  @!P0 LDG.E.U16 R74, desc[UR10][R40.64] ;  /* 0x0000000a284a8981 */ /* 0x000f28000c1e1500 */
[----:B------:R-:W2:Y:S04]  /*36500*/  @!P0 LDG.E.U16 R0, desc[UR10][R42.64] ;  /* 0x0000000a2a008981 */ /* 0x000ea8000c1e1500 */
[----:B------:R-:W4:Y:S04]  /*36510*/  @!P1 LDG.E.U16 R73, desc[UR10][R44.64] ;  /* 0x0000000a2c499981 */ /* 0x000f28000c1e1500 */
[----:B------:R-:W4:Y:S04]  /*36520*/  @!P0 LDG.E.U16 R72, desc[UR10][R38.64] ;  /* 0x0000000a26488981 */ /* 0x000f28000c1e1500 */
[----:B---3--:R0:W-:Y:S04]  /*36530*/  STL [R1+0x7b4], R89 ;  /* 0x0007b45901007387 */ /* 0x0081e80000100800 */
[----:B0-----:R-:W3:Y:S04]  /*36540*/  LDL.LU R89, [R1+0x1598] ;  /* 0x0015980001597983 */ /* 0x001ee80000300800 */
[----:B------:R-:W3:Y:S04]  /*36550*/  LDL.LU.64 R42, [R1+0x1590] ;  /* 0x00159000012a7983 */ /* 0x000ee80000300a00 */
[----:B--2---:R0:W-:Y:S04]  /*36560*/  STL [R1+0x7b0], R0 ;  /* 0x0007b00001007387 */ /* 0x0041e80000100800 */
[----:B0-----:R-:W2:Y:S04]  /*36570*/  LDL.LU R0, [R1+0x1588] ;  /* 0x0015880001007983 */ /* 0x001ea80000300800 */
[----:B------:R-:W2:Y:S04]  /*36580*/  LDL.LU.64 R46, [R1+0x1580] ;  /* 0x00158000012e7983 */ /* 0x000ea80000300a00 */
[----:B------:R-:W4:Y:S04]  /*36590*/  LDL.LU.64 R40, [R1+0x1578] ;  /* 0x0015780001287983 */ /* 0x000f280000300a00 */
[----:B------:R-:W4:Y:S04]  /*365a0*/  LDL.LU.64 R44, [R1+0x1570] ;  /* 0x00157000012c7983 */ /* 0x000f280000300a00 */
[----:B------:R-:W4:Y:S04]  /*365b0*/  LDL.LU.64 R38, [R1+0x1568] ;  /* 0x0015680001267983 */ /* 0x000f280000300a00 */
[----:B------:R-:W-:Y:S01]  /*365c0*/  STL [R1+0x1400], R48 ;  /* 0x0014003001007387 */ /* 0x000fe20000100800 */
[----:B------:R-:W-:-:S03]  /*365d0*/  PRMT R65, RZ, 0x7610, R65 ;  /* 0x00007610ff417816 */ /* 0x000fc60000000041 */
[----:B------:R-:W-:Y:S01]  /*365e0*/  STL [R1+0x13fc], R49 ;  /* 0x0013fc3101007387 */ /* 0x000fe20000100800 */
[----:B------:R-:W-:Y:S02]  /*365f0*/  PRMT R64, RZ, 0x7610, R64 ;  /* 0x00007610ff407816 */ /* 0x000fe40000000040 */
[----:B------:R-:W-:Y:S02]  /*36600*/  PRMT R71, RZ, 0x7610, R71 ;  /* 0x00007610ff477816 */ /* 0x000fe40000000047 */
[----:B------:R-:W-:Y:S02]  /*36610*/  PRMT R56, RZ, 0x7610, R56 ;  /* 0x00007610ff387816 */ /* 0x000fe40000000038 */
[----:B------:R-:W4:Y:S01]  /*36620*/  @!P1 LDG.E.U16 R64, desc[UR10][R36.64] ;  /* 0x0000000a24409981 */ /* 0x000f22000c1e1500 */
[----:B------:R-:W-:Y:S02]  /*36630*/  PRMT R70, RZ, 0x7610, R70 ;  /* 0x00007610ff467816 */ /* 0x000fe40000000046 */
[----:B------:R-:W-:Y:S01]  /*36640*/  PRMT R69, RZ, 0x7610, R69 ;  /* 0x00007610ff457816 */ /* 0x000fe20000000045 */
[----:B------:R-:W4:Y:S04]  /*36650*/  @!P1 LDG.E.U16 R71, desc[UR10][R48.64] ;  /* 0x0000000a30479981 */ /* 0x000f28000c1e1500 */
[----:B------:R-:W4:Y:S04]  /*36660*/  @!P1 LDG.E.U16 R56, desc[UR10][R24.64] ;  /* 0x0000000a18389981 */ /* 0x000f28000c1e1500 */
[----:B---3--:R-:W-:Y:S04]  /*36670*/  STL [R1+0x140c], R42 ;  /* 0x00140c2a01007387 */ /* 0x008fe80000100800 */
[----:B------:R-:W-:Y:S04]  /*36680*/  STL [R1+0x1404], R43 ;  /* 0x0014042b01007387 */ /* 0x000fe80000100800 */
[----:B------:R-:W3:Y:S04]  /*36690*/  @!P0 LDG.E.U16 R70, desc[UR10][R42.64] ;  /* 0x0000000a2a468981 */ /* 0x000ee8000c1e1500 */
[----:B--2---:R-:W-:Y:S04]  /*366a0*/  STL [R1+0x1414], R46 ;  /* 0x0014142e01007387 */ /* 0x004fe80000100800 */
[----:B------:R-:W-:Y:S04]  /*366b0*/  STL [R1+0x1410], R47 ;  /* 0x0014102f01007387 */ /* 0x000fe80000100800 */
[----:B----4-:R-:W-:Y:S04]  /*366c0*/  STL [R1+0x141c], R40 ;  /* 0x00141c2801007387 */ /* 0x010fe80000100800 */
[----:B------:R-:W-:Y:S04]  /*366d0*/  STL [R1+0x1418], R41 ;  /* 0x0014182901007387 */ /* 0x000fe80000100800 */
[----:B------:R-:W-:Y:S04]  /*366e0*/  STL [R1+0x1424], R44 ;  /* 0x0014242c01007387 */ /* 0x000fe80000100800 */
[----:B------:R-:W-:Y:S04]  /*366f0*/  STL [R1+0x1420], R45 ;  /* 0x0014202d01007387 */ /* 0x000fe80000100800 */
[----:B------:R0:W2:Y:S04]  /*36700*/  @!P0 LDG.E.U16 R65, desc[UR10][R38.64] ;  /* 0x0000000a26418981 */ /* 0x0000a8000c1e1500 */
[----:B------:R0:W-:Y:S04]  /*36710*/  STL [R1+0x142c], R38 ;  /* 0x00142c2601007387 */ /* 0x0001e80000100800 */
[----:B------:R-:W-:Y:S04]  /*36720*/  STL [R1+0x784], R88 ;  /* 0x0007845801007387 */ /* 0x000fe80000100800 */
[----:B------:R-:W4:Y:S01]  /*36730*/  @!P1 LDG.E.U16 R69, desc[UR10][R46.64] ;  /* 0x0000000a2e459981 */ /* 0x000f22000c1e1500 */
[----:B0-----:R-:W-:-:S03]  /*36740*/  PRMT R38, RZ, 0x7610, R38 ;  /* 0x00007610ff267816 */ /* 0x001fc60000000026 */
[----:B------:R0:W-:Y:S04]  /*36750*/  STL [R1+0x1428], R39 ;  /* 0x0014282701007387 */ /* 0x0001e80000100800 */
[----:B------:R-:W2:Y:S01]  /*36760*/  @!P0 LDG.E.U16 R38, desc[UR10][R34.64] ;  /* 0x0000000a22268981 */ /* 0x000ea2000c1e1500 */
[----:B0-----:R-:W-:-:S06]  /*36770*/  PRMT R39, RZ, 0x7610, R39 ;  /* 0x00007610ff277816 */ /* 0x001fcc0000000027 */
[----:B------:R-:W3:Y:S01]  /*36780*/  @!P1 LDG.E.U16 R39, desc[UR10][R22.64] ;  /* 0x0000000a16279981 */ /* 0x000ee2000c1e1500 */
[----:B------:R-:W-:-:S03]  /*36790*/  PRMT R66, RZ, 0x7610, R66 ;  /* 0x00007610ff427816 */ /* 0x000fc60000000042 */
[----:B------:R-:W-:Y:S04]  /*367a0*/  STL [R1+0x780], R74 ;  /* 0x0007804a01007387 */ /* 0x000fe80000100800 */
[----:B------:R-:W4:Y:S04]  /*367b0*/  LDL.LU.64 R36, [R1+0x1560] ;  /* 0x0015600001247983 */ /* 0x000f280000300a00 */
[----:B------:R-:W-:Y:S04]  /*367c0*/  STL [R1+0x143c], R64 ;  /* 0x00143c4001007387 */ /* 0x000fe80000100800 */
[----:B------:R0:W-:Y:S04]  /*367d0*/  STL [R1+0x754], R73 ;  /* 0x0007544901007387 */ /* 0x0001e80000100800 */
[----:B------:R-:W4:Y:S04]  /*367e0*/  LDL.LU.64 R34, [R1+0x1558] ;  /* 0x0015580001227983 */ /* 0x000f280000300a00 */
[----:B------:R1:W-:Y:S04]  /*367f0*/  STL [R1+0x750], R72 ;  /* 0x0007504801007387 */ /* 0x0003e80000100800 */
[----:B------:R0:W4:Y:S01]  /*36800*/  @!P1 LDG.E.U16 R66, desc[UR10][R44.64] ;  /* 0x0000000a2c429981 */ /* 0x000122000c1e1500 */
[----:B------:R-:W-:-:S06]  /*36810*/  PRMT R67, RZ, 0x7610, R67 ;  /* 0x00007610ff437816 */ /* 0x000fcc0000000043 */
[----:B------:R1:W4:Y:S01]  /*36820*/  @!P0 LDG.E.U16 R67, desc[UR10][R40.64] ;  /* 0x0000000a28438981 */ /* 0x000322000c1e1500 */
[----:B0-----:R-:W-:-:S06]  /*36830*/  PRMT R44, RZ, 0x7610, R44 ;  /* 0x00007610ff2c7816 */ /* 0x001fcc000000002c */
[----:B------:R-:W4:Y:S04]  /*36840*/  @!P0 LDG.E.U16 R44, desc[UR10][R32.64] ;  /* 0x0000000a202c8981 */ /* 0x000f28000c1e1500 */
[----:B--2---:R-:W-:Y:S04]  /*36850*/  STL [R1+0x1440], R38 ;  /* 0x0014402601007387 */ /* 0x004fe80000100800 */
[----:B------:R-:W-:Y:S04]  /*36860*/  STL [R1+0x724], R71 ;  /* 0x0007244701007387 */ /* 0x000fe80000100800 */
[----:B------:R-:W2:Y:S04]  /*36870*/  LDL.LU.64 R24, [R1+0x1550] ;  /* 0x0015500001187983 */ /* 0x000ea80000300a00 */
[----:B------:R-:W-:Y:S04]  /*36880*/  STL [R1+0x1444], R56 ;  /* 0x0014443801007387 */ /* 0x000fe80000100800 */
[----:B---3--:R-:W-:Y:S04]  /*36890*/  STL [R1+0x720], R70 ;  /* 0x0007204601007387 */ /* 0x008fe80000100800 */
[----:B------:R-:W3:Y:S04]  /*368a0*/  LDL.LU.64 R22, [R1+0x1548] ;  /* 0x0015480001167983 */ /* 0x000ee80000300a00 */
[----:B------:R-:W-:Y:S04]  /*368b0*/  STL [R1+0x1448], R39 ;  /* 0x0014482701007387 */ /* 0x000fe80000100800 */
[----:B----4-:R-:W-:Y:S04]  /*368c0*/  STL [R1+0x6f4], R69 ;  /* 0x0006f44501007387 */ /* 0x010fe80000100800 */
[----:B------:R-:W4:Y:S01]  /*368d0*/  LDL.LU.64 R32, [R1+0x1540] ;  /* 0x0015400001207983 */ /* 0x000f220000300a00 */
[----:B------:R-:W-:-:S02]  /*368e0*/  PRMT R45, RZ, 0x7610, R45 ;  /* 0x00007610ff2d7816 */ /* 0x000fc4000000002d */
[----:B-1----:R-:W-:Y:S02]  /*368f0*/  PRMT R40, RZ, 0x7610, R40 ;  /* 0x00007610ff287816 */ /* 0x002fe40000000028 */
[----:B------:R-:W-:Y:S02]  /*36900*/  PRMT R63, RZ, 0x7610, R63 ;  /* 0x00007610ff3f7816 */ /* 0x000fe4000000003f */
[----:B------:R-:W2:Y:S01]  /*36910*/  @!P1 LDG.E.U16 R45, desc[UR10][R30.64] ;  /* 0x0000000a1e2d9981 */ /* 0x000ea2000c1e1500 */
[----:B------:R-:W-:Y:S02]  /*36920*/  PRMT R51, RZ, 0x7610, R51 ;  /* 0x00007610ff337816 */ /* 0x000fe40000000033 */
[----:B------:R-:W-:Y:S01]  /*36930*/  PRMT R50, RZ, 0x7610, R50 ;  /* 0x00007610ff327816 */ /* 0x000fe20000000032 */
[----:B------:R-:W3:Y:S01]  /*36940*/  @!P0 LDG.E.U16 R40, desc[UR10][R20.64] ;  /* 0x0000000a14288981 */ /* 0x000ee2000c1e1500 */
[----:B------:R-:W-:-:S03]  /*36950*/  PRMT R49, RZ, 0x7610, R49 ;  /* 0x00007610ff317816 */ /* 0x000fc60000000031 */
[----:B------:R-:W3:Y:S01]  /*36960*/  @!P1 LDG.E.U16 R63, desc[UR10][R28.64] ;  /* 0x0000000a1c3f9981 */ /* 0x000ee2000c1e1500 */
[----:B------:R-:W-:-:S03]  /*36970*/  PRMT R48, RZ, 0x7610, R48 ;  /* 0x00007610ff307816 */ /* 0x000fc60000000030 */
[----:B------:R-:W3:Y:S04]  /*36980*/  @!P0 LDG.E.U16 R51, desc[UR10][R26.64] ;  /* 0x0000000a1a338981 */ /* 0x000ee8000c1e1500 */
[----:B------:R-:W3:Y:S04]  /*36990*/  @!P1 LDG.E.U16 R50, desc[UR10][R36.64] ;  /* 0x0000000a24329981 */ /* 0x000ee8000c1e1500 */
[----:B------:R-:W3:Y:S04]  /*369a0*/  @!P0 LDG.E.U16 R49, desc[UR10][R34.64] ;  /* 0x0000000a22318981 */ /* 0x000ee8000c1e1500 */
[----:B------:R-:W-:Y:S04]  /*369b0*/  STL [R1+0x144c], R44 ;  /* 0x00144c2c01007387 */ /* 0x000fe80000100800 */
[----:B------:R-:W-:Y:S04]  /*369c0*/  STL [R1+0x6f0], R67 ;  /* 0x0006f04301007387 */ /* 0x000fe80000100800 */
[----:B------:R-:W3:Y:S04]  /*369d0*/  LDL.LU.64 R30, [R1+0x1538] ;  /* 0x00153800011e7983 */ /* 0x000ee80000300a00 */
[----:B----4-:R-:W4:Y:S04]  /*369e0*/  @!P1 LDG.E.U16 R48, desc[UR10][R32.64] ;  /* 0x0000000a20309981 */ /* 0x010f28000c1e1500 */
[----:B--2---:R-:W-:Y:S04]  /*369f0*/  STL [R1+0x1450], R45 ;  /* 0x0014502d01007387 */ /* 0x004fe80000100800 */
[----:B------:R0:W-:Y:S04]  /*36a00*/  STL [R1+0x6c4], R66 ;  /* 0x0006c44201007387 */ /* 0x0001e80000100800 */
[----:B------:R-:W2:Y:S04]  /*36a10*/  LDL.LU.64 R20, [R1+0x1530] ;  /* 0x0015300001147983 */ /* 0x000ea80000300a00 */
[----:B---3--:R-:W-:Y:S04]  /*36a20*/  STL [R1+0x1454], R40 ;  /* 0x0014542801007387 */ /* 0x008fe80000100800 */
[----:B------:R1:W-:Y:S04]  /*36a30*/  STL [R1+0x6c0], R65 ;  /* 0x0006c04101007387 */ /* 0x0003e80000100800 */
[----:B------:R-:W3:Y:S04]  /*36a40*/  LDL.LU.64 R28, [R1+0x1528] ;  /* 0x00152800011c7983 */ /* 0x000ee80000300a00 */
[----:B------:R-:W-:Y:S04]  /*36a50*/  STL [R1+0x1458], R63 ;  /* 0x0014583f01007387 */ /* 0x000fe80000100800 */
[----:B------:R-:W2:Y:S04]  /*36a60*/  LDL.LU.64 R26, [R1+0x1520] ;  /* 0x00152000011a7983 */ /* 0x000ea80000300a00 */
[----:B------:R0:W-:Y:S01]  /*36a70*/  STL [R1+0x145c], R51 ;  /* 0x00145c3301007387 */ /* 0x0001e20000100800 */
[----:B------:R-:W-:-:S03]  /*36a80*/  PRMT R57, RZ, 0x7610, R57 ;  /* 0x00007610ff397816 */ /* 0x000fc60000000039 */
[----:B------:R-:W-:Y:S01]  /*36a90*/  STL [R1+0x1468], R50 ;  /* 0x0014683201007387 */ /* 0x000fe20000100800 */
[----:B------:R-:W-:-:S03]  /*36aa0*/  PRMT R52, RZ, 0x7610, R52 ;  /* 0x00007610ff347816 */ /* 0x000fc60000000034 */
[----:B------:R-:W-:Y:S01]  /*36ab0*/  STL [R1+0x1464], R36 ;  /* 0x0014642401007387 */ /* 0x000fe20000100800 */
[----:B------:R-:W-:-:S03]  /*36ac0*/  PRMT R53, RZ, 0x7610, R53 ;  /* 0x00007610ff357816 */ /* 0x000fc60000000035 */
[----:B------:R-:W-:Y:S01]  /*36ad0*/  STL [R1+0x1460], R37 ;  /* 0x0014602501007387 */ /* 0x000fe20000100800 */
[----:B------:R-:W-:-:S03]  /*36ae0*/  PRMT R58, RZ, 0x7610, R58 ;  /* 0x00007610ff3a7816 */ /* 0x000fc6000000003a */
[----:B------:R-:W-:Y:S04]  /*36af0*/  STL [R1+0x1474], R49 ;  /* 0x0014743101007387 */ /* 0x000fe80000100800 */
[----:B------:R-:W-:Y:S01]  /*36b00*/  STL [R1+0x1470], R34 ;  /* 0x0014702201007387 */ /* 0x000fe20000100800 */
[----:B------:R-:W-:-:S03]  /*36b10*/  PRMT R59, RZ, 0x7610, R59 ;  /* 0x00007610ff3b7816 */ /* 0x000fc6000000003b */
[----:B------:R-:W-:Y:S01]  /*36b20*/  STL [R1+0x146c], R35 ;  /* 0x00146c2301007387 */ /* 0x000fe20000100800 */
[----:B------:R-:W-:-:S03]  /*36b30*/  PRMT R54, RZ, 0x7610, R54 ;  /* 0x00007610ff367816 */ /* 0x000fc60000000036 */
[----:B------:R-:W2:Y:S04]  /*36b40*/  @!P0 LDG.E.U16 R57, desc[UR10][R18.64] ;  /* 0x0000000a12398981 */ /* 0x000ea8000c1e1500 */
[----:B------:R-:W2:Y:S04]  /*36b50*/  @!P1 LDG.E.U16 R52, desc[UR10][R16.64] ;  /* 0x0000000a10349981 */ /* 0x000ea8000c1e1500 */
[----:B------:R-:W2:Y:S04]  /*36b60*/  @!P0 LDG.E.U16 R53, desc[UR10][R14.64] ;  /* 0x0000000a0e358981 */ /* 0x000ea8000c1e1500 */
[----:B------:R0:W2:Y:S04]  /*36b70*/  @!P1 LDG.E.U16 R58, desc[UR10][R76.64] ;  /* 0x0000000a4c3a9981 */ /* 0x0000a8000c1e1500 */
[----:B------:R0:W2:Y:S04]  /*36b80*/  @!P0 LDG.E.U16 R59, desc[UR10][R78.64] ;  /* 0x0000000a4e3b8981 */ /* 0x0000a8000c1e1500 */
[----:B------:R0:W2:Y:S01]  /*36b90*/  @!P1 LDG.E.U16 R54, desc[UR10][R80.64] ;  /* 0x0000000a50369981 */ /* 0x0000a2000c1e1500 */
[----:B------:R-:W-:-:S06]  /*36ba0*/  PRMT R55, RZ, 0x7610, R55 ;  /* 0x00007610ff377816 */ /* 0x000fcc0000000037 */
[----:B------:R0:W2:Y:S04]  /*36bb0*/  @!P0 LDG.E.U16 R55, desc[UR10][R82.64] ;  /* 0x0000000a52378981 */ /* 0x0000a8000c1e1500 */
[----:B----4-:R-:W-:Y:S04]  /*36bc0*/  STL [R1+0x1480], R48 ;  /* 0x0014803001007387 */ /* 0x010fe80000100800 */
[----:B------:R-:W-:Y:S04]  /*36bd0*/  STL [R1+0x147c], R32 ;  /* 0x00147c2001007387 */ /* 0x000fe80000100800 */
[----:B------:R-:W-:Y:S04]  /*36be0*/  STL [R1+0x1478], R33 ;  /* 0x0014782101007387 */ /* 0x000fe80000100800 */
[----:B------:R-:W-:Y:S04]  /*36bf0*/  STL [R1+0x1484], R31 ;  /* 0x0014841f01007387 */ /* 0x000fe80000100800 */
[----:B------:R-:W4:Y:S04]  /*36c00*/  LDL.LU.64 R18, [R1+0x1518] ;  /* 0x0015180001127983 */ /* 0x000f280000300a00 */
[----:B------:R-:W2:Y:S04]  /*36c10*/  LDL.LU.64 R16, [R1+0x1510] ;  /* 0x0015100001107983 */ /* 0x000ea80000300a00 */
[----:B------:R-:W2:Y:S04]  /*36c20*/  LDL.LU.64 R14, [R1+0x1508] ;  /* 0x00150800010e7983 */ /* 0x000ea80000300a00 */
[----:B------:R-:W0:Y:S04]  /*36c30*/  LDL.LU.64 R76, [R1+0x1500] ;  /* 0x00150000014c7983 */ /* 0x000e280000300a00 */
[----:B------:R-:W2:Y:S04]  /*36c40*/  LDL.LU.64 R78, [R1+0x14f8] ;  /* 0x0014f800014e7983 */ /* 0x000ea80000300a00 */
[----:B------:R-:W3:Y:S04]  /*36c50*/  LDL.LU.64 R80, [R1+0x14f0] ;  /* 0x0014f00001507983 */ /* 0x000ee80000300a00 */
[----:B------:R-:W4:Y:S01]  /*36c60*/  LDL.LU.64 R82, [R1+0x14e8] ;  /* 0x0014e80001527983 */ /* 0x000f220000300a00 */
[----:B0-----:R-:W-:-:S02]  /*36c70*/  PRMT R76, RZ, 0x7610, R76 ;  /* 0x00007610ff4c7816 */ /* 0x001fc4000000004c */
[----:B------:R-:W-:Y:S02]  /*36c80*/  PRMT R77, RZ, 0x7610, R77 ;  /* 0x00007610ff4d7816 */ /* 0x000fe4000000004d */
[----:B--2---:R-:W-:Y:S02]  /*36c90*/  PRMT R78, RZ, 0x7610, R78 ;  /* 0x00007610ff4e7816 */ /* 0x004fe4000000004e */
[----:B------:R-:W-:Y:S01]  /*36ca0*/  PRMT R79, RZ, 0x7610, R79 ;  /* 0x00007610ff4f7816 */ /* 0x000fe2000000004f */
[----:B------:R-:W2:Y:S01]  /*36cb0*/  @!P1 LDG.E.U16 R76, desc[UR10][R12.64] ;  /* 0x0000000a0c4c9981 */ /* 0x000ea2000c1e1500 */
[----:B---3--:R-:W-:-:S03]  /*36cc0*/  PRMT R80, RZ, 0x7610, R80 ;  /* 0x00007610ff507816 */ /* 0x008fc60000000050 */
[----:B------:R-:W3:Y:S04]  /*36cd0*/  @!P0 LDG.E.U16 R77, desc[UR10][R6.64] ;  /* 0x0000000a064d8981 */ /* 0x000ee8000c1e1500 */
[----:B------:R-:W2:Y:S04]  /*36ce0*/  @!P1 LDG.E.U16 R78, desc[UR10][R10.64] ;  /* 0x0000000a0a4e9981 */ /* 0x000ea8000c1e1500 */
[----:B------:R-:W2:Y:S04]  /*36cf0*/  LDL.LU.64 R12, [R1+0x14e0] ;  /* 0x0014e000010c7983 */ /* 0x000ea80000300a00 */
[----:B------:R-:W2:Y:S04]  /*36d00*/  LDL.LU.64 R6, [R1+0x14d8] ;  /* 0x0014d80001067983 */ /* 0x000ea80000300a00 */
[----:B------:R-:W2:Y:S04]  /*36d10*/  LDL.LU.64 R10, [R1+0x14d0] ;  /* 0x0014d000010a7983 */ /* 0x000ea80000300a00 */
[----:B------:R0:W2:Y:S04]  /*36d20*/  @!P0 LDG.E.U16 R79, desc[UR10][R84.64] ;  /* 0x0000000a544f8981 */ /* 0x0000a8000c1e1500 */
[----:B------:R-:W2:Y:S01]  /*36d30*/  @!P1 LDG.E.U16 R80, desc[UR10][R86.64] ;  /* 0x0000000a56509981 */ /* 0x000ea2000c1e1500 */
[----:B------:R-:W-:-:S03]  /*36d40*/  PRMT R81, RZ, 0x7610, R81 ;  /* 0x00007610ff517816 */ /* 0x000fc60000000051 */
[----:B------:R-:W0:Y:S04]  /*36d50*/  LDL.LU.64 R84, [R1+0x14c8] ;  /* 0x0014c80001547983 */ /* 0x000e280000300a00 */
[----:B------:R-:W2:Y:S04]  /*36d60*/  LDL.LU.64 R86, [R1+0x14c0] ;  /* 0x0014c00001567983 */ /* 0x000ea80000300a00 */
[----:B------:R-:W2:Y:S01]  /*36d70*/  LDL.LU R42, [R1+0x910] ;  /* 0x00091000012a7983 */ /* 0x000ea20000300800 */
[----:B----4-:R-:W-:-:S03]  /*36d80*/  PRMT R82, RZ, 0x7610, R82 ;  /* 0x00007610ff527816 */ /* 0x010fc60000000052 */
[----:B------:R-:W4:Y:S04]  /*36d90*/  LDL.LU R73, [R1+0x8e4] ;  /* 0x0008e40001497983 */ /* 0x000f280000300800 */
        /* <DEDUP_REMOVED lines=8> */
[----:B------:R-:W2:Y:S04]  /*36e20*/  @!P0 LDG.E.U16 R81, desc[UR10][R4.64] ;  /* 0x0000000a04518981 */ /* 0x000ea8000c1e1500 */
[----:B------:R-:W2:Y:S04]  /*36e30*/  @!P1 LDG.E.U16 R82, desc[UR10][R2.64] ;  /* 0x0000000a02529981 */ /* 0x000ea8000c1e1500 */
[----:B------:R-:W2:Y:S04]  /*36e40*/  LDL.LU.64 R4, [R1+0x14b8] ;  /* 0x0014b80001047983 */ /* 0x000ea80000300a00 */
[----:B------:R-:W2:Y:S01]  /*36e50*/  LDL.LU.64 R2, [R1+0x14b0] ;  /* 0x0014b00001027983 */ /* 0x000ea20000300a00 */
[----:B------:R-:W-:-:S02]  /*36e60*/  PRMT R83, RZ, 0x7610, R83 ;  /* 0x00007610ff537816 */ /* 0x000fc40000000053 */
[----:B------:R-:W-:-:S04]  /*36e70*/  PRMT R43, RZ, 0x7610, R43 ;  /* 0x00007610ff2b7816 */ /* 0x000fc8000000002b */
[----:B------:R-:W3:Y:S04]  /*36e80*/  @!P0 LDG.E.U16 R83, desc[UR10][R92.64] ;  /* 0x0000000a5c538981 */ /* 0x000ee8000c1e1500 */
[----:B------:R1:W3:Y:S04]  /*36e90*/  @!P0 LDG.E.U16 R43, desc[UR10][R30.64] ;  /* 0x0000000a1e2b8981 */ /* 0x0002e8000c1e1500 */
[----:B------:R-:W3:Y:S01]  /*36ea0*/  LDL.LU.64 R92, [R1+0x14a8] ;  /* 0x0014a800015c7983 */ /* 0x000ee20000300a00 */
[----:B0-----:R-:W-:Y:S02]  /*36eb0*/  PRMT R84, RZ, 0x7610, R84 ;  /* 0x00007610ff547816 */ /* 0x001fe40000000054 */
[----:B------:R-:W-:-:S04]  /*36ec0*/  PRMT R85, RZ, 0x7610, R85 ;  /* 0x00007610ff557816 */ /* 0x000fc80000000055 */
[----:B------:R-:W3:Y:S04]  /*36ed0*/  @!P1 LDG.E.U16 R84, desc[UR10][R8.64] ;  /* 0x0000000a08549981 */ /* 0x000ee8000c1e1500 */
[----:B------:R-:W3:Y:S04]  /*36ee0*/  @!P0 LDG.E.U16 R85, desc[UR10][R90.64] ;  /* 0x0000000a5a558981 */ /* 0x000ee8000c1e1500 */
[----:B------:R-:W3:Y:S04]  /*36ef0*/  LDL.LU.64 R8, [R1+0x14a0] ;  /* 0x0014a00001087983 */ /* 0x000ee80000300a00 */
[----:B------:R-:W3:Y:S04]  /*36f00*/  LDL.LU.64 R90, [R1+0x1498] ;  /* 0x00149800015a7983 */ /* 0x000ee80000300a00 */
[----:B------:R-:W3:Y:S01]  /*36f10*/  LDL.LU R67, [R1+0x820] ;  /* 0x0008200001437983 */ /* 0x000ee20000300800 */
[----:B--2---:R-:W-:-:S05]  /*36f20*/  LOP3.LUT R51, R2, 0x20, RZ, 0x3c, !PT ;  /* 0x0000002002337812 */ /* 0x004fca00078e3cff */
[----:B------:R-:W-:Y:S04]  /*36f30*/  STS.U16 [R51+UR9+0x18d00], R42 ;  /* 0x018d002a33007988 */ /* 0x000fe80008000409 */
[----:B----4-:R0:W-:Y:S04]  /*36f40*/  STS.U16 [R51+UR9+0x11100], R73 ;  /* 0x0111004933007988 */ /* 0x0101e80008000409 */
[----:B------:R-:W-:Y:S04]  /*36f50*/  STS.U16 [R51+UR9+0x19100], R88 ;  /* 0x0191005833007988 */ /* 0x000fe80008000409 */
[----:B------:R-:W-:Y:S04]  /*36f60*/  STS.U16 [R51+UR9+0x11500], R72 ;  /* 0x0115004833007988 */ /* 0x000fe80008000409 */
[----:B------:R2:W-:Y:S04]  /*36f70*/  STS.U16 [R51+UR9+0x19500], R74 ;  /* 0x0195004a33007988 */ /* 0x0005e80008000409 */
[----:B0-----:R-:W4:Y:S04]  /*36f80*/  LDL.LU R73, [R1+0x7f4] ;  /* 0x0007f40001497983 */ /* 0x001f280000300800 */
[----:B------:R0:W-:Y:S04]  /*36f90*/  STS.U16 [R51+UR9+0x11900], R66 ;  /* 0x0119004233007988 */ /* 0x0001e80008000409 */
[----:B--2---:R-:W2:Y:S04]  /*36fa0*/  LDL.LU R74, [R1+0x7f0] ;  /* 0x0007f000014a7983 */ /* 0x004ea80000300800 */
        /* <DEDUP_REMOVED lines=23> */
[----:B------:R0:W-:Y:S04]  /*37120*/  STS.U16 [R51+UR9+0x11d00], R65 ;  /* 0x011d004133007988 */ /* 0x0001e80008000409 */
[----:B------:R-:W2:Y:S04]  /*37130*/  LDL.LU R72, [R1+0x8ac] ;  /* 0x0008ac0001487983 */ /* 0x000ea80000300800 */
[----:B------:R1:W-:Y:S04]  /*37140*/  STS.U16 [R51+UR9+0x19d00], R71 ;  /* 0x019d004733007988 */ /* 0x0003e80008000409 */
[----:B0-----:R-:W2:Y:S04]  /*37150*/  LDL.LU R69, [R1+0x8a8] ;  /* 0x0008a80001457983 */ /* 0x001ea80000300800 */
[----:B------:R0:W-:Y:S04]  /*37160*/  STS.U16 [R51+UR9+0x12100], R70 ;  /* 0x0121004633007988 */ /* 0x0001e80008000409 */
[----:B------:R-:W2:Y:S04]  /*37170*/  LDL.LU R65, [R1+0x87c] ;  /* 0x00087c0001417983 */ /* 0x000ea80000300800 */
[----:B-1----:R-:W2:Y:S04]  /*37180*/  LDL.LU R71, [R1+0x878] ;  /* 0x0008780001477983 */ /* 0x002ea80000300800 */
[----:B0-----:R-:W2:Y:S04]  /*37190*/  LDL.LU R70, [R1+0x84c] ;  /* 0x00084c0001467983 */ /* 0x001ea80000300800 */
[----:B---3--:R0:W-:Y:S04]  /*371a0*/  STS.U16 [R51+UR9+0x1a100], R67 ;  /* 0x01a1004333007988 */ /* 0x0081e80008000409 */
[----:B0-----:R-:W3:Y:S04]  /*371b0*/  LDL.LU R67, [R1+0x848] ;  /* 0x0008480001437983 */ /* 0x001ee80000300800 */
[----:B----4-:R0:W-:Y:S04]  /*371c0*/  STS.U16 [R51+UR9+0x12500], R73 ;  /* 0x0125004933007988 */ /* 0x0101e80008000409 */
[----:B--2---:R1:W-:Y:S04]  /*371d0*/  STS.U16 [R51+UR9+0x1a500], R74 ;  /* 0x01a5004a33007988 */ /* 0x0043e80008000409 */
[----:B0-----:R-:W2:Y:S04]  /*371e0*/  LDL.LU R73, [R1+0x1494] ;  /* 0x0014940001497983 */ /* 0x001ea80000300800 */
[----:B------:R0:W-:Y:S04]  /*371f0*/  STS.U16 [R51+UR9+0x12900], R66 ;  /* 0x0129004233007988 */ /* 0x0001e80008000409 */
[----:B-1----:R-:W4:Y:S04]  /*37200*/  LDL.LU R74, [R1+0x1490] ;  /* 0x00149000014a7983 */ /* 0x002f280000300800 */
[----:B------:R1:W-:Y:S04]  /*37210*/  STS.U16 [R51+UR9+0x1a900], R31 ;  /* 0x01a9001f33007988 */ /* 0x0003e80008000409 */
[----:B0-----:R-:W2:Y:S04]  /*37220*/  LDL.LU R66, [R1+0x148c] ;  /* 0x00148c0001427983 */ /* 0x001ea80000300800 */
[----:B------:R0:W-:Y:S04]  /*37230*/  STS.U16 [R51+UR9+0x12d00], R33 ;  /* 0x012d002133007988 */ /* 0x0001e80008000409 */
[----:B------:R0:W-:Y:S01]  /*37240*/  STS.U16 [R51+UR9+0x1ad00], R32 ;  /* 0x01ad002033007988 */ /* 0x0001e20008000409 */
[----:B-1----:R-:W-:-:S03]  /*37250*/  LOP3.LUT R31, R2, 0x30, RZ, 0x3c, !PT ;  /* 0x00000030021f7812 */ /* 0x002fc600078e3cff */
[----:B------:R1:W-:Y:S04]  /*37260*/  STS.U16 [R51+UR9+0x13100], R48 ;  /* 0x0131003033007988 */ /* 0x0003e80008000409 */
[----:B0-----:R-:W4:Y:S04]  /*37270*/  LDL.LU R33, [R1+0x7ec] ;  /* 0x0007ec0001217983 */ /* 0x001f280000300800 */
[----:B------:R0:W-:Y:S04]  /*37280*/  STS.U16 [R51+UR9+0x1b100], R35 ;  /* 0x01b1002333007988 */ /* 0x0001e80008000409 */
[----:B------:R-:W4:Y:S04]  /*37290*/  LDL.LU R32, [R1+0x7e8] ;  /* 0x0007e80001207983 */ /* 0x000f280000300800 */
[----:B------:R0:W-:Y:S04]  /*372a0*/  STS.U16 [R51+UR9+0x13500], R34 ;  /* 0x0135002233007988 */ /* 0x0001e80008000409 */
[----:B-1----:R-:W4:Y:S04]  /*372b0*/  LDL.LU R48, [R1+0x7bc] ;  /* 0x0007bc0001307983 */ /* 0x002f280000300800 */
        /* <DEDUP_REMOVED lines=10> */
[----:B------:R-:W-:Y:S04]  /*37360*/  STS.U16 [R31+UR9+0x10180], R40 ;  /* 0x010180281f007988 */ /* 0x000fe80008000409 */
[----:B-1----:R-:W4:Y:S04]  /*37370*/  LDL.LU R50, [R1+0x72c] ;  /* 0x00072c0001327983 */ /* 0x002f280000300800 */
[----:B------:R1:W-:Y:S04]  /*37380*/  STS.U16 [R31+UR9+0x18180], R45 ;  /* 0x0181802d1f007988 */ /* 0x0003e80008000409 */
[----:B0-----:R-:W4:Y:S04]  /*37390*/  LDL.LU R51, [R1+0x728] ;  /* 0x0007280001337983 */ /* 0x001f280000300800 */
[----:B-1----:R-:W4:Y:S04]  /*373a0*/  LDL.LU R45, [R1+0x6fc] ;  /* 0x0006fc00012d7983 */ /* 0x002f280000300800 */
[----:B------:R-:W4:Y:S04]  /*373b0*/  LDL.LU R63, [R1+0x6f8] ;  /* 0x0006f800013f7983 */ /* 0x000f280000300800 */
[----:B------:R-:W4:Y:S04]  /*373c0*/  LDL.LU R40, [R1+0x6cc] ;  /* 0x0006cc0001287983 */ /* 0x000f280000300800 */
[----:B------:R0:W-:Y:S04]  /*373d0*/  STS.U16 [R31+UR9+0x10580], R44 ;  /* 0x0105802c1f007988 */ /* 0x0001e80008000409 */
        /* <DEDUP_REMOVED lines=25> */
[----:B---3--:R0:W-:Y:S04]  /*37570*/  STS.U16 [R31+UR9+0x19d80], R67 ;  /* 0x019d80431f007988 */ /* 0x0081e80008000409 */
[----:B0-----:R-:W3:Y:S04]  /*37580*/  LDL.LU R67, [R1+0x870] ;  /* 0x0008700001437983 */ /* 0x001ee80000300800 */
[----:B--2---:R0:W-:Y:S04]  /*37590*/  STS.U16 [R31+UR9+0x12180], R66 ;  /* 0x012180421f007988 */ /* 0x0041e80008000409 */
[----:B----4-:R1:W-:Y:S04]  /*375a0*/  STS.U16 [R31+UR9+0x1a180], R74 ;  /* 0x01a1804a1f007988 */ /* 0x0103e80008000409 */
[----:B0-----:R-:W2:Y:S04]  /*375b0*/  LDL.LU R66, [R1+0x844] ;  /* 0x0008440001427983 */ /* 0x001ea80000300800 */
[----:B-1----:R-:W4:Y:S04]  /*375c0*/  LDL.LU R74, [R1+0x840] ;  /* 0x00084000014a7983 */ /* 0x002f280000300800 */
        /* <DEDUP_REMOVED lines=14> */
[----:B0-----:R-:W4:Y:S01]  /*376b0*/  LDL.LU R73, [R1+0x1488] ;  /* 0x0014880001497983 */ /* 0x001f220000300800 */
[----:B------:R-:W-:-:S03]  /*376c0*/  LOP3.LUT R45, R2, 0x40, RZ, 0x3c, !PT ;  /* 0x00000040022d7812 */ /* 0x000fc600078e3cff */
        /* <DEDUP_REMOVED lines=10> */
[----:B------:R-:W-:Y:S04]  /*37770*/  STS.U16 [R45+UR9+0x10200], R44 ;  /* 0x0102002c2d007988 */ /* 0x000fe80008000409 */
[----:B------:R-:W-:Y:S04]  /*37780*/  STS.U16 [R45+UR9+0x18200], R39 ;  /* 0x018200272d007988 */ /* 0x000fe80008000409 */
[----:B------:R-:W-:Y:S04]  /*37790*/  STS.U16 [R45+UR9+0x10600], R56 ;  /* 0x010600382d007988 */ /* 0x000fe80008000409 */
[----:B------:R-:W-:Y:S04]  /*377a0*/  STS.U16 [R45+UR9+0x18600], R38 ;  /* 0x018600262d007988 */ /* 0x000fe80008000409 */
[----:B------:R-:W-:Y:S04]  /*377b0*/  STS.U16 [R45+UR9+0x10a00], R64 ;  /* 0x010a00402d007988 */ /* 0x000fe80008000409 */
[----:B------:R0:W-:Y:S04]  /*377c0*/  STS.U16 [R45+UR9+0x18a00], R46 ;  /* 0x018a002e2d007988 */ /* 0x0001e80008000409 */
[----:B------:R-:W4:Y:S04]  /*377d0*/  LDL.LU R51, [R1+0x720] ;  /* 0x0007200001337983 */ /* 0x000f280000300800 */
[----:B------:R-:W-:Y:S04]  /*377e0*/  STS.U16 [R45+UR9+0x10e00], R42 ;  /* 0x010e002a2d007988 */ /* 0x000fe80008000409 */
[----:B0-----:R-:W4:Y:S04]  /*377f0*/  LDL.LU R46, [R1+0x6f4] ;  /* 0x0006f400012e7983 */ /* 0x001f280000300800 */
[----:B------:R0:W-:Y:S04]  /*37800*/  STS.U16 [R45+UR9+0x18e00], R88 ;  /* 0x018e00582d007988 */ /* 0x0001e80008000409 */
[----:B------:R-:W4:Y:S04]  /*37810*/  LDL.LU R63, [R1+0x6f0] ;  /* 0x0006f000013f7983 */ /* 0x000f280000300800 */
[----:B------:R1:W-:Y:S04]  /*37820*/  STS.U16 [R45+UR9+0x11200], R72 ;  /* 0x011200482d007988 */ /* 0x0003e80008000409 */
[----:B------:R-:W4:Y:S04]  /*37830*/  LDL.LU R40, [R1+0x6c4] ;  /* 0x0006c40001287983 */ /* 0x000f280000300800 */
[----:B------:R-:W-:Y:S04]  /*37840*/  STS.U16 [R45+UR9+0x19200], R69 ;  /* 0x019200452d007988 */ /* 0x000fe80008000409 */
[----:B------:R-:W4:Y:S04]  /*37850*/  LDL.LU R44, [R1+0x6c0] ;  /* 0x0006c000012c7983 */ /* 0x000f280000300800 */
[----:B------:R-:W-:Y:S04]  /*37860*/  STS.U16 [R45+UR9+0x11600], R65 ;  /* 0x011600412d007988 */ /* 0x000fe80008000409 */
[----:B------:R-:W-:Y:S04]  /*37870*/  STS.U16 [R45+UR9+0x19600], R71 ;  /* 0x019600472d007988 */ /* 0x000fe80008000409 */
[----:B------:R-:W4:Y:S04]  /*37880*/  LDL.LU R39, [R1+0x978] ;  /* 0x0009780001277983 */ /* 0x000f280000300800 */
[----:B------:R-:W-:Y:S04]  /*37890*/  STS.U16 [R45+UR9+0x11a00], R70 ;  /* 0x011a00462d007988 */ /* 0x000fe80008000409 */
[----:B------:R-:W4:Y:S04]  /*378a0*/  LDL.LU R56, [R1+0x974] ;  /* 0x0009740001387983 */ /* 0x000f280000300800 */
[----:B---3--:R-:W-:Y:S04]  /*378b0*/  STS.U16 [R45+UR9+0x19a00], R67 ;  /* 0x019a00432d007988 */ /* 0x008fe80008000409 */
[----:B------:R-:W3:Y:S04]  /*378c0*/  LDL.LU R38, [R1+0x950] ;  /* 0x0009500001267983 */ /* 0x000ee80000300800 */
[----:B------:R-:W3:Y:S04]  /*378d0*/  LDL.LU R64, [R1+0x94c] ;  /* 0x00094c0001407983 */ /* 0x000ee80000300800 */
[----:B0-----:R-:W3:Y:S04]  /*378e0*/  LDL.LU R88, [R1+0x928] ;  /* 0x0009280001587983 */ /* 0x001ee80000300800 */
[----:B-1----:R-:W3:Y:S04]  /*378f0*/  LDL.LU R72, [R1+0x924] ;  /* 0x0009240001487983 */ /* 0x002ee80000300800 */
[----:B--2---:R-:W-:Y:S04]  /*37900*/  STS.U16 [R45+UR9+0x11e00], R66 ;  /* 0x011e00422d007988 */ /* 0x004fe80008000409 */
[----:B----4-:R-:W-:Y:S04]  /*37910*/  STS.U16 [R45+UR9+0x19e00], R74 ;  /* 0x019e004a2d007988 */ /* 0x010fe80008000409 */
[----:B------:R0:W-:Y:S04]  /*37920*/  STS.U16 [R45+UR9+0x12200], R73 ;  /* 0x012200492d007988 */ /* 0x0001e80008000409 */
[----:B0-----:R-:W2:Y:S04]  /*37930*/  LDL.LU R73, [R1+0x8fc] ;  /* 0x0008fc0001497983 */ /* 0x001ea80000300800 */
        /* <DEDUP_REMOVED lines=11> */
[----:B0-----:R0:W5:Y:S04]  /*379f0*/  LDL.LU R31, [R1+0x1484] ;  /* 0x00148400011f7983 */ /* 0x0011680000300800 */
[----:B------:R0:W-:Y:S04]  /*37a00*/  STS.U16 [R45+UR9+0x12a00], R33 ;  /* 0x012a00212d007988 */ /* 0x0001e80008000409 */
[----:B-1----:R-:W4:Y:S04]  /*37a10*/  LDL.LU R48, [R1+0x1480] ;  /* 0x0014800001307983 */ /* 0x002f280000300800 */
[----:B------:R1:W-:Y:S04]  /*37a20*/  STS.U16 [R45+UR9+0x1aa00], R49 ;  /* 0x01aa00312d007988 */ /* 0x0003e80008000409 */
[----:B------:R0:W5:Y:S04]  /*37a30*/  LDL.LU R32, [R1+0x147c] ;  /* 0x00147c0001207983 */ /* 0x0001680000300800 */
        /* <DEDUP_REMOVED lines=14> */
[----:B-1----:R-:W4:Y:S01]  /*37b20*/  LDL.LU R51, [R1+0x145c] ;  /* 0x00145c0001337983 */ /* 0x002f220000300800 */
[----:B------:R-:W-:-:S03]  /*37b30*/  LOP3.LUT R46, R2, 0x50, RZ, 0x3c, !PT ;  /* 0x00000050022e7812 */ /* 0x000fc600078e3cff */
[----:B------:R1:W-:Y:S04]  /*37b40*/  STS.U16 [R45+UR9+0x1ba00], R63 ;  /* 0x01ba003f2d007988 */ /* 0x0003e80008000409 */
[----:B------:R0:W-:Y:S04]  /*37b50*/  STS.U16 [R45+UR9+0x13e00], R40 ;  /* 0x013e00282d007988 */ /* 0x0001e80008000409 */
[----:B------:R3:W-:Y:S04]  /*37b60*/  STS.U16 [R45+UR9+0x1be00], R44 ;  /* 0x01be002c2d007988 */ /* 0x0007e80008000409 */
[----:B-1----:R-:W4:Y:S04]  /*37b70*/  LDL.LU R63, [R1+0x1458] ;  /* 0x00145800013f7983 */ /* 0x002f280000300800 */
[----:B0-----:R-:W4:Y:S04]  /*37b80*/  LDL.LU R40, [R1+0x1454] ;  /* 0x0014540001287983 */ /* 0x001f280000300800 */
[----:B---3--:R-:W3:Y:S04]  /*37b90*/  LDL.LU R45, [R1+0x1450] ;  /* 0x00145000012d7983 */ /* 0x008ee80000300800 */
        /* <DEDUP_REMOVED lines=14> */
[----:B0-----:R-:W2:Y:S01]  /*37c80*/  LDL.LU R73, [R1+0x1430] ;  /* 0x0014300001497983 */ /* 0x001ea20000300800 */
[----:B------:R-:W-:-:S03]  /*37c90*/  PRMT R41, RZ, 0x7610, R41 ;  /* 0x00007610ff297816 */ /* 0x000fc60000000029 */
[----:B----4-:R0:W-:Y:S01]  /*37ca0*/  STS.U16 [R46+UR9+0x18e80], R42 ;  /* 0x018e802a2e007988 */ /* 0x0101e20008000409 */
[----:B------:R-:W-:-:S03]  /*37cb0*/  PRMT R47, RZ, 0x7610, R47 ;  /* 0x00007610ff2f7816 */ /* 0x000fc6000000002f */
[----:B------:R-:W-:Y:S04]  /*37cc0*/  STS.U16 [R46+UR9+0x11280], R69 ;  /* 0x011280452e007988 */ /* 0x000fe80008000409 */
[----:B------:R-:W-:Y:S04]  /*37cd0*/  STS.U16 [R46+UR9+0x19280], R65 ;  /* 0x019280412e007988 */ /* 0x000fe80008000409 */
[----:B------:R-:W-:Y:S04]  /*37ce0*/  STS.U16 [R46+UR9+0x11680], R71 ;  /* 0x011680472e007988 */ /* 0x000fe80008000409 */
[----:B------:R-:W-:Y:S04]  /*37cf0*/  STS.U16 [R46+UR9+0x19680], R70 ;  /* 0x019680462e007988 */ /* 0x000fe80008000409 */
[----:B------:R-:W-:Y:S04]  /*37d00*/  STS.U16 [R46+UR9+0x11a80], R67 ;  /* 0x011a80432e007988 */ /* 0x000fe80008000409 */
[----:B------:R-:W-:Y:S04]  /*37d10*/  STS.U16 [R46+UR9+0x19a80], R66 ;  /* 0x019a80422e007988 */ /* 0x000fe80008000409 */
[----:B------:R-:W4:Y:S04]  /*37d20*/  @!P1 LDG.E.U16 R41, desc[UR10][R28.64] ;  /* 0x0000000a1c299981 */ /* 0x000f28000c1e1500 */
[----:B------:R-:W-:Y:S04]  /*37d30*/  STS.U16 [R46+UR9+0x11e80], R74 ;  /* 0x011e804a2e007988 */ /* 0x000fe80008000409 */
[----:B------:R-:W4:Y:S04]  /*37d40*/  @!P0 LDG.E.U16 R47, desc[UR10][R26.64] ;  /* 0x0000000a1a2f8981 */ /* 0x000f28000c1e1500 */
[----:B0-----:R-:W4:Y:S04]  /*37d50*/  LDL.LU R42, [R1+0x970] ;  /* 0x00097000012a7983 */ /* 0x001f280000300800 */
[----:B--2---:R-:W-:Y:S04]  /*37d60*/  STS.U16 [R46+UR9+0x19e80], R73 ;  /* 0x019e80492e007988 */ /* 0x004fe80008000409 */
[----:B---3--:R-:W-:Y:S04]  /*37d70*/  STS.U16 [R46+UR9+0x12280], R72 ;  /* 0x012280482e007988 */ /* 0x008fe80008000409 */
[----:B------:R0:W-:Y:S04]  /*37d80*/  STS.U16 [R46+UR9+0x1a280], R88 ;  /* 0x01a280582e007988 */ /* 0x0001e80008000409 */
[----:B0-----:R-:W2:Y:S04]  /*37d90*/  LDL.LU R88, [R1+0x96c] ;  /* 0x00096c0001587983 */ /* 0x001ea80000300800 */
[----:B------:R-:W3:Y:S04]  /*37da0*/  LDL.LU R69, [R1+0x948] ;  /* 0x0009480001457983 */ /* 0x000ee80000300800 */
[----:B------:R0:W-:Y:S04]  /*37db0*/  STS.U16 [R46+UR9+0x12680], R64 ;  /* 0x012680402e007988 */ /* 0x0001e80008000409 */
[----:B------:R-:W3:Y:S04]  /*37dc0*/  LDL.LU R65, [R1+0x944] ;  /* 0x0009440001417983 */ /* 0x000ee80000300800 */
[----:B------:R1:W-:Y:S04]  /*37dd0*/  STS.U16 [R46+UR9+0x1a680], R38 ;  /* 0x01a680262e007988 */ /* 0x0003e80008000409 */
[----:B0-----:R-:W3:Y:S04]  /*37de0*/  LDL.LU R64, [R1+0x920] ;  /* 0x0009200001407983 */ /* 0x001ee80000300800 */
[----:B------:R-:W3:Y:S04]  /*37df0*/  LDL.LU R71, [R1+0x91c] ;  /* 0x00091c0001477983 */ /* 0x000ee80000300800 */
[----:B------:R-:W3:Y:S04]  /*37e00*/  LDL.LU R70, [R1+0x8f4] ;  /* 0x0008f40001467983 */ /* 0x000ee80000300800 */
[----:B------:R-:W3:Y:S04]  /*37e10*/  LDL.LU R67, [R1+0x8f0] ;  /* 0x0008f00001437983 */ /* 0x000ee80000300800 */
[----:B------:R0:W-:Y:S04]  /*37e20*/  STS.U16 [R46+UR9+0x12a80], R39 ;  /* 0x012a80272e007988 */ /* 0x0001e80008000409 */
[----:B------:R-:W3:Y:S04]  /*37e30*/  LDL.LU R66, [R1+0x8c4] ;  /* 0x0008c40001427983 */ /* 0x000ee80000300800 */
[----:B------:R0:W-:Y:S04]  /*37e40*/  STS.U16 [R46+UR9+0x1aa80], R44 ;  /* 0x01aa802c2e007988 */ /* 0x0001e80008000409 */
[----:B------:R-:W3:Y:S04]  /*37e50*/  LDL.LU R74, [R1+0x8c0] ;  /* 0x0008c000014a7983 */ /* 0x000ee80000300800 */
[----:B------:R0:W-:Y:S04]  /*37e60*/  STS.U16 [R46+UR9+0x12e80], R45 ;  /* 0x012e802d2e007988 */ /* 0x0001e80008000409 */
[----:B------:R-:W3:Y:S04]  /*37e70*/  LDL.LU R73, [R1+0x894] ;  /* 0x0008940001497983 */ /* 0x000ee80000300800 */
[----:B------:R-:W-:Y:S04]  /*37e80*/  STS.U16 [R46+UR9+0x1ae80], R40 ;  /* 0x01ae80282e007988 */ /* 0x000fe80008000409 */
[----:B------:R-:W3:Y:S04]  /*37e90*/  LDL.LU R72, [R1+0x890] ;  /* 0x0008900001487983 */ /* 0x000ee80000300800 */
[----:B------:R0:W-:Y:S04]  /*37ea0*/  STS.U16 [R46+UR9+0x13280], R63 ;  /* 0x0132803f2e007988 */ /* 0x0001e80008000409 */
[----:B-1----:R1:W5:Y:S04]  /*37eb0*/  LDL.LU R38, [R1+0x142c] ;  /* 0x00142c0001267983 */ /* 0x0023680000300800 */
[----:B------:R-:W-:Y:S04]  /*37ec0*/  STS.U16 [R46+UR9+0x1b280], R51 ;  /* 0x01b280332e007988 */ /* 0x000fe80008000409 */
[----:B0-----:R1:W5:Y:S04]  /*37ed0*/  LDL.LU R39, [R1+0x1428] ;  /* 0x0014280001277983 */ /* 0x0013680000300800 */
[----:B------:R-:W-:Y:S04]  /*37ee0*/  STS.U16 [R46+UR9+0x13680], R50 ;  /* 0x013680322e007988 */ /* 0x000fe80008000409 */
[----:B------:R1:W5:Y:S04]  /*37ef0*/  LDL.LU R44, [R1+0x1424] ;  /* 0x00142400012c7983 */ /* 0x0003680000300800 */
[----:B------:R-:W-:Y:S04]  /*37f00*/  STS.U16 [R46+UR9+0x1b680], R49 ;  /* 0x01b680312e007988 */ /* 0x000fe80008000409 */
[----:B------:R1:W5:Y:S04]  /*37f10*/  LDL.LU R45, [R1+0x1420] ;  /* 0x00142000012d7983 */ /* 0x0003680000300800 */
[----:B------:R-:W-:Y:S01]  /*37f20*/  STS.U16 [R46+UR9+0x13a80], R48 ;  /* 0x013a80302e007988 */ /* 0x000fe20008000409 */
[----:B------:R-:W-:-:S03]  /*37f30*/  LOP3.LUT R63, R2, 0x60, RZ, 0x3c, !PT ;  /* 0x00000060023f7812 */ /* 0x000fc600078e3cff */
[----:B------:R1:W5:Y:S04]  /*37f40*/  LDL.LU R40, [R1+0x141c] ;  /* 0x00141c0001287983 */ /* 0x0003680000300800 */
[----:B------:R0:W-:Y:S04]  /*37f50*/  STS.U16 [R46+UR9+0x1ba80], R43 ;  /* 0x01ba802b2e007988 */ /* 0x0001e80008000409 */
[----:B----4-:R4:W-:Y:S04]  /*37f60*/  STS.U16 [R46+UR9+0x13e80], R41 ;  /* 0x013e80292e007988 */ /* 0x0109e80008000409 */
[----:B0-----:R-:W3:Y:S04]  /*37f70*/  LDL.LU R43, [R1+0x860] ;  /* 0x00086000012b7983 */ /* 0x001ee80000300800 */
[----:B------:R-:W3:Y:S04]  /*37f80*/  LDL.LU R48, [R1+0x834] ;  /* 0x0008340001307983 */ /* 0x000ee80000300800 */
[----:B------:R-:W3:Y:S04]  /*37f90*/  LDL.LU R49, [R1+0x830] ;  /* 0x0008300001317983 */ /* 0x000ee80000300800 */
[----:B------:R-:W3:Y:S04]  /*37fa0*/  LDL.LU R50, [R1+0x804] ;  /* 0x0008040001327983 */ /* 0x000ee80000300800 */
[----:B------:R-:W3:Y:S04]  /*37fb0*/  LDL.LU R51, [R1+0x800] ;  /* 0x0008000001337983 */ /* 0x000ee80000300800 */
[----:B----4-:R1:W5:Y:S04]  /*37fc0*/  LDL.LU R41, [R1+0x1418] ;  /* 0x0014180001297983 */ /* 0x0103680000300800 */
[----:B------:R0:W-:Y:S04]  /*37fd0*/  STS.U16 [R46+UR9+0x1be80], R47 ;  /* 0x01be802f2e007988 */ /* 0x0001e80008000409 */
[----:B------:R4:W-:Y:S04]  /*37fe0*/  STS.U16 [R63+UR9+0x10300], R42 ;  /* 0x0103002a3f007988 */ /* 0x0009e80008000409 */
[----:B0-----:R1:W5:Y:S04]  /*37ff0*/  LDL.LU R46, [R1+0x1414] ;  /* 0x00141400012e7983 */ /* 0x0013680000300800 */
[----:B------:R1:W5:Y:S04]  /*38000*/  LDL.LU R47, [R1+0x1410] ;  /* 0x00141000012f7983 */ /* 0x0003680000300800 */
[----:B----4-:R1:W5:Y:S04]  /*38010*/  LDL.LU R42, [R1+0x140c] ;  /* 0x00140c00012a7983 */ /* 0x0103680000300800 */
[----:B--2---:R0:W-:Y:S04]  /*38020*/  STS.U16 [R63+UR9+0x18300], R88 ;  /* 0x018300583f007988 */ /* 0x0041e80008000409 */
[----:B0-----:R-:W2:Y:S01]  /*38030*/  LDL.LU R88, [R1+0x1408] ;  /* 0x0014080001587983 */ /* 0x001ea20000300800 */
[----:B------:R-:W-:-:S02]  /*38040*/  PRMT R60, RZ, 0x7610, R60 ;  /* 0x00007610ff3c7816 */ /* 0x000fc4000000003c */
[----:B------:R-:W-:Y:S02]  /*38050*/  PRMT R61, RZ, 0x7610, R61 ;  /* 0x00007610ff3d7816 */ /* 0x000fe4000000003d */
[----:B------:R-:W-:Y:S02]  /*38060*/  PRMT R0, RZ, 0x7610, R0 ;  /* 0x00007610ff007816 */ /* 0x000fe40000000000 */
[----:B------:R-:W-:Y:S01]  /*38070*/  PRMT R75, RZ, 0x7610, R75 ;  /* 0x00007610ff4b7816 */ /* 0x000fe2000000004b */
[----:B------:R-:W4:Y:S01]  /*38080*/  @!P1 LDG.E.U16 R60, desc[UR10][R24.64] ;  /* 0x0000000a183c9981 */ /* 0x000f22000c1e1500 */
[----:B------:R-:W-:Y:S02]  /*38090*/  PRMT R62, RZ, 0x7610, R62 ;  /* 0x00007610ff3e7816 */ /* 0x000fe4000000003e */
[----:B------:R-:W-:Y:S01]  /*380a0*/  PRMT R68, RZ, 0x7610, R68 ;  /* 0x00007610ff447816 */ /* 0x000fe20000000044 */
[----:B------:R-:W4:Y:S04]  /*380b0*/  @!P0 LDG.E.U16 R61, desc[UR10][R22.64] ;  /* 0x0000000a163d8981 */ /* 0x000f28000c1e1500 */
[----:B------:R-:W4:Y:S04]  /*380c0*/  @!P1 LDG.E.U16 R0, desc[UR10][R20.64] ;  /* 0x0000000a14009981 */ /* 0x000f28000c1e1500 */
[----:B------:R-:W4:Y:S04]  /*380d0*/  @!P0 LDG.E.U16 R75, desc[UR10][R18.64] ;  /* 0x0000000a124b8981 */ /* 0x000f28000c1e1500 */
[----:B------:R-:W4:Y:S04]  /*380e0*/  @!P1 LDG.E.U16 R62, desc[UR10][R16.64] ;  /* 0x0000000a103e9981 */ /* 0x000f28000c1e1500 */
[----:B------:R-:W4:Y:S04]  /*380f0*/  @!P0 LDG.E.U16 R68, desc[UR10][R14.64] ;  /* 0x0000000a0e448981 */ /* 0x000f28000c1e1500 */
[----:B---3--:R0:W-:Y:S04]  /*38100*/  STS.U16 [R63+UR9+0x10700], R69 ;  /* 0x010700453f007988 */ /* 0x0081e80008000409 */
[----:B------:R-:W-:Y:S04]  /*38110*/  STS.U16 [R63+UR9+0x18700], R65 ;  /* 0x018700413f007988 */ /* 0x000fe80008000409 */
[----:B------:R3:W-:Y:S04]  /*38120*/  STS.U16 [R63+UR9+0x10b00], R64 ;  /* 0x010b00403f007988 */ /* 0x0007e80008000409 */
[----:B0-----:R-:W4:Y:S04]  /*38130*/  LDL.LU R69, [R1+0x968] ;  /* 0x0009680001457983 */ /* 0x001f280000300800 */
[----:B------:R-:W-:Y:S04]  /*38140*/  STS.U16 [R63+UR9+0x18b00], R71 ;  /* 0x018b00473f007988 */ /* 0x000fe80008000409 */
[----:B---3--:R-:W3:Y:S04]  /*38150*/  LDL.LU R64, [R1+0x964] ;  /* 0x0009640001407983 */ /* 0x008ee80000300800 */
[----:B------:R0:W-:Y:S04]  /*38160*/  STS.U16 [R63+UR9+0x10f00], R70 ;  /* 0x010f00463f007988 */ /* 0x0001e80008000409 */
[----:B------:R-:W3:Y:S04]  /*38170*/  LDL.LU R65, [R1+0x940] ;  /* 0x0009400001417983 */ /* 0x000ee80000300800 */
[----:B------:R-:W-:Y:S04]  /*38180*/  STS.U16 [R63+UR9+0x18f00], R67 ;  /* 0x018f00433f007988 */ /* 0x000fe80008000409 */
[----:B0-----:R-:W3:Y:S04]  /*38190*/  LDL.LU R70, [R1+0x93c] ;  /* 0x00093c0001467983 */ /* 0x001ee80000300800 */
[----:B------:R0:W-:Y:S04]  /*381a0*/  STS.U16 [R63+UR9+0x11300], R66 ;  /* 0x011300423f007988 */ /* 0x0001e80008000409 */
[----:B------:R-:W3:Y:S04]  /*381b0*/  LDL.LU R71, [R1+0x918] ;  /* 0x0009180001477983 */ /* 0x000ee80000300800 */
[----:B------:R1:W-:Y:S04]  /*381c0*/  STS.U16 [R63+UR9+0x19300], R74 ;  /* 0x0193004a3f007988 */ /* 0x0003e80008000409 */
[----:B0-----:R-:W3:Y:S04]  /*381d0*/  LDL.LU R66, [R1+0x914] ;  /* 0x0009140001427983 */ /* 0x001ee80000300800 */
[----:B------:R-:W3:Y:S04]  /*381e0*/  LDL.LU R67, [R1+0x8ec] ;  /* 0x0008ec0001437983 */ /* 0x000ee80000300800 */
[----:B------:R0:W-:Y:S04]  /*381f0*/  STS.U16 [R63+UR9+0x11700], R73 ;  /* 0x011700493f007988 */ /* 0x0001e80008000409 */
[----:B-1----:R-:W3:Y:S04]  /*38200*/  LDL.LU R74, [R1+0x8e8] ;  /* 0x0008e800014a7983 */ /* 0x002ee80000300800 */
[----:B------:R1:W-:Y:S04]  /*38210*/  STS.U16 [R63+UR9+0x19700], R72 ;  /* 0x019700483f007988 */ /* 0x0003e80008000409 */
[----:B0-----:R-:W3:Y:S04]  /*38220*/  LDL.LU R73, [R1+0x8bc] ;  /* 0x0008bc0001497983 */ /* 0x001ee80000300800 */
[----:B-1----:R-:W3:Y:S04]  /*38230*/  LDL.LU R72, [R1+0x8b8] ;  /* 0x0008b80001487983 */ /* 0x002ee80000300800 */
[----:B--2---:R0:W-:Y:S04]  /*38240*/  STS.U16 [R63+UR9+0x11b00], R88 ;  /* 0x011b00583f007988 */ /* 0x0041e80008000409 */
[----:B0-----:R-:W2:Y:S04]  /*38250*/  LDL.LU R88, [R1+0x88c] ;  /* 0x00088c0001587983 */ /* 0x001ea80000300800 */
[----:B------:R0:W-:Y:S04]  /*38260*/  STS.U16 [R63+UR9+0x19b00], R43 ;  /* 0x019b002b3f007988 */ /* 0x0001e80008000409 */
[----:B------:R1:W-:Y:S04]  /*38270*/  STS.U16 [R63+UR9+0x11f00], R48 ;  /* 0x011f00303f007988 */ /* 0x0003e80008000409 */
[----:B------:R1:W-:Y:S04]  /*38280*/  STS.U16 [R63+UR9+0x19f00], R49 ;  /* 0x019f00313f007988 */ /* 0x0003e80008000409 */
[----:B0-----:R0:W5:Y:S04]  /*38290*/  LDL.LU R43, [R1+0x1404] ;  /* 0x00140400012b7983 */ /* 0x0011680000300800 */
[----:B------:R0:W-:Y:S04]  /*382a0*/  STS.U16 [R63+UR9+0x12300], R50 ;  /* 0x012300323f007988 */ /* 0x0001e80008000409 */
[----:B-1----:R1:W5:Y:S04]  /*382b0*/  LDL.LU R48, [R1+0x1400] ;  /* 0x0014000001307983 */ /* 0x0023680000300800 */
[----:B------:R0:W-:Y:S04]  /*382c0*/  STS.U16 [R63+UR9+0x1a300], R51 ;  /* 0x01a300333f007988 */ /* 0x0001e80008000409 */
[----:B------:R1:W5:Y:S04]  /*382d0*/  LDL.LU R49, [R1+0x13fc] ;  /* 0x0013fc0001317983 */ /* 0x0003680000300800 */
[----:B------:R1:W-:Y:S04]  /*382e0*/  STS.U16 [R63+UR9+0x12700], R56 ;  /* 0x012700383f007988 */ /* 0x0003e80008000409 */
[----:B0-----:R0:W5:Y:S04]  /*382f0*/  LDL.LU R50, [R1+0x13f8] ;  /* 0x0013f80001327983 */ /* 0x0011680000300800 */
[----:B------:R0:W-:Y:S04]  /*38300*/  STS.U16 [R63+UR9+0x1a700], R57 ;  /* 0x01a700393f007988 */ /* 0x0001e80008000409 */
[----:B------:R0:W5:Y:S04]  /*38310*/  LDL.LU R51, [R1+0x13f4] ;  /* 0x0013f40001337983 */ /* 0x0001680000300800 */
[----:B------:R0:W-:Y:S04]  /*38320*/  STS.U16 [R63+UR9+0x12b00], R52 ;  /* 0x012b00343f007988 */ /* 0x0001e80008000409 */
[----:B-1----:R1:W5:Y:S04]  /*38330*/  LDL.LU R56, [R1+0x13f0] ;  /* 0x0013f00001387983 */ /* 0x0023680000300800 */
        /* <DEDUP_REMOVED lines=10> */
[----:B----4-:R4:W-:Y:S04]  /*383e0*/  STS.U16 [R63+UR9+0x13700], R60 ;  /* 0x0137003c3f007988 */ /* 0x0109e80008000409 */
[----:B-1----:R1:W5:Y:S04]  /*383f0*/  LDL.LU R54, [R1+0x13d8] ;  /* 0x0013d80001367983 */ /* 0x0023680000300800 */
[----:B------:R1:W-:Y:S04]  /*38400*/  STS.U16 [R63+UR9+0x1b700], R61 ;  /* 0x01b7003d3f007988 */ /* 0x0003e80008000409 */
[----:B0-----:R0:W5:Y:S04]  /*38410*/  LDL.LU R55, [R1+0x13d4] ;  /* 0x0013d40001377983 */ /* 0x0011680000300800 */
[----:B------:R0:W-:Y:S04]  /*38420*/  STS.U16 [R63+UR9+0x13b00], R0 ;  /* 0x013b00003f007988 */ /* 0x0001e80008000409 */
[----:B----4-:R4:W5:Y:S04]  /*38430*/  LDL.LU R60, [R1+0x13d0] ;  /* 0x0013d000013c7983 */ /* 0x0109680000300800 */
[----:B-1----:R4:W5:Y:S01]  /*38440*/  LDL.LU R61, [R1+0x13cc] ;  /* 0x0013cc00013d7983 */ /* 0x0029620000300800 */
[----:B0-----:R-:W-:-:S03]  /*38450*/  LOP3.LUT R0, R2, 0x70, RZ, 0x3c, !PT ;  /* 0x0000007002007812 */ /* 0x001fc600078e3cff */
[----:B------:R0:W-:Y:S04]  /*38460*/  STS.U16 [R63+UR9+0x1bb00], R75 ;  /* 0x01bb004b3f007988 */ /* 0x0001e80008000409 */
[----:B------:R1:W-:Y:S04]  /*38470*/  STS.U16 [R63+UR9+0x13f00], R62 ;  /* 0x013f003e3f007988 */ /* 0x0003e80008000409 */
[----:B------:R3:W-:Y:S04]  /*38480*/  STS.U16 [R63+UR9+0x1bf00], R68 ;  /* 0x01bf00443f007988 */ /* 0x0007e80008000409 */
[----:B0-----:R-:W4:Y:S04]  /*38490*/  LDL.LU R75, [R1+0x13c8] ;  /* 0x0013c800014b7983 */ /* 0x001f280000300800 */
[----:B-1----:R0:W5:Y:S04]  /*384a0*/  LDL.LU R62, [R1+0x13c4] ;  /* 0x0013c400013e7983 */ /* 0x0021680000300800 */
[----:B---3--:R0:W5:Y:S04]  /*384b0*/  LDL.LU R63, [R1+0x13c0] ;  /* 0x0013c000013f7983 */ /* 0x0081680000300800 */
[----:B------:R0:W5:Y:S04]  /*384c0*/  LDL.LU R68, [R1+0x13bc] ;  /* 0x0013bc0001447983 */ /* 0x0001680000300800 */
[----:B------:R1:W-:Y:S04]  /*384d0*/  STS.U16 [R0+UR9+0x10380], R69 ;  /* 0x0103804500007988 */ /* 0x0003e80008000409 */
[----:B------:R3:W-:Y:S04]  /*384e0*/  STS.U16 [R0+UR9+0x18380], R64 ;  /* 0x0183804000007988 */ /* 0x0007e80008000409 */
[----:B------:R0:W-:Y:S04]  /*384f0*/  STS.U16 [R0+UR9+0x10780], R65 ;  /* 0x0107804100007988 */ /* 0x0001e80008000409 */
[----:B-1----:R1:W5:Y:S04]  /*38500*/  LDL.LU R69, [R1+0x13b8] ;  /* 0x0013b80001457983 */ /* 0x0023680000300800 */
[----:B---3--:R1:W5:Y:S04]  /*38510*/  LDL.LU R64, [R1+0x13b4] ;  /* 0x0013b40001407983 */ /* 0x0083680000300800 */
[----:B0-----:R1:W5:Y:S04]  /*38520*/  LDL.LU R65, [R1+0x13b0] ;  /* 0x0013b00001417983 */ /* 0x0013680000300800 */
[----:B------:R0:W-:Y:S04]  /*38530*/  STS.U16 [R0+UR9+0x18780], R70 ;  /* 0x0187804600007988 */ /* 0x0001e80008000409 */
[----:B------:R3:W-:Y:S04]  /*38540*/  STS.U16 [R0+UR9+0x10b80], R71 ;  /* 0x010b804700007988 */ /* 0x0007e80008000409 */
[----:B------:R1:W-:Y:S04]  /*38550*/  STS.U16 [R0+UR9+0x18b80], R66 ;  /* 0x018b804200007988 */ /* 0x0003e80008000409 */
[----:B0-----:R0:W5:Y:S04]  /*38560*/  LDL.LU R70, [R1+0x13ac] ;  /* 0x0013ac0001467983 */ /* 0x0011680000300800 */
[----:B---3--:R0:W5:Y:S04]  /*38570*/  LDL.LU R71, [R1+0x13a8] ;  /* 0x0013a80001477983 */ /* 0x0081680000300800 */
[----:B-1----:R0:W5:Y:S04]  /*38580*/  LDL.LU R66, [R1+0x13a4] ;  /* 0x0013a40001427983 */ /* 0x0021680000300800 */
[----:B------:R1:W-:Y:S04]  /*38590*/  STS.U16 [R0+UR9+0x10f80], R67 ;  /* 0x010f804300007988 */ /* 0x0003e80008000409 */
[----:B------:R3:W-:Y:S04]  /*385a0*/  STS.U16 [R0+UR9+0x18f80], R74 ;  /* 0x018f804a00007988 */ /* 0x0007e80008000409 */
[----:B------:R0:W-:Y:S04]  /*385b0*/  STS.U16 [R0+UR9+0x11380], R73 ;  /* 0x0113804900007988 */ /* 0x0001e80008000409 */
[----:B-1----:R1:W5:Y:S04]  /*385c0*/  LDL.LU R67, [R1+0x13a0] ;  /* 0x0013a00001437983 */ /* 0x0023680000300800 */
[----:B---3--:R-:W3:Y:S04]  /*385d0*/  LDL.LU R74, [R1+0x139c] ;  /* 0x00139c00014a7983 */ /* 0x008ee80000300800 */
[----:B0-----:R-:W3:Y:S04]  /*385e0*/  LDL.LU R73, [R1+0x1398] ;  /* 0x0013980001497983 */ /* 0x001ee80000300800 */
[----:B------:R0:W-:Y:S04]  /*385f0*/  STS.U16 [R0+UR9+0x19380], R72 ;  /* 0x0193804800007988 */ /* 0x0001e80008000409 */
[----:B0-----:R-:W3:Y:S01]  /*38600*/  LDL.LU R72, [R1+0x1394] ;  /* 0x0013940001487983 */ /* 0x001ee20000300800 */
[----:B------:R-:W-:-:S02]  /*38610*/  PRMT R86, RZ, 0x7610, R86 ;  /* 0x00007610ff567816 */ /* 0x000fc40000000056 */
[----:B------:R-:W-:Y:S02]  /*38620*/  PRMT R87, RZ, 0x7610, R87 ;  /* 0x00007610ff577816 */ /* 0x000fe40000000057 */
[----:B------:R-:W-:Y:S02]  /*38630*/  PRMT R3, RZ, 0x7610, R3 ;  /* 0x00007610ff037816 */ /* 0x000fe40000000003 */
[----:B------:R-:W-:Y:S01]  /*38640*/  PRMT R93, RZ, 0x7610, R93 ;  /* 0x00007610ff5d7816 */ /* 0x000fe2000000005d */
[----:B------:R-:W3:Y:S01]  /*38650*/  @!P1 LDG.E.U16 R86, desc[UR10][R12.64] ;  /* 0x0000000a0c569981 */ /* 0x000ee2000c1e1500 */
[----:B------:R-:W-:Y:S02]  /*38660*/  PRMT R92, RZ, 0x7610, R92 ;  /* 0x00007610ff5c7816 */ /* 0x000fe4000000005c */
[----:B------:R-:W-:Y:S01]  /*38670*/  PRMT R89, RZ, 0x7610, R89 ;  /* 0x00007610ff597816 */ /* 0x000fe20000000059 */
[----:B------:R-:W3:Y:S04]  /*38680*/  @!P0 LDG.E.U16 R87, desc[UR10][R6.64] ;  /* 0x0000000a06578981 */ /* 0x000ee8000c1e1500 */
[----:B------:R-:W3:Y:S04]  /*38690*/  @!P1 LDG.E.U16 R3, desc[UR10][R10.64] ;  /* 0x0000000a0a039981 */ /* 0x000ee8000c1e1500 */
[----:B------:R-:W3:Y:S04]  /*386a0*/  @!P0 LDG.E.U16 R93, desc[UR10][R4.64] ;  /* 0x0000000a045d8981 */ /* 0x000ee8000c1e1500 */
[----:B------:R-:W3:Y:S04]  /*386b0*/  @!P1 LDG.E.U16 R92, desc[UR10][R8.64] ;  /* 0x0000000a085c9981 */ /* 0x000ee8000c1e1500 */
[----:B------:R-:W3:Y:S04]  /*386c0*/  @!P0 LDG.E.U16 R89, desc[UR10][R90.64] ;  /* 0x0000000a5a598981 */ /* 0x000ee8000c1e1500 */
[----:B--2---:R0:W-:Y:S04]  /*386d0*/  STS.U16 [R0+UR9+0x11780], R88 ;  /* 0x0117805800007988 */ /* 0x0041e80008000409 */
[----:B0-----:R-:W2:Y:S04]  /*386e0*/  LDL.LU R88, [R1+0x1390] ;  /* 0x0013900001587983 */ /* 0x001ea80000300800 */
[----:B--2---:R0:W-:Y:S04]  /*386f0*/  STS.U16 [R0+UR9+0x19780], R88 ;  /* 0x0197805800007988 */ /* 0x0041e80008000409 */
[----:B---3--:R2:W-:Y:S04]  /*38700*/  STS.U16 [R0+UR9+0x11b80], R72 ;  /* 0x011b804800007988 */ /* 0x0085e80008000409 */
[----:B------:R3:W-:Y:S04]  /*38710*/  STS.U16 [R0+UR9+0x19b80], R73 ;  /* 0x019b804900007988 */ /* 0x0007e80008000409 */
[----:B0-----:R1:W5:Y:S04]  /*38720*/  LDL.LU R88, [R1+0x138c] ;  /* 0x00138c0001587983 */ /* 0x0013680000300800 */
[----:B--2---:R1:W5:Y:S04]  /*38730*/  LDL.LU R72, [R1+0x1388] ;  /* 0x0013880001487983 */ /* 0x0043680000300800 */
[----:B---3--:R1:W5:Y:S04]  /*38740*/  LDL.LU R73, [R1+0x1384] ;  /* 0x0013840001497983 */ /* 0x0083680000300800 */
[----:B------:R0:W-:Y:S04]  /*38750*/  STS.U16 [R0+UR9+0x11f80], R74 ;  /* 0x011f804a00007988 */ /* 0x0001e80008000409 */
[----:B----4-:R2:W-:Y:S04]  /*38760*/  STS.U16 [R0+UR9+0x19f80], R75 ;  /* 0x019f804b00007988 */ /* 0x0105e80008000409 */
[----:B------:R3:W-:Y:S04]  /*38770*/  STS.U16 [R0+UR9+0x12380], R76 ;  /* 0x0123804c00007988 */ /* 0x0007e80008000409 */
[----:B0-----:R1:W5:Y:S04]  /*38780*/  LDL.LU R74, [R1+0x1380] ;  /* 0x00138000014a7983 */ /* 0x0013680000300800 */
[----:B--2---:R1:W5:Y:S04]  /*38790*/  LDL.LU R75, [R1+0x137c] ;  /* 0x00137c00014b7983 */ /* 0x0043680000300800 */
[----:B---3--:R1:W5:Y:S04]  /*387a0*/  LDL.LU R76, [R1+0x1378] ;  /* 0x00137800014c7983 */ /* 0x0083680000300800 */
[----:B------:R0:W-:Y:S04]  /*387b0*/  STS.U16 [R0+UR9+0x1a380], R77 ;  /* 0x01a3804d00007988 */ /* 0x0001e80008000409 */
[----:B------:R2:W-:Y:S04]  /*387c0*/  STS.U16 [R0+UR9+0x12780], R78 ;  /* 0x0127804e00007988 */ /* 0x0005e80008000409 */
        /* <DEDUP_REMOVED lines=26> */
[----:B--2---:R1:W5:Y:S01]  /*38970*/  LDL.LU R92, [R1+0x1340] ;  /* 0x00134000015c7983 */ /* 0x0043620000300800 */
[----:B---3--:R-:W0:Y:S03]  /*38980*/  LDC R89, c[0x0][0x3ac] ;  /* 0x0000eb00ff597b82 */ /* 0x008e260000000800 */
[----:B------:R1:W5:Y:S01]  /*38990*/  LDL.LU R0, [R1+0x133c] ;  /* 0x00133c0001007983 */ /* 0x0003620000300800 */
[----:B------:R2:W-:Y:S06]  /*389a0*/  MEMBAR.ALL.CTA ;  /* 0x0000000000007992 */ /* 0x0005ec0000008000 */
[----:B--2---:R-:W2:Y:S01]  /*389b0*/  FENCE.VIEW.ASYNC.S ;  /* 0x00000000000073c6 */ /* 0x004ea20000000000 */
[----:B------:R-:W-:-:S04]  /*389c0*/  ULEA UR4, UR76, UR9, 0x3 ;  /* 0x000000094c047291 */ /* 0x000fc8000f8e18ff */
[----:B------:R-:W-:Y:S01]  /*389d0*/  UIADD3 UR4, UPT, UPT, UR4, 0x30000, URZ ;  /* 0x0003000004047890 */ /* 0x000fe2000fffe0ff */
[----:B0-----:R-:W-:-:S04]  /*389e0*/  IMAD.SHL.U32 R89, R89, 0x100, RZ ;  /* 0x0000010059597824 */ /* 0x001fc800078e00ff */
[----:B------:R-:W-:Y:S01]  /*389f0*/  IMAD.SHL.U32 R89, R89, 0x2, RZ ;  /* 0x0000000259597824 */ /* 0x000fe200078e00ff */
[----:B--2---:R-:W-:Y:S06]  /*38a00*/  BAR.SYNC.DEFER_BLOCKING 0x0 ;  /* 0x0000000000007b1d */ /* 0x004fec0000010000 */
[----:B-1----:R-:W-:Y:S05]  /*38a10*/  BRA.U UP1, `(.L_x_9) ;  /* 0x0000000101807547 */ /* 0x002fea000b800000 */
[----:B-----5:R0:W-:Y:S01]  /*38a20*/  STL [R1+0x133c], R0 ;  /* 0x00133c0001007387 */ /* 0x0201e20000100800 */
[----:B------:R-:W-:Y:S01]  /*38a30*/  MOV.SPILL R89, UR6 ;  /* 0x0000000600597c02 */ /* 0x000fe20009000f00 */
[----:B------:R-:W-:Y:S01]  /*38a40*/  UMOV UR73, 0x40004040 ;  /* 0x4000404000497882 */ /* 0x000fe20000000000 */
[----:B------:R-:W-:Y:S01]  /*38a50*/  UMOV UR6, 0x0 ;  /* 0x0000000000067882 */ /* 0x000fe20000000000 */
[----:B------:R-:W-:Y:S01]  /*38a60*/  UMOV UR75, 0x40004040 ;  /* 0x40004040004b7882 */ /* 0x000fe20000000000 */
[----:B0-----:R-:W-:Y:S01]  /*38a70*/  MOV.SPILL R0, UR7 ;  /* 0x0000000700007c02 */ /* 0x001fe20009000f00 */
[----:B------:R-:W-:Y:S02]  /*38a80*/  UMOV UR7, 0x4208010 ;  /* 0x0420801000077882 */ /* 0x000fe40000000000 */
[----:B------:R-:W-:Y:S01]  /*38a90*/  UTCHMMA gdesc[UR72], gdesc[UR74], tmem[UR8], tmem[UR6], idesc[UR7], UPT ;  /* 0x00ff064a480075ea */ /* 0x000fe2000b800008 */
        /* <DEDUP_REMOVED lines=14> */
[----:B------:R0:W-:Y:S02]  /*38b80*/  UTCHMMA gdesc[UR68], gdesc[UR70], tmem[UR8], tmem[UR6], idesc[UR7], UPT ;  /* 0x00ff0646440075ea */ /* 0x0001e4000b800008 */
[----:B0-----:R-:W-:-:S02]  /*38b90*/  R2UR.FILL UR7, R0 ;  /* 0x00000000000772ca */ /* 0x001fc400004e0000 */
[----:B------:R0:W5:Y:S01]  /*38ba0*/  LDL.LU R0, [R1+0x133c] ;  /* 0x00133c0001007983 */ /* 0x0001620000300800 */
[----:B------:R-:W-:Y:S01]  /*38bb0*/  R2UR.FILL UR6, R89 ;  /* 0x00000000590672ca */ /* 0x000fe200004e0000 */
[----:B------:R-:W-:Y:S01]  /*38bc0*/  UMOV UR5, URZ ;  /* 0x000000ff00057c82 */ /* 0x000fe20008000000 */
[----:B------:R-:W1:Y:S01]  /*38bd0*/  LDC R89, c[0x0][0x3ac] ;  /* 0x0000eb00ff597b82 */ /* 0x000e620000000800 */
[----:B------:R-:W-:Y:S02]  /*38be0*/  UMOV UR5, UR4 ;  /* 0x0000000400057c82 */ /* 0x000fe40008000000 */
[----:B------:R0:W-:Y:S01]  /*38bf0*/  UTCBAR [UR5], URZ ;  /* 0x000000ff050073e9 */ /* 0x0001e200080000ff */
[----:B-1----:R-:W-:-:S04]  /*38c00*/  IMAD.SHL.U32 R89, R89, 0x100, RZ ;  /* 0x0000010059597824 */ /* 0x002fc800078e00ff */
[----:B0-----:R-:W-:-:S07]  /*38c10*/  IMAD.SHL.U32 R89, R89, 0x2, RZ ;  /* 0x0000000259597824 */ /* 0x001fce00078e00ff */
.L_x_9:
[----:B------:R-:W-:Y:S01]  /*38c20*/  UIADD3 UR76, UPT, UPT, UR76, 0x1, URZ ;  /* 0x000000014c4c7890 */ /* 0x000fe2000fffe0ff */
[----:B------:R-:W-:-:S03]  /*38c30*/  UMOV UR5, UR7 ;  /* 0x0000000700057c82 */ /* 0x000fc60008000000 */
[----:B------:R-:W-:-:S04]  /*38c40*/  UISETP.GT.AND UP2, UPT, UR76, 0x1, UPT ;  /* 0x000000014c00788c */ /* 0x000fc8000bf44270 */
[----:B------:R-:W-:Y:S02]  /*38c50*/  USEL UR73, URZ, 0x1, !UP2 ;  /* 0x00000001ff497887 */ /* 0x000fe4000d000000 */
[----:B------:R-:W-:Y:S02]  /*38c60*/  USEL UR76, UR76, URZ, !UP2 ;  /* 0x000000ff4c4c7287 */ /* 0x000fe4000d000000 */
[----:B------:R-:W-:Y:S02]  /*38c70*/  UISETP.NE.U32.AND UP2, UPT, UR6, UR77, UPT ;  /* 0x0000004d0600728c */ /* 0x000fe4000bf45070 */
[----:B------:R-:W-:-:S07]  /*38c80*/  ULOP3.LUT UR73, UR7, UR73, URZ, 0x3c, !UPT ;  /* 0x0000004907497292 */ /* 0x000fce000f8e3cff */
[----:B------:R-:W-:Y:S01]  /*38c90*/  UMOV UR7, UR73 ;  /* 0x0000004900077c82 */ /* 0x000fe20008000000 */
[----:B------:R-:W-:Y:S05]  /*38ca0*/  BRA.U UP2, `(.L_x_10) ;  /* 0xfffffe3d02a47547 */ /* 0x000fea000b83ffff */
.L_x_7:
[----:B-----5:R-:W2:Y:S02]  /*38cb0*/  LDL.LU R93, [R1+0x1334] ;  /* 0x00133400015d7983 */ /* 0x020ea40000300800 */
[----:B--2---:R-:W-:-:S13]  /*38cc0*/  R2UR UR6, R93 ;  /* 0x000000005d0672ca */ /* 0x004fda00000e0000 */
[----:B------:R-:W-:-:S09]  /*38cd0*/  UISETP.GE.AND UP1, UPT, UR6, 0x100, UPT ;  /* 0x000001000600788c */ /* 0x000fd2000bf26270 */
[----:B------:R-:W-:Y:S05]  /*38ce0*/  BRA.U !UP1, `(.L_x_11) ;  /* 0x0000000109107547 */ /* 0x000fea000b800000 */
[----:B------:R-:W-:-:S06]  /*38cf0*/  USHF.L.U32 UR5, UR5, 0x1f, URZ ;  /* 0x0000001f05057899 */ /* 0x000fcc00080006ff */
[----:B------:R-:W-:-:S04]  /*38d00*/  IMAD.U32 R2, RZ, RZ, UR5 ;  /* 0x00000005ff027e24 */ /* 0x000fc8000f8e00ff */
[----:B------:R-:W0:Y:S02]  /*38d10*/  SYNCS.PHASECHK.TRANS64.TRYWAIT P0, [UR4], R2 ;  /* 0x00000002ff0075a7 */ /* 0x000e240008001104 */
[----:B0-----:R-:W-:Y:S05]  /*38d20*/  @!P0 BRA `(.L_x_12) ;  /* 0x0000002000a48947 */ /* 0x001fea0003800000 */
.L_x_11:
[----:B------:R-:W2:Y:S01]  /*38d30*/  LDL.LU R3, [R1+0x1338] ;  /* 0x0013380001037983 */ /* 0x000ea20000300800 */
[----:B------:R-:W0:Y:S03]  /*38d40*/  LDCU UR5, c[0x0][0x3b8] ;  /* 0x00007700ff0577ac */ /* 0x000e260008000800 */
[----:B------:R-:W3:Y:S01]  /*38d50*/  LDL.LU R76, [R1+0x1330] ;  /* 0x00133000014c7983 */ /* 0x000ee20000300800 */
[----:B------:R-:W1:Y:S01]  /*38d60*/  LDCU.128 UR12, c[0x0][0x390] ;  /* 0x00007200ff0c77ac */ /* 0x000e620008000c00 */
[----:B------:R-:W-:Y:S06]  /*38d70*/  BAR.SYNC.DEFER_BLOCKING 0x0 ;  /* 0x0000000000007b1d */ /* 0x000fec0000010000 */
[----:B------:R-:W4:Y:S01]  /*38d80*/  S2R R77, SR_TID.X ;  /* 0x00000000004d7919 */ /* 0x000f220000002100 */
[----:B------:R-:W5:Y:S02]  /*38d90*/  @!P2 SYNCS.CCTL.IV [UR9+0x30000] ;  /* 0x03000000ff00a9b1 */ /* 0x000f640008000009 */
[----:B-----5:R-:W-:Y:S06]  /*38da0*/  BAR.SYNC.DEFER_BLOCKING 0x0 ;  /* 0x0000000000007b1d */ /* 0x020fec0000010000 */
[----:B------:R-:W5:Y:S01]  /*38db0*/  S2R R78, SR_TID.X ;  /* 0x00000000004e7919 */ /* 0x000f620000002100 */
[----:B----4-:R-:W-:-:S02]  /*38dc0*/  IMAD.SHL.U32 R2, R77, 0x10, RZ ;  /* 0x000000104d027824 */ /* 0x010fc400078e00ff */
[----:B------:R-:W-:-:S03]  /*38dd0*/  IMAD.SHL.U32 R68, R77, 0x80, RZ ;  /* 0x000000804d447824 */ /* 0x000fc600078e00ff */
[----:B------:R-:W-:Y:S02]  /*38de0*/  LOP3.LUT R2, R2, 0xf0, RZ, 0xc0, !PT ;  /* 0x000000f002027812 */ /* 0x000fe400078ec0ff */
[----:B------:R-:W-:Y:S01]  /*38df0*/  LOP3.LUT R69, R68, 0x800, RZ, 0xc0, !PT ;  /* 0x0000080044457812 */ /* 0x000fe200078ec0ff */
[----:B------:R-:W4:Y:S03]  /*38e00*/  @!P2 SYNCS.CCTL.IV [UR9+0x30008] ;  /* 0x03000800ff00a9b1 */ /* 0x000f260008000009 */
[----:B------:R-:W-:Y:S02]  /*38e10*/  IADD3 R2, PT, PT, R2, UR9, R69 ;  /* 0x0000000902027c10 */ /* 0x000fe4000fffe045 */
[----:B-----5:R-:W-:Y:S02]  /*38e20*/  LOP3.LUT R78, R78, 0x7f, RZ, 0xc0, !PT ;  /* 0x0000007f4e4e7812 */ /* 0x020fe400078ec0ff */
[----:B--2---:R-:W-:-:S13]  /*38e30*/  R2UR UR4, R3 ;  /* 0x00000000030472ca */ /* 0x004fda00000e0000 */
[----:B------:R-:W-:Y:S01]  /*38e40*/  LDTM.16dp32bit_t0_t15.x64 R4, tmem[UR4] ;  /* 0x00000004000479ee */ /* 0x000fe20008b00000 */
[----:B------:R-:W2:Y:S01]  /*38e50*/  LDTM.16dp32bit_t16_t31.x64 R4, tmem[UR4+0x40] ;  /* 0x00004004000479ee */ /* 0x000ea20008b20000 */
[----:B------:R-:W-:Y:S01]  /*38e60*/  IMAD.SHL.U32 R3, R77, 0x8, RZ ;  /* 0x000000084d037824 */ /* 0x000fe200078e00ff */
[----:B------:R-:W-:Y:S01]  /*38e70*/  NOP ;  /* 0x0000000000007918 */ /* 0x000fe20000000000 */
[----:B------:R-:W3:Y:S03]  /*38e80*/  LDCU UR4, c[0x0][0x3b4] ;  /* 0x00007680ff0477ac */ /* 0x000ee60008000800 */
[----:B------:R-:W-:-:S05]  /*38e90*/  LOP3.LUT R3, R3, 0x300, RZ, 0xc0, !PT ;  /* 0x0000030003037812 */ /* 0x000fca00078ec0ff */
[----:B------:R-:W-:Y:S01]  /*38ea0*/  IMAD.IADD R2, R3, 0x1, R2 ;  /* 0x0000000103027824 */ /* 0x000fe200078e0202 */
[----:B--2---:R-:W-:Y:S02]  /*38eb0*/  F2FP.F16.F32.PACK_AB R72, R6, R4 ;  /* 0x000000040648723e */ /* 0x004fe400000000ff */
[----:B------:R-:W-:Y:S02]  /*38ec0*/  F2FP.F16.F32.PACK_AB R68, R7, R5 ;  /* 0x000000050744723e */ /* 0x000fe400000000ff */
[----:B------:R-:W-:Y:S02]  /*38ed0*/  F2FP.F16.F32.PACK_AB R73, R10, R8 ;  /* 0x000000080a49723e */ /* 0x000fe400000000ff */
[----:B------:R-:W-:Y:S02]  /*38ee0*/  F2FP.F16.F32.PACK_AB R69, R11, R9 ;  /* 0x000000090b45723e */ /* 0x000fe400000000ff */
[----:B------:R-:W-:Y:S02]  /*38ef0*/  F2FP.F16.F32.PACK_AB R74, R14, R12 ;  /* 0x0000000c0e4a723e */ /* 0x000fe400000000ff */
[----:B------:R-:W-:-:S02]  /*38f00*/  F2FP.F16.F32.PACK_AB R75, R18, R16 ;  /* 0x00000010124b723e */ /* 0x000fc400000000ff */
[----:B------:R-:W-:Y:S02]  /*38f10*/  F2FP.F16.F32.PACK_AB R70, R15, R13 ;  /* 0x0000000d0f46723e */ /* 0x000fe400000000ff */
[----:B------:R-:W-:Y:S01]  /*38f20*/  F2FP.F16.F32.PACK_AB R71, R19, R17 ;  /* 0x000000111347723e */ /* 0x000fe200000000ff */
[----:B----4-:R-:W-:Y:S04]  /*38f30*/  STS.128 [R2], R72 ;  /* 0x0000004802007388 */ /* 0x010fe80000000c00 */
[----:B------:R-:W-:Y:S01]  /*38f40*/  STS.128 [R2+0x400], R68 ;  /* 0x0004004402007388 */ /* 0x000fe20000000c00 */
[----:B------:R-:W-:Y:S01]  /*38f50*/  LEA R3, R78, UR9, 0x4 ;  /* 0x000000094e037c11 */ /* 0x000fe2000f8e20ff */
[----:B------:R-:W-:Y:S01]  /*38f60*/  BAR.SYNC.DEFER_BLOCKING 0x0 ;  /* 0x0000000000007b1d */ /* 0x000fe20000010000 */
[----:B------:R-:W-:-:S02]  /*38f70*/  F2FP.F16.F32.PACK_AB R4, R23, R21 ;  /* 0x000000151704723e */ /* 0x000fc400000000ff */
[----:B------:R-:W-:Y:S02]  /*38f80*/  F2FP.F16.F32.PACK_AB R21, R26, R24 ;  /* 0x000000181a15723e */ /* 0x000fe400000000ff */
[----:B------:R-:W-:Y:S01]  /*38f90*/  F2FP.F16.F32.PACK_AB R5, R27, R25 ;  /* 0x000000191b05723e */ /* 0x000fe200000000ff */
[----:B------:R-:W2:Y:S04]  /*38fa0*/  LDS.128 R16, [R3] ;  /* 0x0000000003107984 */ /* 0x000ea80000000c00 */
[----:B------:R-:W-:Y:S01]  /*38fb0*/  LDS.128 R24, [R3+0x800] ;  /* 0x0008000003187984 */ /* 0x000fe20000000c00 */
[----:B------:R-:W-:Y:S02]  /*38fc0*/  F2FP.F16.F32.PACK_AB R20, R22, R20 ;  /* 0x000000141614723e */ /* 0x000fe400000000ff */
[----:B------:R-:W-:-:S02]  /*38fd0*/  F2FP.F16.F32.PACK_AB R22, R30, R28 ;  /* 0x0000001c1e16723e */ /* 0x000fc400000000ff */
[----:B------:R-:W-:Y:S01]  /*38fe0*/  F2FP.F16.F32.PACK_AB R6, R31, R29 ;  /* 0x0000001d1f06723e */ /* 0x000fe200000000ff */
[----:B------:R-:W-:Y:S01]  /*38ff0*/  BAR.SYNC.DEFER_BLOCKING 0x0 ;  /* 0x0000000000007b1d */ /* 0x000fe20000010000 */
[----:B------:R-:W-:Y:S02]  /*39000*/  F2FP.F16.F32.PACK_AB R23, R34, R32 ;  /* 0x000000202217723e */ /* 0x000fe400000000ff */
[----:B------:R-:W-:-:S03]  /*39010*/  F2FP.F16.F32.PACK_AB R7, R35, R33 ;  /* 0x000000212307723e */ /* 0x000fc600000000ff */
[----:B------:R-:W-:Y:S04]  /*39020*/  STS.128 [R2], R20 ;  /* 0x0000001402007388 */ /* 0x000fe80000000c00 */
[----:B------:R0:W-:Y:S01]  /*39030*/  STS.128 [R2+0x400], R4 ;  /* 0x0004000402007388 */ /* 0x0001e20000000c00 */
[----:B------:R-:W-:Y:S01]  /*39040*/  BAR.SYNC.DEFER_BLOCKING 0x0 ;  /* 0x0000000000007b1d */ /* 0x000fe20000010000 */
[----:B------:R-:W-:Y:S02]  /*39050*/  F2FP.F16.F32.PACK_AB R36, R38, R36 ;  /* 0x000000242624723e */ /* 0x000fe400000000ff */
[----:B------:R-:W-:-:S03]  /*39060*/  F2FP.F16.F32.PACK_AB R8, R39, R37 ;  /* 0x000000252708723e */ /* 0x000fc600000000ff */
[----:B------:R-:W4:Y:S04]  /*39070*/  LDS.128 R32, [R3] ;  /* 0x0000000003207984 */ /* 0x000f280000000c00 */
[----:B------:R-:W-:Y:S01]  /*39080*/  LDS.128 R28, [R3+0x800] ;  /* 0x00080000031c7984 */ /* 0x000fe20000000c00 */
[----:B------:R-:W-:Y:S02]  /*39090*/  F2FP.F16.F32.PACK_AB R37, R42, R40 ;  /* 0x000000282a25723e */ /* 0x000fe400000000ff */
[----:B------:R-:W-:Y:S02]  /*390a0*/  F2FP.F16.F32.PACK_AB R9, R43, R41 ;  /* 0x000000292b09723e */ /* 0x000fe400000000ff */
[----:B------:R-:W-:Y:S02]  /*390b0*/  F2FP.F16.F32.PACK_AB R38, R46, R44 ;  /* 0x0000002c2e26723e */ /* 0x000fe400000000ff */
[----:B------:R-:W-:-:S02]  /*390c0*/  F2FP.F16.F32.PACK_AB R10, R47, R45 ;  /* 0x0000002d2f0a723e */ /* 0x000fc400000000ff */
[----:B------:R-:W-:Y:S01]  /*390d0*/  F2FP.F16.F32.PACK_AB R39, R50, R48 ;  /* 0x000000303227723e */ /* 0x000fe200000000ff */
[----:B------:R-:W-:Y:S01]  /*390e0*/  BAR.SYNC.DEFER_BLOCKING 0x0 ;  /* 0x0000000000007b1d */ /* 0x000fe20000010000 */
[----:B------:R-:W-:Y:S02]  /*390f0*/  F2FP.F16.F32.PACK_AB R11, R51, R49 ;  /* 0x00000031330b723e */ /* 0x000fe400000000ff */
[----:B------:R-:W-:-:S04]  /*39100*/  SHF.R.U32.HI R41, RZ, 0x6, R77 ;  /* 0x00000006ff297819 */ /* 0x000fc8000001164d */
[----:B------:R-:W-:Y:S01]  /*39110*/  SGXT.U32 R41, R41, 0x1 ;  /* 0x000000012929781a */ /* 0x000fe20000000000 */
[----:B---3--:R-:W-:-:S03]  /*39120*/  IMAD R40, R76, UR4, RZ ;  /* 0x000000044c287c24 */ /* 0x008fc6000f8e02ff */
[----:B------:R-:W-:Y:S01]  /*39130*/  LOP3.LUT R43, R0, R41, RZ, 0xfc, !PT ;  /* 0x00000029002b7212 */ /* 0x000fe200078efcff */
[----:B------:R3:W-:Y:S04]  /*39140*/  STS.128 [R2], R36 ;  /* 0x0000002402007388 */ /* 0x0007e80000000c00 */
[----:B------:R-:W-:Y:S01]  /*39150*/  STS.128 [R2+0x400], R8 ;  /* 0x0004000802007388 */ /* 0x000fe20000000c00 */
[----:B------:R-:W-:Y:S01]  /*39160*/  BAR.SYNC.DEFER_BLOCKING 0x0 ;  /* 0x0000000000007b1d */ /* 0x000fe20000010000 */
[----:B0-----:R-:W-:Y:S01]  /*39170*/  IMAD R4, R43, UR5, RZ ;  /* 0x000000052b047c24 */ /* 0x001fe2000f8e02ff */
[----:B-1----:R-:W-:Y:S02]  /*39180*/  LEA R21, P1, R40, UR12, 0x1 ;  /* 0x0000000c28157c11 */ /* 0x002fe4000f8208ff */
[----:B------:R-:W-:-:S02]  /*39190*/  LOP3.LUT R5, R0, 0x4, R41, 0xfe, !PT ;  /* 0x0000000400057812 */ /* 0x000fc400078efe29 */
[----:B------:R-:W-:Y:S02]  /*391a0*/  ISETP.GE.AND P0, PT, R76, UR14, PT ;  /* 0x0000000e4c007c0c */ /* 0x000fe4000bf06270 */
[----:B------:R-:W-:Y:S02]  /*391b0*/  LEA.HI.X.SX32 R20, R40, UR13, 0x1, P1 ;  /* 0x0000000d28147c11 */ /* 0x000fe400088f0eff */
[C---:B------:R-:W-:Y:S01]  /*391c0*/  LEA R22, P4, R4.reuse, R21, 0x1 ;  /* 0x0000001504167211 */ /* 0x040fe200078808ff */
[C---:B---3--:R-:W-:Y:S01]  /*391d0*/  IMAD R39, R5.reuse, UR5, RZ ;  /* 0x0000000505277c24 */ /* 0x048fe2000f8e02ff */
[----:B------:R-:W-:Y:S02]  /*391e0*/  ISETP.LT.AND P1, PT, R5, UR15, !P0 ;  /* 0x0000000f05007c0c */ /* 0x000fe4000c721270 */
[----:B------:R-:W-:Y:S01]  /*391f0*/  LEA.HI.X.SX32 R23, R4, R20, 0x1, P4 ;  /* 0x0000001404177211 */ /* 0x000fe200020f0eff */
[----:B------:R-:W0:Y:S04]  /*39200*/  LDS.128 R8, [R3] ;  /* 0x0000000003087984 */ /* 0x000e280000000c00 */
[----:B------:R-:W-:Y:S01]  /*39210*/  LDS.128 R4, [R3+0x800] ;  /* 0x0008000003047984 */ /* 0x000fe20000000c00 */
[----:B------:R-:W-:-:S02]  /*39220*/  F2FP.F16.F32.PACK_AB R52, R54, R52 ;  /* 0x000000343634723e */ /* 0x000fc400000000ff */
[----:B------:R-:W-:Y:S02]  /*39230*/  F2FP.F16.F32.PACK_AB R12, R55, R53 ;  /* 0x00000035370c723e */ /* 0x000fe400000000ff */
[----:B------:R-:W-:Y:S02]  /*39240*/  F2FP.F16.F32.PACK_AB R53, R58, R56 ;  /* 0x000000383a35723e */ /* 0x000fe400000000ff */
[----:B------:R-:W-:Y:S02]  /*39250*/  F2FP.F16.F32.PACK_AB R13, R59, R57 ;  /* 0x000000393b0d723e */ /* 0x000fe400000000ff */
[----:B------:R-:W-:Y:S02]  /*39260*/  F2FP.F16.F32.PACK_AB R54, R62, R60 ;  /* 0x0000003c3e36723e */ /* 0x000fe400000000ff */
[----:B------:R-:W-:Y:S02]  /*39270*/  F2FP.F16.F32.PACK_AB R14, R63, R61 ;  /* 0x0000003d3f0e723e */ /* 0x000fe400000000ff */
[----:B------:R-:W-:Y:S01]  /*39280*/  F2FP.F16.F32.PACK_AB R55, R66, R64 ;  /* 0x000000404237723e */ /* 0x000fe200000000ff */
[----:B------:R-:W-:Y:S01]  /*39290*/  BAR.SYNC.DEFER_BLOCKING 0x0 ;  /* 0x0000000000007b1d */ /* 0x000fe20000010000 */
[----:B------:R-:W-:-:S02]  /*392a0*/  F2FP.F16.F32.PACK_AB R15, R67, R65 ;  /* 0x00000041430f723e */ /* 0x000fc400000000ff */
[----:B------:R-:W-:Y:S02]  /*392b0*/  LOP3.LUT R42, R0, 0x2, R41, 0xfe, !PT ;  /* 0x00000002002a7812 */ /* 0x000fe400078efe29 */
[----:B------:R-:W-:Y:S02]  /*392c0*/  ISETP.LT.AND P3, PT, R43, UR15, !P0 ;  /* 0x0000000f2b007c0c */ /* 0x000fe4000c761270 */
[C---:B------:R-:W-:Y:S01]  /*392d0*/  ISETP.LT.AND P2, PT, R42.reuse, UR15, !P0 ;  /* 0x0000000f2a007c0c */ /* 0x040fe2000c741270 */
[----:B------:R-:W-:Y:S01]  /*392e0*/  IMAD R42, R42, UR5, RZ ;  /* 0x000000052a2a7c24 */ /* 0x000fe2000f8e02ff */
[----:B------:R-:W-:Y:S04]  /*392f0*/  STS.128 [R2], R52 ;  /* 0x0000003402007388 */ /* 0x000fe80000000c00 */
[----:B------:R1:W-:Y:S01]  /*39300*/  STS.128 [R2+0x400], R12 ;  /* 0x0004000c02007388 */ /* 0x0003e20000000c00 */
[----:B------:R-:W-:Y:S01]  /*39310*/  BAR.SYNC.DEFER_BLOCKING 0x0 ;  /* 0x0000000000007b1d */ /* 0x000fe20000010000 */
[----:B------:R-:W-:-:S04]  /*39320*/  LEA R36, P5, R42, R21, 0x1 ;  /* 0x000000152a247211 */ /* 0x000fc800078a08ff */
[-C--:B------:R-:W-:Y:S02]  /*39330*/  LEA.HI.X.SX32 R37, R42, R20.reuse, 0x1, P5 ;  /* 0x000000142a257211 */ /* 0x080fe400028f0eff */
[----:B--2---:R-:W-:Y:S02]  /*39340*/  PRMT R42, R16, 0x7632, R42 ;  /* 0x00007632102a7816 */ /* 0x004fe4000000002a */
[C-C-:B------:R-:W-:Y:S02]  /*39350*/  LOP3.LUT R40, R0.reuse, 0x6, R41.reuse, 0xfe, !PT ;  /* 0x0000000600287812 */ /* 0x140fe400078efe29 */
[C---:B------:R-:W-:Y:S02]  /*39360*/  LEA R38, P4, R39.reuse, R21, 0x1 ;  /* 0x0000001527267211 */ /* 0x040fe400078808ff */
[--C-:B-1----:R-:W-:Y:S02]  /*39370*/  LOP3.LUT R2, R0, 0x8, R41.reuse, 0xfe, !PT ;  /* 0x0000000800027812 */ /* 0x102fe400078efe29 */
[----:B------:R-:W-:Y:S01]  /*39380*/  LEA.HI.X.SX32 R39, R39, R20, 0x1, P4 ;  /* 0x0000001427277211 */ /* 0x000fe200020f0eff */
[----:B------:R1:W-:Y:S04]  /*39390*/  @P3 STG.E.U16 desc[UR10][R22.64], R16 ;  /* 0x0000001016003986 */ /* 0x0003e8000c10150a */
[----:B------:R2:W-:Y:S01]  /*393a0*/  @P2 STG.E.U16 desc[UR10][R36.64], R42 ;  /* 0x0000002a24002986 */ /* 0x0005e2000c10150a */
[C---:B------:R-:W-:Y:S01]  /*393b0*/  ISETP.LT.AND P2, PT, R40.reuse, UR15, !P0 ;  /* 0x0000000f28007c0c */ /* 0x040fe2000c741270 */
[----:B------:R-:W-:Y:S01]  /*393c0*/  IMAD R40, R40, UR5, RZ ;  /* 0x0000000528287c24 */ /* 0x000fe2000f8e02ff */
[----:B------:R-:W-:-:S02]  /*393d0*/  LOP3.LUT R14, R0, 0xc, R41, 0xfe, !PT ;  /* 0x0000000c000e7812 */ /* 0x000fc400078efe29 */
[----:B------:R-:W-:Y:S02]  /*393e0*/  LOP3.LUT R15, R0, 0xa, R41, 0xfe, !PT ;  /* 0x0000000a000f7812 */ /* 0x000fe400078efe29 */
[-C--:B------:R-:W-:Y:S02]  /*393f0*/  LEA R12, P4, R40, R21.reuse, 0x1 ;  /* 0x00000015280c7211 */ /* 0x080fe400078808ff */
[C---:B------:R-:W-:Y:S01]  /*39400*/  ISETP.LT.AND P3, PT, R2.reuse, UR15, !P0 ;  /* 0x0000000f02007c0c */ /* 0x040fe2000c761270 */
[----:B------:R-:W-:Y:S01]  /*39410*/  IMAD R2, R2, UR5, RZ ;  /* 0x0000000502027c24 */ /* 0x000fe2000f8e02ff */
[----:B------:R-:W-:Y:S01]  /*39420*/  LEA.HI.X.SX32 R13, R40, R20, 0x1, P4 ;  /* 0x00000014280d7211 */ /* 0x000fe200020f0eff */
[----:B-1----:R-:W-:Y:S01]  /*39430*/  IMAD R23, R15, UR5, RZ ;  /* 0x000000050f177c24 */ /* 0x002fe2000f8e02ff */
[----:B--2---:R-:W-:Y:S01]  /*39440*/  PRMT R37, R17, 0x7632, R37 ;  /* 0x0000763211257816 */ /* 0x004fe20000000025 */
[C---:B------:R-:W-:Y:S01]  /*39450*/  IMAD R36, R14.reuse, UR5, RZ ;  /* 0x000000050e247c24 */ /* 0x040fe2000f8e02ff */
[----:B------:R-:W-:Y:S01]  /*39460*/  ISETP.LT.AND P4, PT, R14, UR15, !P0 ;  /* 0x0000000f0e007c0c */ /* 0x000fe2000c781270 */
[----:B------:R1:W-:Y:S01]  /*39470*/  @P1 STG.E.U16 desc[UR10][R38.64], R17 ;  /* 0x0000001126001986 */ /* 0x0003e2000c10150a */
[----:B------:R-:W-:-:S02]  /*39480*/  LEA R14, P5, R2, R21, 0x1 ;  /* 0x00000015020e7211 */ /* 0x000fc400078a08ff */
[----:B------:R-:W-:Y:S01]  /*39490*/  ISETP.LT.AND P1, PT, R15, UR15, !P0 ;  /* 0x0000000f0f007c0c */ /* 0x000fe2000c721270 */
[----:B------:R2:W-:Y:S01]  /*394a0*/  @P2 STG.E.U16 desc[UR10][R12.64], R37 ;  /* 0x000000250c002986 */ /* 0x0005e2000c10150a */
[CC--:B------:R-:W-:Y:S02]  /*394b0*/  LEA R16, P2, R23.reuse, R21.reuse, 0x1 ;  /* 0x0000001517107211 */ /* 0x0c0fe400078408ff */
[-C--:B------:R-:W-:Y:S02]  /*394c0*/  LEA.HI.X.SX32 R15, R2, R20.reuse, 0x1, P5 ;  /* 0x00000014020f7211 */ /* 0x080fe400028f0eff */
[----:B------:R-:W-:Y:S02]  /*394d0*/  LOP3.LUT R2, R0, 0xe, R41, 0xfe, !PT ;  /* 0x0000000e00027812 */ /* 0x000fe400078efe29 */
[----:B------:R-:W-:Y:S02]  /*394e0*/  LEA R22, P6, R36, R21, 0x1 ;  /* 0x0000001524167211 */ /* 0x000fe400078c08ff */
[----:B-1----:R-:W-:-:S02]  /*394f0*/  LEA.HI.X.SX32 R17, R23, R20, 0x1, P2 ;  /* 0x0000001417117211 */ /* 0x002fc400010f0eff */
[----:B------:R-:W-:Y:S02]  /*39500*/  PRMT R38, R18, 0x7632, R38 ;  /* 0x0000763212267816 */ /* 0x000fe40000000026 */
[C---:B------:R-:W-:Y:S01]  /*39510*/  ISETP.LT.AND P2, PT, R2.reuse, UR15, !P0 ;  /* 0x0000000f02007c0c */ /* 0x040fe2000c741270 */
[----:B------:R-:W-:Y:S01]  /*39520*/  IMAD R2, R2, UR5, RZ ;  /* 0x0000000502027c24 */ /* 0x000fe2000f8e02ff */
[----:B------:R-:W-:Y:S01]  /*39530*/  LEA.HI.X.SX32 R23, R36, R20, 0x1, P6 ;  /* 0x0000001424177211 */ /* 0x000fe200030f0eff */
[----:B------:R1:W-:Y:S01]  /*39540*/  @P3 STG.E.U16 desc[UR10][R14.64], R18 ;  /* 0x000000120e003986 */ /* 0x0003e2000c10150a */
[C-C-:B--2---:R-:W-:Y:S02]  /*39550*/  LOP3.LUT R13, R0.reuse, 0x12, R41.reuse, 0xfe, !PT ;  /* 0x00000012000d7812 */ /* 0x144fe400078efe29 */
[----:B------:R-:W-:Y:S01]  /*39560*/  LOP3.LUT R36, R0, 0x10, R41, 0xfe, !PT ;  /* 0x0000001000247812 */ /* 0x000fe200078efe29 */
[----:B------:R2:W-:Y:S01]  /*39570*/  @P1 STG.E.U16 desc[UR10][R16.64], R38 ;  /* 0x0000002610001986 */ /* 0x0005e2000c10150a */
[----:B------:R-:W-:-:S02]  /*39580*/  LEA R12, P1, R2, R21, 0x1 ;  /* 0x00000015020c7211 */ /* 0x000fc400078208ff */
[----:B------:R-:W-:Y:S01]  /*39590*/  ISETP.LT.AND P3, PT, R36, UR15, !P0 ;  /* 0x0000000f24007c0c */ /* 0x000fe2000c761270 */
[----:B------:R3:W-:Y:S01]  /*395a0*/  @P4 STG.E.U16 desc[UR10][R22.64], R19 ;  /* 0x0000001316004986 */ /* 0x0007e2000c10150a */
[----:B------:R-:W-:Y:S02]  /*395b0*/  ISETP.LT.AND P4, PT, R13, UR15, !P0 ;  /* 0x0000000f0d007c0c */ /* 0x000fe4000c781270 */
[----:B-1----:R-:W-:Y:S01]  /*395c0*/  LOP3.LUT R15, R0, 0x14, R41, 0xfe, !PT ;  /* 0x00000014000f7812 */ /* 0x002fe200078efe29 */
[----:B------:R-:W-:Y:S01]  /*395d0*/  IMAD R36, R36, UR5, RZ ;  /* 0x0000000524247c24 */ /* 0x000fe2000f8e02ff */
[----:B------:R-:W-:Y:S01]  /*395e0*/  PRMT R39, R19, 0x7632, R39 ;  /* 0x0000763213277816 */ /* 0x000fe20000000027 */
[----:B--2---:R-:W-:Y:S01]  /*395f0*/  IMAD R17, R13, UR5, RZ ;  /* 0x000000050d117c24 */ /* 0x004fe2000f8e02ff */
[----:B------:R-:W-:Y:S01]  /*39600*/  LEA.HI.X.SX32 R13, R2, R20, 0x1, P1 ;  /* 0x00000014020d7211 */ /* 0x000fe200008f0eff */
[----:B------:R-:W-:Y:S01]  /*39610*/  IMAD R2, R15, UR5, RZ ;  /* 0x000000050f027c24 */ /* 0x000fe2000f8e02ff */
[----:B------:R-:W-:-:S02]  /*39620*/  LEA R14, P5, R36, R21, 0x1 ;  /* 0x00000015240e7211 */ /* 0x000fc400078a08ff */
[-C--:B------:R-:W-:Y:S01]  /*39630*/  LEA R16, P6, R17, R21.reuse, 0x1 ;  /* 0x0000001511107211 */ /* 0x080fe200078c08ff */
[----:B------:R1:W-:Y:S01]  /*39640*/  @P2 STG.E.U16 desc[UR10][R12.64], R39 ;  /* 0x000000270c002986 */ /* 0x0003e2000c10150a */
[----:B------:R-:W-:Y:S02]  /*39650*/  LEA R18, P2, R2, R21, 0x1 ;  /* 0x0000001502127211 */ /* 0x000fe400078408ff */
[----:B---3--:R-:W-:Y:S02]  /*39660*/  LOP3.LUT R22, R0, 0x16, R41, 0xfe, !PT ;  /* 0x0000001600167812 */ /* 0x008fe400078efe29 */
[----:B------:R-:W-:Y:S02]  /*39670*/  ISETP.LT.AND P1, PT, R15, UR15, !P0 ;  /* 0x0000000f0f007c0c */ /* 0x000fe4000c721270 */
[-C--:B------:R-:W-:Y:S02]  /*39680*/  LEA.HI.X.SX32 R15, R36, R20.reuse, 0x1, P5 ;  /* 0x00000014240f7211 */ /* 0x080fe400028f0eff */
[----:B------:R-:W-:-:S02]  /*39690*/  LEA.HI.X.SX32 R17, R17, R20, 0x1, P6 ;  /* 0x0000001411117211 */ /* 0x000fc400030f0eff */
[----:B----4-:R-:W-:Y:S02]  /*396a0*/  PRMT R36, R32, 0x7632, R36 ;  /* 0x0000763220247816 */ /* 0x010fe40000000024 */
[----:B------:R-:W-:Y:S01]  /*396b0*/  LEA.HI.X.SX32 R19, R2, R20, 0x1, P2 ;  /* 0x0000001402137211 */ /* 0x000fe200010f0eff */
[C---:B------:R-:W-:Y:S01]  /*396c0*/  IMAD R2, R22.reuse, UR5, RZ ;  /* 0x0000000516027c24 */ /* 0x040fe2000f8e02ff */
[----:B------:R-:W-:Y:S01]  /*396d0*/  ISETP.LT.AND P2, PT, R22, UR15, !P0 ;  /* 0x0000000f16007c0c */ /* 0x000fe2000c741270 */
[----:B------:R2:W-:Y:S01]  /*396e0*/  @P3 STG.E.U16 desc[UR10][R14.64], R32 ;  /* 0x000000200e003986 */ /* 0x0005e2000c10150a */
[C-C-:B-1----:R-:W-:Y:S02]  /*396f0*/  LOP3.LUT R13, R0.reuse, 0x18, R41.reuse, 0xfe, !PT ;  /* 0x00000018000d7812 */ /* 0x142fe400078efe29 */
[----:B------:R-:W-:Y:S01]  /*39700*/  LOP3.LUT R23, R0, 0x1a, R41, 0xfe, !PT ;  /* 0x0000001a00177812 */ /* 0x000fe200078efe29 */
[----:B------:R1:W-:Y:S01]  /*39710*/  @P4 STG.E.U16 desc[UR10][R16.64], R36 ;  /* 0x0000002410004986 */ /* 0x0003e2000c10150a */
[----:B------:R-:W-:-:S02]  /*39720*/  LEA R12, P4, R2, R21, 0x1 ;  /* 0x00000015020c7211 */ /* 0x000fc400078808ff */
[C---:B------:R-:W-:Y:S01]  /*39730*/  ISETP.LT.AND P3, PT, R13.reuse, UR15, !P0 ;  /* 0x0000000f0d007c0c */ /* 0x040fe2000c761270 */
[----:B--2---:R-:W-:Y:S01]  /*39740*/  IMAD R15, R13, UR5, RZ ;  /* 0x000000050d0f7c24 */ /* 0x004fe2000f8e02ff */
[----:B------:R-:W-:Y:S01]  /*39750*/  LEA.HI.X.SX32 R13, R2, R20, 0x1, P4 ;  /* 0x00000014020d7211 */ /* 0x000fe200020f0eff */
[----:B------:R-:W-:Y:S01]  /*39760*/  IMAD R2, R23, UR5, RZ ;  /* 0x0000000517027c24 */ /* 0x000fe2000f8e02ff */
[----:B-1----:R-:W-:Y:S01]  /*39770*/  PRMT R17, R33, 0x7632, R17 ;  /* 0x0000763221117816 */ /* 0x002fe20000000011 */
[----:B------:R1:W-:Y:S01]  /*39780*/  @P1 STG.E.U16 desc[UR10][R18.64], R33 ;  /* 0x0000002112001986 */ /* 0x0003e2000c10150a */
[----:B------:R-:W-:-:S03]  /*39790*/  LOP3.LUT R22, R0, 0x1c, R41, 0xfe, !PT ;  /* 0x0000001c00167812 */ /* 0x000fc600078efe29 */
[----:B------:R2:W-:Y:S01]  /*397a0*/  @P2 STG.E.U16 desc[UR10][R12.64], R17 ;  /* 0x000000110c002986 */ /* 0x0005e2000c10150a */
[-C--:B------:R-:W-:Y:S02]  /*397b0*/  LEA R16, P2, R2, R21.reuse, 0x1 ;  /* 0x0000001502107211 */ /* 0x080fe400078408ff */
[----:B------:R-:W-:Y:S02]  /*397c0*/  ISETP.LT.AND P1, PT, R23, UR15, !P0 ;  /* 0x0000000f17007c0c */ /* 0x000fe4000c721270 */
[C---:B------:R-:W-:Y:S02]  /*397d0*/  ISETP.LT.AND P4, PT, R22.reuse, UR15, !P0 ;  /* 0x0000000f16007c0c */ /* 0x040fe4000c781270 */
[----:B------:R-:W-:Y:S01]  /*397e0*/  LEA R14, P5, R15, R21, 0x1 ;  /* 0x000000150f0e7211 */ /* 0x000fe200078a08ff */
[----:B-1----:R-:W-:Y:S01]  /*397f0*/  IMAD R19, R22, UR5, RZ ;  /* 0x0000000516137c24 */ /* 0x002fe2000f8e02ff */
[----:B--2---:R-:W-:Y:S02]  /*39800*/  LEA.HI.X.SX32 R17, R2, R20, 0x1, P2 ;  /* 0x0000001402117211 */ /* 0x004fe400010f0eff */
[----:B------:R-:W-:-:S02]  /*39810*/  LOP3.LUT R2, R0, 0x1e, R41, 0xfe, !PT ;  /* 0x0000001e00027812 */ /* 0x000fc400078efe29 */
[----:B------:R-:W-:Y:S02]  /*39820*/  LEA R18, P6, R19, R21, 0x1 ;  /* 0x0000001513127211 */ /* 0x000fe400078c08ff */
[-C--:B------:R-:W-:Y:S02]  /*39830*/  LEA.HI.X.SX32 R15, R15, R20.reuse, 0x1, P5 ;  /* 0x000000140f0f7211 */ /* 0x080fe400028f0eff */
[----:B------:R-:W-:Y:S02]  /*39840*/  PRMT R23, R34, 0x7632, R23 ;  /* 0x0000763222177816 */ /* 0x000fe40000000017 */
[C---:B------:R-:W-:Y:S01]  /*39850*/  ISETP.LT.AND P2, PT, R2.reuse, UR15, !P0 ;  /* 0x0000000f02007c0c */ /* 0x040fe2000c741270 */
[----:B------:R-:W-:Y:S01]  /*39860*/  IMAD R2, R2, UR5, RZ ;  /* 0x0000000502027c24 */ /* 0x000fe2000f8e02ff */
[----:B------:R-:W-:Y:S01]  /*39870*/  LOP3.LUT R22, R0, 0x20, R41, 0xfe, !PT ;  /* 0x0000002000167812 */ /* 0x000fe200078efe29 */
[----:B------:R1:W-:Y:S01]  /*39880*/  @P3 STG.E.U16 desc[UR10][R14.64], R34 ;  /* 0x000000220e003986 */ /* 0x0003e2000c10150a */
[----:B------:R-:W-:-:S02]  /*39890*/  LEA.HI.X.SX32 R19, R19, R20, 0x1, P6 ;  /* 0x0000001413137211 */ /* 0x000fc400030f0eff */
[--C-:B------:R-:W-:Y:S01]  /*398a0*/  LOP3.LUT R13, R0, 0x22, R41.reuse, 0xfe, !PT ;  /* 0x00000022000d7812 */ /* 0x100fe200078efe29 */
[----:B------:R2:W-:Y:S01]  /*398b0*/  @P1 STG.E.U16 desc[UR10][R16.64], R23 ;  /* 0x0000001710001986 */ /* 0x0005e2000c10150a */
[C---:B------:R-:W-:Y:S01]  /*398c0*/  ISETP.LT.AND P3, PT, R22.reuse, UR15, !P0 ;  /* 0x0000000f16007c0c */ /* 0x040fe2000c761270 */
[----:B------:R-:W-:Y:S01]  /*398d0*/  IMAD R22, R22, UR5, RZ ;  /* 0x0000000516167c24 */ /* 0x000fe2000f8e02ff */
[-C--:B------:R-:W-:Y:S01]  /*398e0*/  LEA R12, P1, R2, R21.reuse, 0x1 ;  /* 0x00000015020c7211 */ /* 0x080fe200078208ff */
[----:B------:R3:W-:Y:S01]  /*398f0*/  @P4 STG.E.U16 desc[UR10][R18.64], R35 ;  /* 0x0000002312004986 */ /* 0x0007e2000c10150a */
[----:B------:R-:W-:Y:S02]  /*39900*/  ISETP.LT.AND P4, PT, R13, UR15, !P0 ;  /* 0x0000000f0d007c0c */ /* 0x000fe4000c781270 */
[----:B-1----:R-:W-:Y:S02]  /*39910*/  LOP3.LUT R15, R0, 0x24, R41, 0xfe, !PT ;  /* 0x00000024000f7812 */ /* 0x002fe400078efe29 */
[----:B------:R-:W-:Y:S01]  /*39920*/  PRMT R33, R35, 0x7632, R33 ;  /* 0x0000763223217816 */ /* 0x000fe20000000021 */
[----:B--2---:R-:W-:Y:S01]  /*39930*/  IMAD R17, R13, UR5, RZ ;  /* 0x000000050d117c24 */ /* 0x004fe2000f8e02ff */
[----:B------:R-:W-:Y:S01]  /*39940*/  LEA.HI.X.SX32 R13, R2, R20, 0x1, P1 ;  /* 0x00000014020d7211 */ /* 0x000fe200008f0eff */
[----:B------:R-:W-:Y:S01]  /*39950*/  IMAD R2, R15, UR5, RZ ;  /* 0x000000050f027c24 */ /* 0x000fe2000f8e02ff */
[----:B------:R-:W-:-:S02]  /*39960*/  LEA R14, P5, R22, R21, 0x1 ;  /* 0x00000015160e7211 */ /* 0x000fc400078a08ff */
[----:B------:R-:W-:Y:S01]  /*39970*/  ISETP.LT.AND P1, PT, R15, UR15, !P0 ;  /* 0x0000000f0f007c0c */ /* 0x000fe2000c721270 */
[----:B------:R1:W-:Y:S01]  /*39980*/  @P2 STG.E.U16 desc[UR10][R12.64], R33 ;  /* 0x000000210c002986 */ /* 0x0003e2000c10150a */
[-C--:B------:R-:W-:Y:S02]  /*39990*/  LEA.HI.X.SX32 R15, R22, R20.reuse, 0x1, P5 ;  /* 0x00000014160f7211 */ /* 0x080fe400028f0eff */
[CC--:B------:R-:W-:Y:S02]  /*399a0*/  LEA R16, P6, R17.reuse, R21.reuse, 0x1 ;  /* 0x0000001511107211 */ /* 0x0c0fe400078c08ff */
[----:B---3--:R-:W-:Y:S02]  /*399b0*/  LEA R18, P2, R2, R21, 0x1 ;  /* 0x0000001502127211 */ /* 0x008fe400078408ff */
[----:B------:R-:W-:Y:S02]  /*399c0*/  LOP3.LUT R22, R0, 0x26, R41, 0xfe, !PT ;  /* 0x0000002600167812 */ /* 0x000fe400078efe29 */
[----:B------:R-:W-:-:S02]  /*399d0*/  LEA.HI.X.SX32 R17, R17, R20, 0x1, P6 ;  /* 0x0000001411117211 */ /* 0x000fc400030f0eff */
[----:B0-----:R-:W-:Y:S02]  /*399e0*/  PRMT R23, R8, 0x7632, R23 ;  /* 0x0000763208177816 */ /* 0x001fe40000000017 */
[----:B------:R-:W-:Y:S01]  /*399f0*/  LEA.HI.X.SX32 R19, R2, R20, 0x1, P2 ;  /* 0x0000001402137211 */ /* 0x000fe200010f0eff */
[C---:B------:R-:W-:Y:S01]  /*39a00*/  IMAD R2, R22.reuse, UR5, RZ ;  /* 0x0000000516027c24 */ /* 0x040fe2000f8e02ff */
[----:B------:R-:W-:Y:S01]  /*39a10*/  @P3 STG.E.U16 desc[UR10][R14.64], R8 ;  /* 0x000000080e003986 */ /* 0x000fe2000c10150a */
[----:B------:R-:W-:Y:S02]  /*39a20*/  ISETP.LT.AND P2, PT, R22, UR15, !P0 ;  /* 0x0000000f16007c0c */ /* 0x000fe4000c741270 */
[C-C-:B-1----:R-:W-:Y:S01]  /*39a30*/  LOP3.LUT R12, R0.reuse, 0x2c, R41.reuse, 0xfe, !PT ;  /* 0x0000002c000c7812 */ /* 0x142fe200078efe29 */
[----:B------:R0:W-:Y:S01]  /*39a40*/  @P4 STG.E.U16 desc[UR10][R16.64], R23 ;  /* 0x0000001710004986 */ /* 0x0001e2000c10150a */
[----:B------:R-:W-:Y:S02]  /*39a50*/  LOP3.LUT R13, R0, 0x2a, R41, 0xfe, !PT ;  /* 0x0000002a000d7812 */ /* 0x000fe400078efe29 */
[----:B------:R-:W-:Y:S01]  /*39a60*/  LEA R22, P4, R2, R21, 0x1 ;  /* 0x0000001502167211 */ /* 0x000fe200078808ff */
[----:B------:R1:W-:Y:S01]  /*39a70*/  @P1 STG.E.U16 desc[UR10][R18.64], R9 ;  /* 0x0000000912001986 */ /* 0x0003e2000c10150a */
[----:B------:R-:W-:-:S02]  /*39a80*/  ISETP.LT.AND P1, PT, R13, UR15, !P0 ;  /* 0x0000000f0d007c0c */ /* 0x000fc4000c721270 */
[----:B0-----:R-:W-:Y:S01]  /*39a90*/  LEA.HI.X.SX32 R23, R2, R20, 0x1, P4 ;  /* 0x0000001402177211 */ /* 0x001fe200020f0eff */
[----:B------:R-:W-:Y:S01]  /*39aa0*/  IMAD R17, R13, UR5, RZ ;  /* 0x000000050d117c24 */ /* 0x000fe2000f8e02ff */
[C---:B------:R-:W-:Y:S01]  /*39ab0*/  ISETP.LT.AND P4, PT, R12.reuse, UR15, !P0 ;  /* 0x0000000f0c007c0c */ /* 0x040fe2000c781270 */
[----:B------:R-:W-:Y:S02]  /*39ac0*/  IMAD R2, R12, UR5, RZ ;  /* 0x000000050c027c24 */ /* 0x000fe4000f8e02ff */
[----:B------:R-:W0:Y:S01]  /*39ad0*/  LDS.128 R12, [R3] ;  /* 0x00000000030c7984 */ /* 0x000e220000000c00 */
[----:B------:R-:W-:Y:S02]  /*39ae0*/  LOP3.LUT R32, R0, 0x28, R41, 0xfe, !PT ;  /* 0x0000002800207812 */ /* 0x000fe400078efe29 */
[----:B-1----:R-:W-:Y:S02]  /*39af0*/  PRMT R19, R9, 0x7632, R19 ;  /* 0x0000763209137816 */ /* 0x002fe40000000013 */
[C---:B------:R-:W-:Y:S01]  /*39b00*/  ISETP.LT.AND P3, PT, R32.reuse, UR15, !P0 ;  /* 0x0000000f20007c0c */ /* 0x040fe2000c761270 */
[----:B------:R-:W-:Y:S01]  /*39b10*/  IMAD R32, R32, UR5, RZ ;  /* 0x0000000520207c24 */ /* 0x000fe2000f8e02ff */
[-C--:B------:R-:W-:Y:S01]  /*39b20*/  LEA R18, P6, R2, R21.reuse, 0x1 ;  /* 0x0000001502127211 */ /* 0x080fe200078c08ff */
[----:B------:R1:W-:Y:S01]  /*39b30*/  @P2 STG.E.U16 desc[UR10][R22.64], R19 ;  /* 0x0000001316002986 */ /* 0x0003e2000c10150a */
[----:B------:R-:W-:-:S02]  /*39b40*/  LEA R16, P2, R17, R21, 0x1 ;  /* 0x0000001511107211 */ /* 0x000fc400078408ff */
[C---:B------:R-:W-:Y:S02]  /*39b50*/  LEA R8, P5, R32.reuse, R21, 0x1 ;  /* 0x0000001520087211 */ /* 0x040fe400078a08ff */
[-C--:B------:R-:W-:Y:S02]  /*39b60*/  LEA.HI.X.SX32 R17, R17, R20.reuse, 0x1, P2 ;  /* 0x0000001411117211 */ /* 0x080fe400010f0eff */
[-C--:B------:R-:W-:Y:S02]  /*39b70*/  LEA.HI.X.SX32 R9, R32, R20.reuse, 0x1, P5 ;  /* 0x0000001420097211 */ /* 0x080fe400028f0eff */
[----:B-1----:R-:W-:Y:S02]  /*39b80*/  LEA.HI.X.SX32 R19, R2, R20, 0x1, P6 ;  /* 0x0000001402137211 */ /* 0x002fe400030f0eff */
[----:B------:R-:W-:Y:S02]  /*39b90*/  LOP3.LUT R2, R0, 0x2e, R41, 0xfe, !PT ;  /* 0x0000002e00027812 */ /* 0x000fe400078efe29 */
[----:B------:R-:W-:-:S02]  /*39ba0*/  PRMT R33, R10, 0x7632, R33 ;  /* 0x000076320a217816 */ /* 0x000fc40000000021 */
[C---:B------:R-:W-:Y:S01]  /*39bb0*/  ISETP.LT.AND P2, PT, R2.reuse, UR15, !P0 ;  /* 0x0000000f02007c0c */ /* 0x040fe2000c741270 */
[----:B------:R-:W-:Y:S01]  /*39bc0*/  IMAD R2, R2, UR5, RZ ;  /* 0x0000000502027c24 */ /* 0x000fe2000f8e02ff */
[C-C-:B------:R-:W-:Y:S01]  /*39bd0*/  LOP3.LUT R22, R0.reuse, 0x30, R41.reuse, 0xfe, !PT ;  /* 0x0000003000167812 */ /* 0x140fe200078efe29 */
[----:B------:R1:W-:Y:S01]  /*39be0*/  @P3 STG.E.U16 desc[UR10][R8.64], R10 ;  /* 0x0000000a08003986 */ /* 0x0003e2000c10150a */
[--C-:B------:R-:W-:Y:S02]  /*39bf0*/  LOP3.LUT R32, R0, 0x32, R41.reuse, 0xfe, !PT ;  /* 0x0000003200207812 */ /* 0x100fe400078efe29 */
[C---:B------:R-:W-:Y:S01]  /*39c00*/  ISETP.LT.AND P3, PT, R22.reuse, UR15, !P0 ;  /* 0x0000000f16007c0c */ /* 0x040fe2000c761270 */
[----:B------:R2:W-:Y:S01]  /*39c10*/  @P1 STG.E.U16 desc[UR10][R16.64], R33 ;  /* 0x0000002110001986 */ /* 0x0005e2000c10150a */
[----:B------:R-:W-:Y:S01]  /*39c20*/  IMAD R22, R22, UR5, RZ ;  /* 0x0000000516167c24 */ /* 0x000fe2000f8e02ff */
[----:B------:R-:W-:Y:S02]  /*39c30*/  LOP3.LUT R23, R0, 0x34, R41, 0xfe, !PT ;  /* 0x0000003400177812 */ /* 0x000fe400078efe29 */
[----:B------:R-:W-:-:S02]  /*39c40*/  PRMT R34, R11, 0x7632, R34 ;  /* 0x000076320b227816 */ /* 0x000fc40000000022 */
[-C--:B-1----:R-:W-:Y:S01]  /*39c50*/  LEA R8, P1, R2, R21.reuse, 0x1 ;  /* 0x0000001502087211 */ /* 0x082fe200078208ff */
[----:B------:R1:W-:Y:S01]  /*39c60*/  @P4 STG.E.U16 desc[UR10][R18.64], R11 ;  /* 0x0000000b12004986 */ /* 0x0003e2000c10150a */
[-C--:B------:R-:W-:Y:S02]  /*39c70*/  LEA R10, P5, R22, R21.reuse, 0x1 ;  /* 0x00000015160a7211 */ /* 0x080fe400078a08ff */
[----:B------:R-:W-:Y:S01]  /*39c80*/  LEA.HI.X.SX32 R9, R2, R20, 0x1, P1 ;  /* 0x0000001402097211 */ /* 0x000fe200008f0eff */
[C---:B--2---:R-:W-:Y:S01]  /*39c90*/  IMAD R17, R32.reuse, UR5, RZ ;  /* 0x0000000520117c24 */ /* 0x044fe2000f8e02ff */
[----:B------:R-:W-:Y:S01]  /*39ca0*/  ISETP.LT.AND P4, PT, R32, UR15, !P0 ;  /* 0x0000000f20007c0c */ /* 0x000fe2000c781270 */
[C---:B------:R-:W-:Y:S01]  /*39cb0*/  IMAD R2, R23.reuse, UR5, RZ ;  /* 0x0000000517027c24 */ /* 0x040fe2000f8e02ff */
[----:B------:R-:W-:Y:S01]  /*39cc0*/  ISETP.LT.AND P1, PT, R23, UR15, !P0 ;  /* 0x0000000f17007c0c */ /* 0x000fe2000c721270 */
[----:B------:R2:W-:Y:S01]  /*39cd0*/  @P2 STG.E.U16 desc[UR10][R8.64], R34 ;  /* 0x0000002208002986 */ /* 0x0005e2000c10150a */
[----:B------:R-:W-:-:S02]  /*39ce0*/  LEA R16, P6, R17, R21, 0x1 ;  /* 0x0000001511107211 */ /* 0x000fc400078c08ff */
[-C--:B-1----:R-:W-:Y:S02]  /*39cf0*/  LEA.HI.X.SX32 R11, R22, R20.reuse, 0x1, P5 ;  /* 0x00000014160b7211 */ /* 0x082fe400028f0eff */
[----:B------:R-:W-:Y:S02]  /*39d00*/  LEA R18, P2, R2, R21, 0x1 ;  /* 0x0000001502127211 */ /* 0x000fe400078408ff */
[--C-:B------:R-:W-:Y:S02]  /*39d10*/  LOP3.LUT R22, R0, 0x36, R41.reuse, 0xfe, !PT ;  /* 0x0000003600167812 */ /* 0x100fe400078efe29 */
[-C--:B------:R-:W-:Y:S02]  /*39d20*/  LEA.HI.X.SX32 R17, R17, R20.reuse, 0x1, P6 ;  /* 0x0000001411117211 */ /* 0x080fe400030f0eff */
[----:B0-----:R-:W-:Y:S02]  /*39d30*/  PRMT R32, R12, 0x7632, R32 ;  /* 0x000076320c207816 */ /* 0x001fe40000000020 */
[----:B------:R-:W-:Y:S01]  /*39d40*/  LEA.HI.X.SX32 R19, R2, R20, 0x1, P2 ;  /* 0x0000001402137211 */ /* 0x000fe200010f0eff */
[C---:B------:R-:W-:Y:S01]  /*39d50*/  IMAD R2, R22.reuse, UR5, RZ ;  /* 0x0000000516027c24 */ /* 0x040fe2000f8e02ff */
[----:B------:R-:W-:Y:S01]  /*39d60*/  ISETP.LT.AND P2, PT, R22, UR15, !P0 ;  /* 0x0000000f16007c0c */ /* 0x000fe2000c741270 */
[----:B------:R0:W-:Y:S01]  /*39d70*/  @P3 STG.E.U16 desc[UR10][R10.64], R12 ;  /* 0x0000000c0a003986 */ /* 0x0001e2000c10150a */
[----:B--2---:R-:W-:-:S02]  /*39d80*/  LOP3.LUT R9, R0, 0x38, R41, 0xfe, !PT ;  /* 0x0000003800097812 */ /* 0x004fc400078efe29 */
[--C-:B------:R-:W-:Y:S01]  /*39d90*/  LOP3.LUT R23, R0, 0x3a, R41.reuse, 0xfe, !PT ;  /* 0x0000003a00177812 */ /* 0x100fe200078efe29 */
[----:B------:R-:W-:Y:S01]  /*39da0*/  @P4 STG.E.U16 desc[UR10][R16.64], R32 ;  /* 0x0000002010004986 */ /* 0x000fe2000c10150a */
[C---:B------:R-:W-:Y:S02]  /*39db0*/  LEA R8, P4, R2.reuse, R21, 0x1 ;  /* 0x0000001502087211 */ /* 0x040fe400078808ff */
[C---:B------:R-:W-:Y:S01]  /*39dc0*/  ISETP.LT.AND P3, PT, R9.reuse, UR15, !P0 ;  /* 0x0000000f09007c0c */ /* 0x040fe2000c761270 */
[----:B------:R1:W-:Y:S01]  /*39dd0*/  @P1 STG.E.U16 desc[UR10][R18.64], R13 ;  /* 0x0000000d12001986 */ /* 0x0003e2000c10150a */
[----:B0-----:R-:W-:Y:S01]  /*39de0*/  IMAD R11, R9, UR5, RZ ;  /* 0x00000005090b7c24 */ /* 0x001fe2000f8e02ff */
[----:B------:R-:W-:Y:S01]  /*39df0*/  LEA.HI.X.SX32 R9, R2, R20, 0x1, P4 ;  /* 0x0000001402097211 */ /* 0x000fe200020f0eff */
[----:B------:R-:W-:Y:S01]  /*39e00*/  IMAD R2, R23, UR5, RZ ;  /* 0x0000000517027c24 */ /* 0x000fe2000f8e02ff */
[----:B------:R-:W-:Y:S02]  /*39e10*/  LOP3.LUT R22, R0, 0x3c, R41, 0xfe, !PT ;  /* 0x0000003c00167812 */ /* 0x000fe400078efe29 */
[----:B-1----:R-:W-:-:S02]  /*39e20*/  PRMT R19, R13, 0x7632, R19 ;  /* 0x000076320d137816 */ /* 0x002fc40000000013 */
[----:B------:R-:W-:-:S03]  /*39e30*/  ISETP.LT.AND P1, PT, R23, UR15, !P0 ;  /* 0x0000000f17007c0c */ /* 0x000fc6000c721270 */
[----:B------:R0:W-:Y:S01]  /*39e40*/  @P2 STG.E.U16 desc[UR10][R8.64], R19 ;  /* 0x0000001308002986 */ /* 0x0001e2000c10150a */
[-C--:B------:R-:W-:Y:S01]  /*39e50*/  LEA R12, P2, R2, R21.reuse, 0x1 ;  /* 0x00000015020c7211 */ /* 0x080fe200078408ff */
[C---:B------:R-:W-:Y:S01]  /*39e60*/  IMAD R17, R22.reuse, UR5, RZ ;  /* 0x0000000516117c24 */ /* 0x040fe2000f8e02ff */
[----:B------:R-:W-:Y:S02]  /*39e70*/  ISETP.LT.AND P4, PT, R22, UR15, !P0 ;  /* 0x0000000f16007c0c */ /* 0x000fe4000c781270 */
[-C--:B------:R-:W-:Y:S02]  /*39e80*/  LEA R10, P5, R11, R21.reuse, 0x1 ;  /* 0x000000150b0a7211 */ /* 0x080fe400078a08ff */
[----:B------:R-:W-:Y:S02]  /*39e90*/  LEA.HI.X.SX32 R13, R2, R20, 0x1, P2 ;  /* 0x00000014020d7211 */ /* 0x000fe400010f0eff */
[----:B------:R-:W-:Y:S02]  /*39ea0*/  LOP3.LUT R2, R0, 0x3e, R41, 0xfe, !PT ;  /* 0x0000003e00027812 */ /* 0x000fe400078efe29 */
[----:B------:R-:W-:-:S02]  /*39eb0*/  LEA R16, P6, R17, R21, 0x1 ;  /* 0x0000001511107211 */ /* 0x000fc400078c08ff */
[-C--:B------:R-:W-:Y:S02]  /*39ec0*/  LEA.HI.X.SX32 R11, R11, R20.reuse, 0x1, P5 ;  /* 0x000000140b0b7211 */ /* 0x080fe400028f0eff */
[----:B------:R-:W-:Y:S02]  /*39ed0*/  PRMT R22, R14, 0x7632, R22 ;  /* 0x000076320e167816 */ /* 0x000fe40000000016 */
[C---:B------:R-:W-:Y:S01]  /*39ee0*/  ISETP.LT.AND P2, PT, R2.reuse, UR15, !P0 ;  /* 0x0000000f02007c0c */ /* 0x040fe2000c741270 */
[----:B------:R-:W-:Y:S01]  /*39ef0*/  IMAD R2, R2, UR5, RZ ;  /* 0x0000000502027c24 */ /* 0x000fe2000f8e02ff */
[----:B------:R-:W-:Y:S01]  /*39f00*/  LEA.HI.X.SX32 R17, R17, R20, 0x1, P6 ;  /* 0x0000001411117211 */ /* 0x000fe200030f0eff */
[----:B------:R1:W-:Y:S01]  /*39f10*/  @P3 STG.E.U16 desc[UR10][R10.64], R14 ;  /* 0x0000000e0a003986 */ /* 0x0003e2000c10150a */
[C-C-:B0-----:R-:W-:Y:S02]  /*39f20*/  LOP3.LUT R9, R0.reuse, 0x42, R41.reuse, 0xfe, !PT ;  /* 0x0000004200097812 */ /* 0x141fe400078efe29 */
        /* <DEDUP_REMOVED lines=9> */
[----:B0-----:R-:W-:Y:S01]  /*39fc0*/  IMAD R13, R9, UR5, RZ ;  /* 0x00000005090d7c24 */ /* 0x001fe2000f8e02ff */
[----:B------:R-:W-:Y:S01]  /*39fd0*/  LEA.HI.X.SX32 R9, R2, R20, 0x1, P1 ;  /* 0x0000001402097211 */ /* 0x000fe200008f0eff */
[----:B------:R-:W-:Y:S01]  /*39fe0*/  IMAD R2, R11, UR5, RZ ;  /* 0x000000050b027c24 */ /* 0x000fe2000f8e02ff */
[----:B------:R-:W-:-:S02]  /*39ff0*/  LEA R10, P5, R18, R21, 0x1 ;  /* 0x00000015120a7211 */ /* 0x000fc400078a08ff */
[-C--:B------:R-:W-:Y:S01]  /*3a000*/  LEA R12, P6, R13, R21.reuse, 0x1 ;  /* 0x000000150d0c7211 */ /* 0x080fe200078c08ff */
[----:B------:R0:W-:Y:S01]  /*3a010*/  @P2 STG.E.U16 desc[UR10][R8.64], R23 ;  /* 0x0000001708002986 */ /* 0x0001e2000c10150a */
[----:B------:R-:W-:Y:S02]  /*3a020*/  LEA R14, P2, R2, R21, 0x1 ;  /* 0x00000015020e7211 */ /* 0x000fe400078408ff */
[----:B--2---:R-:W-:Y:S02]  /*3a030*/  LOP3.LUT R16, R0, 0x46, R41, 0xfe, !PT ;  /* 0x0000004600107812 */ /* 0x004fe400078efe29 */
[----:B------:R-:W-:Y:S02]  /*3a040*/  ISETP.LT.AND P1, PT, R11, UR15, !P0 ;  /* 0x0000000f0b007c0c */ /* 0x000fe4000c721270 */
[-C--:B------:R-:W-:Y:S02]  /*3a050*/  LEA.HI.X.SX32 R11, R18, R20.reuse, 0x1, P5 ;  /* 0x00000014120b7211 */ /* 0x080fe400028f0eff */
[----:B------:R-:W-:-:S02]  /*3a060*/  LEA.HI.X.SX32 R13, R13, R20, 0x1, P6 ;  /* 0x000000140d0d7211 */ /* 0x000fc400030f0eff */
[----:B------:R-:W-:Y:S02]  /*3a070*/  PRMT R18, R24, 0x7632, R18 ;  /* 0x0000763218127816 */ /* 0x000fe40000000012 */
[----:B------:R-:W-:Y:S01]  /*3a080*/  LEA.HI.X.SX32 R15, R2, R20, 0x1, P2 ;  /* 0x00000014020f7211 */ /* 0x000fe200010f0eff */
[C---:B------:R-:W-:Y:S01]  /*3a090*/  IMAD R2, R16.reuse, UR5, RZ ;  /* 0x0000000510027c24 */ /* 0x040fe2000f8e02ff */
[----:B------:R-:W-:Y:S01]  /*3a0a0*/  ISETP.LT.AND P2, PT, R16, UR15, !P0 ;  /* 0x0000000f10007c0c */ /* 0x000fe2000c741270 */
[----:B------:R1:W-:Y:S01]  /*3a0b0*/  @P3 STG.E.U16 desc[UR10][R10.64], R24 ;  /* 0x000000180a003986 */ /* 0x0003e2000c10150a */
[C-C-:B0-----:R-:W-:Y:S02]  /*3a0c0*/  LOP3.LUT R9, R0.reuse, 0x48, R41.reuse, 0xfe, !PT ;  /* 0x0000004800097812 */ /* 0x141fe400078efe29 */
[----:B------:R-:W-:Y:S01]  /*3a0d0*/  LOP3.LUT R17, R0, 0x4a, R41, 0xfe, !PT ;  /* 0x0000004a00117812 */ /* 0x000fe200078efe29 */
[----:B------:R0:W-:Y:S01]  /*3a0e0*/  @P4 STG.E.U16 desc[UR10][R12.64], R18 ;  /* 0x000000120c004986 */ /* 0x0001e2000c10150a */
[----:B------:R-:W-:-:S02]  /*3a0f0*/  LEA R8, P4, R2, R21, 0x1 ;  /* 0x0000001502087211 */ /* 0x000fc400078808ff */
[C---:B------:R-:W-:Y:S01]  /*3a100*/  ISETP.LT.AND P3, PT, R9.reuse, UR15, !P0 ;  /* 0x0000000f09007c0c */ /* 0x040fe2000c761270 */
[----:B-1----:R-:W-:Y:S01]  /*3a110*/  IMAD R11, R9, UR5, RZ ;  /* 0x00000005090b7c24 */ /* 0x002fe2000f8e02ff */
[----:B------:R-:W-:Y:S01]  /*3a120*/  LEA.HI.X.SX32 R9, R2, R20, 0x1, P4 ;  /* 0x0000001402097211 */ /* 0x000fe200020f0eff */
[----:B------:R-:W-:Y:S01]  /*3a130*/  IMAD R2, R17, UR5, RZ ;  /* 0x0000000511027c24 */ /* 0x000fe2000f8e02ff */
[----:B0-----:R-:W-:Y:S01]  /*3a140*/  PRMT R13, R25, 0x7632, R13 ;  /* 0x00007632190d7816 */ /* 0x001fe2000000000d */
[----:B------:R0:W-:Y:S01]  /*3a150*/  @P1 STG.E.U16 desc[UR10][R14.64], R25 ;  /* 0x000000190e001986 */ /* 0x0001e2000c10150a */
[----:B------:R-:W-:-:S03]  /*3a160*/  LOP3.LUT R16, R0, 0x4c, R41, 0xfe, !PT ;  /* 0x0000004c00107812 */ /* 0x000fc600078efe29 */
[----:B------:R1:W-:Y:S01]  /*3a170*/  @P2 STG.E.U16 desc[UR10][R8.64], R13 ;  /* 0x0000000d08002986 */ /* 0x0003e2000c10150a */
[-C--:B------:R-:W-:Y:S02]  /*3a180*/  LEA R12, P2, R2, R21.reuse, 0x1 ;  /* 0x00000015020c7211 */ /* 0x080fe400078408ff */
[----:B------:R-:W-:Y:S02]  /*3a190*/  ISETP.LT.AND P1, PT, R17, UR15, !P0 ;  /* 0x0000000f11007c0c */ /* 0x000fe4000c721270 */
[C---:B------:R-:W-:Y:S02]  /*3a1a0*/  ISETP.LT.AND P4, PT, R16.reuse, UR15, !P0 ;  /* 0x0000000f10007c0c */ /* 0x040fe4000c781270 */
[----:B------:R-:W-:Y:S01]  /*3a1b0*/  LEA R10, P5, R11, R21, 0x1 ;  /* 0x000000150b0a7211 */ /* 0x000fe200078a08ff */
[----:B0-----:R-:W-:Y:S01]  /*3a1c0*/  IMAD R15, R16, UR5, RZ ;  /* 0x00000005100f7c24 */ /* 0x001fe2000f8e02ff */
[----:B-1----:R-:W-:Y:S02]  /*3a1d0*/  LEA.HI.X.SX32 R13, R2, R20, 0x1, P2 ;  /* 0x00000014020d7211 */ /* 0x002fe400010f0eff */
        /* <DEDUP_REMOVED lines=16> */
[----:B0-----:R-:W-:Y:S02]  /*3a2e0*/  LOP3.LUT R11, R0, 0x54, R41, 0xfe, !PT ;  /* 0x00000054000b7812 */ /* 0x001fe400078efe29 */
[----:B------:R-:W-:Y:S01]  /*3a2f0*/  PRMT R18, R27, 0x7632, R18 ;  /* 0x000076321b127816 */ /* 0x000fe20000000012 */
[----:B-1----:R-:W-:Y:S01]  /*3a300*/  IMAD R13, R9, UR5, RZ ;  /* 0x00000005090d7c24 */ /* 0x002fe2000f8e02ff */
[----:B------:R-:W-:Y:S01]  /*3a310*/  LEA.HI.X.SX32 R9, R2, R20, 0x1, P1 ;  /* 0x0000001402097211 */ /* 0x000fe200008f0eff */
[----:B------:R-:W-:Y:S01]  /*3a320*/  IMAD R2, R11, UR5, RZ ;  /* 0x000000050b027c24 */ /* 0x000fe2000f8e02ff */
[----:B------:R-:W-:-:S02]  /*3a330*/  LEA R10, P5, R16, R21, 0x1 ;  /* 0x00000015100a7211 */ /* 0x000fc400078a08ff */
[----:B------:R-:W-:Y:S01]  /*3a340*/  ISETP.LT.AND P1, PT, R11, UR15, !P0 ;  /* 0x0000000f0b007c0c */ /* 0x000fe2000c721270 */
[----:B------:R0:W-:Y:S01]  /*3a350*/  @P2 STG.E.U16 desc[UR10][R8.64], R18 ;  /* 0x0000001208002986 */ /* 0x0001e2000c10150a */
[-C--:B------:R-:W-:Y:S02]  /*3a360*/  LEA.HI.X.SX32 R11, R16, R20.reuse, 0x1, P5 ;  /* 0x00000014100b7211 */ /* 0x080fe400028f0eff */
[CC--:B------:R-:W-:Y:S02]  /*3a370*/  LEA R12, P6, R13.reuse, R21.reuse, 0x1 ;  /* 0x000000150d0c7211 */ /* 0x0c0fe400078c08ff */
[----:B--2---:R-:W-:Y:S02]  /*3a380*/  LEA R14, P2, R2, R21, 0x1 ;  /* 0x00000015020e7211 */ /* 0x004fe400078408ff */
[----:B------:R-:W-:Y:S02]  /*3a390*/  LOP3.LUT R16, R0, 0x56, R41, 0xfe, !PT ;  /* 0x0000005600107812 */ /* 0x000fe400078efe29 */
        /* <DEDUP_REMOVED lines=56> */
[----:B------:R-:W-:Y:S01]  /*3a720*/  @P3 STG.E.U16 desc[UR10][R10.64], R4 ;  /* 0x000000040a003986 */ /* 0x000fe2000c10150a */
[----:B------:R-:W-:Y:S02]  /*3a730*/  ISETP.LT.AND P2, PT, R16, UR15, !P0 ;  /* 0x0000000f10007c0c */ /* 0x000fe4000c741270 */
[C-C-:B0-----:R-:W-:Y:S01]  /*3a740*/  LOP3.LUT R8, R0.reuse, 0x6c, R41.reuse, 0xfe, !PT ;  /* 0x0000006c00087812 */ /* 0x141fe200078efe29 */
[----:B------:R0:W-:Y:S01]  /*3a750*/  @P4 STG.E.U16 desc[UR10][R12.64], R17 ;  /* 0x000000110c004986 */ /* 0x0001e2000c10150a */
[--C-:B------:R-:W-:Y:S02]  /*3a760*/  LOP3.LUT R9, R0, 0x6a, R41.reuse, 0xfe, !PT ;  /* 0x0000006a00097812 */ /* 0x100fe400078efe29 */
[----:B------:R-:W-:Y:S01]  /*3a770*/  LEA R16, P4, R2, R21, 0x1 ;  /* 0x0000001502107211 */ /* 0x000fe200078808ff */
[----:B------:R1:W-:Y:S01]  /*3a780*/  @P1 STG.E.U16 desc[UR10][R14.64], R5 ;  /* 0x000000050e001986 */ /* 0x0003e2000c10150a */
[----:B------:R-:W-:-:S02]  /*3a790*/  LOP3.LUT R18, R0, 0x68, R41, 0xfe, !PT ;  /* 0x0000006800127812 */ /* 0x000fc400078efe29 */
[C---:B------:R-:W-:Y:S02]  /*3a7a0*/  ISETP.LT.AND P1, PT, R9.reuse, UR15, !P0 ;  /* 0x0000000f09007c0c */ /* 0x040fe4000c721270 */
[----:B0-----:R-:W-:Y:S01]  /*3a7b0*/  LEA.HI.X.SX32 R17, R2, R20, 0x1, P4 ;  /* 0x0000001402117211 */ /* 0x001fe200020f0eff */
[----:B------:R-:W-:Y:S01]  /*3a7c0*/  IMAD R13, R9, UR5, RZ ;  /* 0x00000005090d7c24 */ /* 0x000fe2000f8e02ff */
[C---:B------:R-:W-:Y:S01]  /*3a7d0*/  ISETP.LT.AND P4, PT, R8.reuse, UR15, !P0 ;  /* 0x0000000f08007c0c */ /* 0x040fe2000c781270 */
[----:B------:R-:W-:Y:S02]  /*3a7e0*/  IMAD R2, R8, UR5, RZ ;  /* 0x0000000508027c24 */ /* 0x000fe4000f8e02ff */
[----:B------:R0:W2:Y:S01]  /*3a7f0*/  LDS.128 R8, [R3+0x800] ;  /* 0x0008000003087984 */ /* 0x0000a20000000c00 */
[C---:B------:R-:W-:Y:S01]  /*3a800*/  ISETP.LT.AND P3, PT, R18.reuse, UR15, !P0 ;  /* 0x0000000f12007c0c */ /* 0x040fe2000c761270 */
[----:B------:R-:W-:Y:S01]  /*3a810*/  IMAD R18, R18, UR5, RZ ;  /* 0x0000000512127c24 */ /* 0x000fe2000f8e02ff */
[----:B-1----:R-:W-:-:S02]  /*3a820*/  PRMT R15, R5, 0x7632, R15 ;  /* 0x00007632050f7816 */ /* 0x002fc4000000000f */
[-C--:B------:R-:W-:Y:S02]  /*3a830*/  LEA R14, P6, R2, R21.reuse, 0x1 ;  /* 0x00000015020e7211 */ /* 0x080fe400078c08ff */
[CC--:B------:R-:W-:Y:S01]  /*3a840*/  LEA R4, P5, R18.reuse, R21.reuse, 0x1 ;  /* 0x0000001512047211 */ /* 0x0c0fe200078a08ff */
[----:B------:R1:W-:Y:S01]  /*3a850*/  @P2 STG.E.U16 desc[UR10][R16.64], R15 ;  /* 0x0000000f10002986 */ /* 0x0003e2000c10150a */
[C---:B------:R-:W-:Y:S02]  /*3a860*/  LEA R12, P2, R13.reuse, R21, 0x1 ;  /* 0x000000150d0c7211 */ /* 0x040fe400078408ff */
[-C--:B------:R-:W-:Y:S02]  /*3a870*/  LEA.HI.X.SX32 R5, R18, R20.reuse, 0x1, P5 ;  /* 0x0000001412057211 */ /* 0x080fe400028f0eff */
[----:B------:R-:W-:Y:S02]  /*3a880*/  LEA.HI.X.SX32 R13, R13, R20, 0x1, P2 ;  /* 0x000000140d0d7211 */ /* 0x000fe400010f0eff */
[----:B0-----:R-:W-:Y:S01]  /*3a890*/  LOP3.LUT R3, R0, 0x6e, R41, 0xfe, !PT ;  /* 0x0000006e00037812 */ /* 0x001fe200078efe29 */
[----:B------:R0:W-:Y:S01]  /*3a8a0*/  @P3 STG.E.U16 desc[UR10][R4.64], R6 ;  /* 0x0000000604003986 */ /* 0x0001e2000c10150a */
[----:B-1----:R-:W-:-:S02]  /*3a8b0*/  PRMT R17, R6, 0x7632, R17 ;  /* 0x0000763206117816 */ /* 0x002fc40000000011 */
[----:B------:R-:W-:-:S03]  /*3a8c0*/  LEA.HI.X.SX32 R15, R2, R20, 0x1, P6 ;  /* 0x00000014020f7211 */ /* 0x000fc600030f0eff */
[----:B------:R1:W-:Y:S01]  /*3a8d0*/  @P1 STG.E.U16 desc[UR10][R12.64], R17 ;  /* 0x000000110c001986 */ /* 0x0003e2000c10150a */
[C-C-:B------:R-:W-:Y:S02]  /*3a8e0*/  LOP3.LUT R16, R0.reuse, 0x70, R41.reuse, 0xfe, !PT ;  /* 0x0000007000107812 */ /* 0x140fe400078efe29 */
[----:B------:R-:W-:Y:S01]  /*3a8f0*/  LOP3.LUT R2, R0, 0x72, R41, 0xfe, !PT ;  /* 0x0000007200027812 */ /* 0x000fe200078efe29 */
[----:B------:R3:W-:Y:S01]  /*3a900*/  @P4 STG.E.U16 desc[UR10][R14.64], R7 ;  /* 0x000000070e004986 */ /* 0x0007e2000c10150a */
[C---:B------:R-:W-:Y:S01]  /*3a910*/  ISETP.LT.AND P4, PT, R3.reuse, UR15, !P0 ;  /* 0x0000000f03007c0c */ /* 0x040fe2000c781270 */
[----:B------:R-:W-:Y:S01]  /*3a920*/  IMAD R3, R3, UR5, RZ ;  /* 0x0000000503037c24 */ /* 0x000fe2000f8e02ff */
[----:B------:R-:W-:Y:S01]  /*3a930*/  ISETP.LT.AND P6, PT, R2, UR15, !P0 ;  /* 0x0000000f02007c0c */ /* 0x000fe2000c7c1270 */
[C---:B0-----:R-:W-:Y:S01]  /*3a940*/  IMAD R5, R16.reuse, UR5, RZ ;  /* 0x0000000510057c24 */ /* 0x041fe2000f8e02ff */
[----:B------:R-:W-:Y:S01]  /*3a950*/  ISETP.LT.AND P5, PT, R16, UR15, !P0 ;  /* 0x0000000f10007c0c */ /* 0x000fe2000c7a1270 */
[----:B-1----:R-:W-:Y:S01]  /*3a960*/  IMAD R12, R2, UR5, RZ ;  /* 0x00000005020c7c24 */ /* 0x002fe2000f8e02ff */
[----:B------:R-:W-:-:S02]  /*3a970*/  LEA R2, P1, R3, R21, 0x1 ;  /* 0x0000001503027211 */ /* 0x000fc400078208ff */
[----:B------:R-:W-:Y:S02]  /*3a980*/  LEA R4, P2, R5, R21, 0x1 ;  /* 0x0000001505047211 */ /* 0x000fe400078408ff */
[-C--:B------:R-:W-:Y:S02]  /*3a990*/  LEA.HI.X.SX32 R3, R3, R20.reuse, 0x1, P1 ;  /* 0x0000001403037211 */ /* 0x080fe400008f0eff */
[----:B---3--:R-:W-:Y:S02]  /*3a9a0*/  PRMT R14, R7, 0x7632, R14 ;  /* 0x00007632070e7816 */ /* 0x008fe4000000000e */
[C-C-:B------:R-:W-:Y:S02]  /*3a9b0*/  LOP3.LUT R13, R0.reuse, 0x76, R41.reuse, 0xfe, !PT ;  /* 0x00000076000d7812 */ /* 0x140fe400078efe29 */
[----:B------:R-:W-:Y:S01]  /*3a9c0*/  LEA.HI.X.SX32 R5, R5, R20, 0x1, P2 ;  /* 0x0000001405057211 */ /* 0x000fe200010f0eff */
[----:B------:R-:W-:Y:S01]  /*3a9d0*/  @P4 STG.E.U16 desc[UR10][R2.64], R14 ;  /* 0x0000000e02004986 */ /* 0x000fe2000c10150a */
[----:B------:R-:W-:-:S02]  /*3a9e0*/  LOP3.LUT R18, R0, 0x7e, R41, 0xfe, !PT ;  /* 0x0000007e00127812 */ /* 0x000fc400078efe29 */
[C-C-:B------:R-:W-:Y:S02]  /*3a9f0*/  LOP3.LUT R19, R0.reuse, 0x7c, R41.reuse, 0xfe, !PT ;  /* 0x0000007c00137812 */ /* 0x140fe400078efe29 */
[C-C-:B------:R-:W-:Y:S02]  /*3aa00*/  LOP3.LUT R22, R0.reuse, 0x7a, R41.reuse, 0xfe, !PT ;  /* 0x0000007a00167812 */ /* 0x140fe400078efe29 */
[--C-:B------:R-:W-:Y:S02]  /*3aa10*/  LOP3.LUT R15, R0, 0x78, R41.reuse, 0xfe, !PT ;  /* 0x00000078000f7812 */ /* 0x100fe400078efe29 */
[----:B------:R-:W-:Y:S02]  /*3aa20*/  LEA R6, P3, R12, R21, 0x1 ;  /* 0x000000150c067211 */ /* 0x000fe400078608ff */
[----:B------:R-:W-:Y:S02]  /*3aa30*/  LOP3.LUT R0, R0, 0x74, R41, 0xfe, !PT ;  /* 0x0000007400007812 */ /* 0x000fe400078efe29 */
[C---:B------:R-:W-:Y:S01]  /*3aa40*/  ISETP.LT.AND P4, PT, R13.reuse, UR15, !P0 ;  /* 0x0000000f0d007c0c */ /* 0x040fe2000c781270 */
[----:B------:R-:W-:Y:S01]  /*3aa50*/  IMAD R13, R13, UR5, RZ ;  /* 0x000000050d0d7c24 */ /* 0x000fe2000f8e02ff */
[----:B------:R-:W-:Y:S01]  /*3aa60*/  LEA.HI.X.SX32 R7, R12, R20, 0x1, P3 ;  /* 0x000000140c077211 */ /* 0x000fe200018f0eff */
[----:B--2---:R0:W-:Y:S01]  /*3aa70*/  @P5 STG.E.U16 desc[UR10][R4.64], R8 ;  /* 0x0000000804005986 */ /* 0x0041e2000c10150a */
[----:B------:R-:W-:-:S02]  /*3aa80*/  PRMT R12, R8, 0x7632, R12 ;  /* 0x00007632080c7816 */ /* 0x000fc4000000000c */
[C---:B------:R-:W-:Y:S01]  /*3aa90*/  ISETP.LT.AND P5, PT, R0.reuse, UR15, !P0 ;  /* 0x0000000f00007c0c */ /* 0x040fe2000c7a1270 */
[----:B------:R-:W-:Y:S01]  /*3aaa0*/  IMAD R0, R0, UR5, RZ ;  /* 0x0000000500007c24 */ /* 0x000fe2000f8e02ff */
[C---:B------:R-:W-:Y:S01]  /*3aab0*/  ISETP.LT.AND P3, PT, R15.reuse, UR15, !P0 ;  /* 0x0000000f0f007c0c */ /* 0x040fe2000c761270 */
[----:B------:R-:W-:Y:S02]  /*3aac0*/  IMAD R15, R15, UR5, RZ ;  /* 0x000000050f0f7c24 */ /* 0x000fe4000f8e02ff */
[----:B------:R-:W-:Y:S01]  /*3aad0*/  IMAD R17, R19, UR5, RZ ;  /* 0x0000000513117c24 */ /* 0x000fe2000f8e02ff */
[----:B------:R1:W-:Y:S01]  /*3aae0*/  @P6 STG.E.U16 desc[UR10][R6.64], R12 ;  /* 0x0000000c06006986 */ /* 0x0003e2000c10150a */
[CC--:B0-----:R-:W-:Y:S01]  /*3aaf0*/  LEA R4, P1, R13.reuse, R21.reuse, 0x1 ;  /* 0x000000150d047211 */ /* 0x0c1fe200078208ff */
[----:B------:R-:W-:Y:S01]  /*3ab00*/  IMAD R16, R22, UR5, RZ ;  /* 0x0000000516107c24 */ /* 0x000fe2000f8e02ff */
[----:B------:R-:W-:Y:S02]  /*3ab10*/  LEA R2, P6, R0, R21, 0x1 ;  /* 0x0000001500027211 */ /* 0x000fe400078c08ff */
[----:B------:R-:W-:-:S02]  /*3ab20*/  LEA.HI.X.SX32 R5, R13, R20, 0x1, P1 ;  /* 0x000000140d057211 */ /* 0x000fc400008f0eff */
[-C--:B------:R-:W-:Y:S02]  /*3ab30*/  LEA R14, P1, R17, R21.reuse, 0x1 ;  /* 0x00000015110e7211 */ /* 0x080fe400078208ff */
[CC--:B-1----:R-:W-:Y:S01]  /*3ab40*/  LEA R6, P2, R15.reuse, R21.reuse, 0x1 ;  /* 0x000000150f067211 */ /* 0x0c2fe200078408ff */
[----:B------:R-:W-:Y:S01]  /*3ab50*/  IMAD R8, R18, UR5, RZ ;  /* 0x0000000512087c24 */ /* 0x000fe2000f8e02ff */
[-C--:B------:R-:W-:Y:S02]  /*3ab60*/  LEA.HI.X.SX32 R3, R0, R20.reuse, 0x1, P6 ;  /* 0x0000001400037211 */ /* 0x080fe400030f0eff */
[----:B------:R-:W-:Y:S02]  /*3ab70*/  LEA.HI.X.SX32 R7, R15, R20, 0x1, P2 ;  /* 0x000000140f077211 */ /* 0x000fe400010f0eff */
[----:B------:R-:W-:Y:S02]  /*3ab80*/  LEA R12, P6, R16, R21, 0x1 ;  /* 0x00000015100c7211 */ /* 0x000fe400078c08ff */
[----:B------:R-:W-:-:S02]  /*3ab90*/  ISETP.LT.AND P2, PT, R22, UR15, !P0 ;  /* 0x0000000f16007c0c */ /* 0x000fc4000c741270 */
[-C--:B------:R-:W-:Y:S02]  /*3aba0*/  LEA.HI.X.SX32 R15, R17, R20.reuse, 0x1, P1 ;  /* 0x00000014110f7211 */ /* 0x080fe400008f0eff */
[----:B------:R-:W-:Y:S02]  /*3abb0*/  ISETP.LT.AND P1, PT, R19, UR15, !P0 ;  /* 0x0000000f13007c0c */ /* 0x000fe4000c721270 */
[----:B------:R-:W-:Y:S02]  /*3abc0*/  ISETP.LT.AND P0, PT, R18, UR15, !P0 ;  /* 0x0000000f12007c0c */ /* 0x000fe4000c701270 */
[----:B------:R-:W-:Y:S02]  /*3abd0*/  LEA.HI.X.SX32 R13, R16, R20, 0x1, P6 ;  /* 0x00000014100d7211 */ /* 0x000fe400030f0eff */
[----:B------:R-:W-:Y:S01]  /*3abe0*/  LEA R16, P6, R8, R21, 0x1 ;  /* 0x0000001508107211 */ /* 0x000fe200078c08ff */
[----:B------:R0:W-:Y:S01]  /*3abf0*/  @P5 STG.E.U16 desc[UR10][R2.64], R9 ;  /* 0x0000000902005986 */ /* 0x0001e2000c10150a */
[----:B------:R-:W-:-:S02]  /*3ac00*/  PRMT R0, R9, 0x7632, R0 ;  /* 0x0000763209007816 */ /* 0x000fc40000000000 */
[----:B------:R-:W-:Y:S02]  /*3ac10*/  LEA.HI.X.SX32 R17, R8, R20, 0x1, P6 ;  /* 0x0000001408117211 */ /* 0x000fe400030f0eff */
[----:B------:R-:W-:Y:S01]  /*3ac20*/  PRMT R8, R11, 0x7632, R8 ;  /* 0x000076320b087816 */ /* 0x000fe20000000008 */
[----:B------:R1:W-:Y:S01]  /*3ac30*/  @P4 STG.E.U16 desc[UR10][R4.64], R0 ;  /* 0x0000000004004986 */ /* 0x0003e2000c10150a */
[----:B0-----:R-:W-:-:S03]  /*3ac40*/  PRMT R3, R10, 0x7632, R3 ;  /* 0x000076320a037816 */ /* 0x001fc60000000003 */
[----:B------:R1:W-:Y:S04]  /*3ac50*/  @P3 STG.E.U16 desc[UR10][R6.64], R10 ;  /* 0x0000000a06003986 */ /* 0x0003e8000c10150a */
[----:B------:R1:W-:Y:S04]  /*3ac60*/  @P2 STG.E.U16 desc[UR10][R12.64], R3 ;  /* 0x000000030c002986 */ /* 0x0003e8000c10150a */
[----:B------:R1:W-:Y:S04]  /*3ac70*/  @P1 STG.E.U16 desc[UR10][R14.64], R11 ;  /* 0x0000000b0e001986 */ /* 0x0003e8000c10150a */
[----:B------:R1:W-:Y:S01]  /*3ac80*/  @P0 STG.E.U16 desc[UR10][R16.64], R8 ;  /* 0x0000000810000986 */ /* 0x0003e2000c10150a */
[----:B------:R-:W-:Y:S06]  /*3ac90*/  BAR.SYNC.DEFER_BLOCKING 0x0 ;  /* 0x0000000000007b1d */ /* 0x000fec0000010000 */
[----:B------:R-:W-:Y:S05]  /*3aca0*/  BRA.U UP0, `(.L_x_13) ;  /* 0x0000000100a07547 */ /* 0x000fea000b800000 */
[----:B------:R-:W0:Y:S01]  /*3acb0*/  S2UR UR5, SR_CgaCtaId ;  /* 0x00000000000579c3 */ /* 0x000e220000008800 */
[----:B------:R-:W-:Y:S01]  /*3acc0*/  NOP ;  /* 0x0000000000007918 */ /* 0x000fe20000000000 */
[----:B------:R-:W-:Y:S01]  /*3acd0*/  UMOV UR4, 0x50 ;  /* 0x0000005000047882 */ /* 0x000fe20000000000 */
[----:B-1----:R-:W-:Y:S02]  /*3ace0*/  IMAD.U32 R0, RZ, RZ, UR8 ;  /* 0x00000008ff007e24 */ /* 0x002fe4000f8e00ff */
[----:B------:R-:W-:Y:S02]  /*3acf0*/  IMAD.MOV.U32 R3, RZ, RZ, 0xf ;  /* 0x0000000fff037424 */ /* 0x000fe400078e00ff */
[----:B------:R-:W-:Y:S01]  /*3ad00*/  IMAD.MOV.U32 R7, RZ, RZ, 0x1 ;  /* 0x00000001ff077424 */ /* 0x000fe200078e00ff */
[----:B------:R-:W-:-:S04]  /*3ad10*/  LOP3.LUT R0, R0, 0xffff, RZ, 0xc0, !PT ;  /* 0x0000ffff00007812 */ /* 0x000fc800078ec0ff */
[----:B------:R-:W-:-:S05]  /*3ad20*/  SHF.R.U32.HI R0, RZ, 0x5, R0 ;  /* 0x00000005ff007819 */ /* 0x000fca0000011600 */
[----:B------:R-:W-:Y:S01]  /*3ad30*/  VIADD R2, R0, 0x10 ;  /* 0x0000001000027836 */ /* 0x000fe20000000000 */
[----:B------:R-:W-:Y:S01]  /*3ad40*/  SHF.L.U32 R0, R3, R0, RZ ;  /* 0x0000000003007219 */ /* 0x000fe200000006ff */
[----:B0-----:R-:W-:-:S03]  /*3ad50*/  ULEA UR6, UR5, UR4, 0x18 ;  /* 0x0000000405067291 */ /* 0x001fc6000f8ec0ff */
[----:B------:R-:W-:-:S04]  /*3ad60*/  SHF.L.U32 R3, R7, R2, RZ ;  /* 0x0000000207037219 */ /* 0x000fc800000006ff */
[----:B------:R-:W-:Y:S02]  /*3ad70*/  LOP3.LUT R0, R3, R0, RZ, 0xfc, !PT ;  /* 0x0000000003007212 */ /* 0x000fe400078efcff */
[----:B------:R-:W0:Y:S02]  /*3ad80*/  LDS R5, [UR6] ;  /* 0x00000006ff057984 */ /* 0x000e240008000800 */
[C---:B------:R-:W-:Y:S02]  /*3ad90*/  LOP3.LUT R2, R0.reuse, 0xffff, RZ, 0xc0, !PT ;  /* 0x0000ffff00027812 */ /* 0x040fe400078ec0ff */
[----:B0-----:R-:W-:-:S04]  /*3ada0*/  LOP3.LUT R3, R0, 0xffff, R5, 0x80, !PT ;  /* 0x0000ffff00037812 */ /* 0x001fc800078e8005 */
[----:B------:R-:W-:-:S13]  /*3adb0*/  ISETP.NE.AND P0, PT, R3, R2, PT ;  /* 0x000000020300720c */ /* 0x000fda0003f05270 */
[----:B------:R-:W-:Y:S05]  /*3adc0*/  @P0 BRA `(.L_x_14) ;  /* 0x0000000000500947 */ /* 0x000fea0003800000 */
[----:B------:R-:W-:Y:S02]  /*3add0*/  SHF.R.U32.HI R5, RZ, 0x10, R5 ;  /* 0x00000010ff057819 */ /* 0x000fe40000011605 */
[----:B------:R-:W-:-:S04]  /*3ade0*/  SHF.R.U32.HI R2, RZ, 0x10, R0 ;  /* 0x00000010ff027819 */ /* 0x000fc80000011600 */
[----:B------:R-:W-:-:S04]  /*3adf0*/  LOP3.LUT R5, R5, R2, RZ, 0xc0, !PT ;  /* 0x0000000205057212 */ /* 0x000fc800078ec0ff */
[----:B------:R-:W-:-:S13]  /*3ae00*/  ISETP.NE.AND P0, PT, R5, R2, PT ;  /* 0x000000020500720c */ /* 0x000fda0003f05270 */
[----:B------:R-:W-:Y:S05]  /*3ae10*/  @P0 BRA `(.L_x_15) ;  /* 0x0000000000300947 */ /* 0x000fea0003800000 */
[----:B------:R-:W-:Y:S01]  /*3ae20*/  R2UR UR4, R0 ;  /* 0x00000000000472ca */ /* 0x000fe200000e0000 */
[----:B------:R-:W-:Y:S01]  /*3ae30*/  VOTEU.ANY UR5, UPT, PT ;  /* 0x0000000000057886 */ /* 0x000fe200038e0100 */
[----:B------:R-:W0:Y:S01]  /*3ae40*/  S2R R0, SR_LANEID ;  /* 0x0000000000007919 */ /* 0x000e220000000000 */
[----:B------:R-:W-:-:S10]  /*3ae50*/  UFLO.U32 UR5, UR5 ;  /* 0x00000005000572bd */ /* 0x000fd400080e0000 */
[----:B------:R-:W-:-:S06]  /*3ae60*/  ULOP3.LUT UR4, URZ, UR4, URZ, 0x33, !UPT ;  /* 0x00000004ff047292 */ /* 0x000fcc000f8e33ff */
[----:B------:R-:W-:-:S04]  /*3ae70*/  IMAD.U32 R2, RZ, RZ, UR4 ;  /* 0x00000004ff027e24 */ /* 0x000fc8000f8e00ff */
[----:B------:R-:W1:Y:S02]  /*3ae80*/  REDUX UR7, R2 ;  /* 0x00000000020773c4 */ /* 0x000e640000000000 */
[----:B------:R2:W-:Y:S01]  /*3ae90*/  UTCATOMSWS.AND URZ, UR4 ;  /* 0x0000000400ff79e3 */ /* 0x0005e20008000000 */
[----:B0-----:R-:W-:Y:S01]  /*3aea0*/  ISETP.EQ.U32.AND P0, PT, R0, UR5, PT ;  /* 0x0000000500007c0c */ /* 0x001fe2000bf02070 */
[----:B-1----:R-:W-:-:S12]  /*3aeb0*/  IMAD.U32 R0, RZ, RZ, UR7 ;  /* 0x00000007ff007e24 */ /* 0x002fd8000f8e00ff */
[----:B------:R2:W-:Y:S01]  /*3aec0*/  @P0 ATOMS.AND RZ, [UR6], R0 ;  /* 0x00000000ffff098c */ /* 0x0005e2000a800006 */
[----:B------:R-:W-:Y:S05]  /*3aed0*/  BRA `(.L_x_13) ;  /* 0x0000000000147947 */ /* 0x000fea0003800000 */
.L_x_15:
[----:B------:R-:W-:-:S07]  /*3aee0*/  MOV R2, 0x3af00 ;  /* 0x0003af0000027802 */ /* 0x000fce0000000f00 */
[----:B------:R-:W-:Y:S05]  /*3aef0*/  CALL.REL.NOINC `($__internal_0_$__cuda_sm10x_tcgen05_guardrail_trap_col_being_dealloced_not_returned_by_alloc) ;  /* 0x00000000003c7944 */ /* 0x000fea0003c00000 */
[----:B------:R-:W-:Y:S05]  /*3af00*/  BRA `(.L_x_13) ;  /* 0x0000000000087947 */ /* 0x000fea0003800000 */
.L_x_14:
[----:B------:R-:W-:-:S07]  /*3af10*/  MOV R2, 0x3af30 ;  /* 0x0003af3000027802 */ /* 0x000fce0000000f00 */
[----:B------:R-:W-:Y:S05]  /*3af20*/  CALL.REL.NOINC `($__internal_2_$__cuda_sm10x_tcgen05_guardrail_trap_unallocated_columns_being_dealloced) ;  /* 0x0000000000487944 */ /* 0x000fea0003c00000 */
.L_x_13:
[----:B------:R-:W-:Y:S01]  /*3af30*/  NOP ;  /* 0x0000000000007918 */ /* 0x000fe20000000000 */
[----:B--2---:R-:W-:Y:S05]  /*3af40*/  EXIT ;  /* 0x000000000000794d */ /* 0x004fea0003800000 */
.L_x_8:
[----:B------:R-:W2:Y:S02]  /*3af50*/  LDL R89, [R1+0x6a8] ;  /* 0x0006a80001597983 */ /* 0x000ea40000100800 */
[----:B--2---:R0:W1:Y:S02]  /*3af60*/  SYNCS.PHASECHK.TRANS64.TRYWAIT P3, [UR4], R89 ;  /* 0x00000059ff0075a7 */ /* 0x0040640008061104 */
[----:B0-----:R-:W0:Y:S02]  /*3af70*/  LDC R89, c[0x0][0x3ac] ;  /* 0x0000eb00ff597b82 */ /* 0x001e240000000800 */
[----:B0-----:R-:W-:-:S04]  /*3af80*/  IMAD.SHL.U32 R89, R89, 0x100, RZ ;  /* 0x0000010059597824 */ /* 0x001fc800078e00ff */
[----:B------:R-:W-:Y:S01]  /*3af90*/  IMAD.SHL.U32 R89, R89, 0x2, RZ ;  /* 0x0000000259597824 */ /* 0x000fe200078e00ff */
[----:B-1----:R-:W-:Y:S06]  /*3afa0*/  @!P3 BRA `(.L_x_8) ;  /* 0xfffffffc00e8b947 */ /* 0x002fec000383ffff */
[----:B------:R-:W-:Y:S05]  /*3afb0*/  BRA `(.L_x_16) ;  /* 0xfffffe4c00b47947 */ /* 0x000fea000383ffff */
.L_x_12:
[----:B------:R-:W0:Y:S02]  /*3afc0*/  SYNCS.PHASECHK.TRANS64.TRYWAIT P0, [UR4], R2 ;  /* 0x00000002ff0075a7 */ /* 0x000e240008001104 */
[----:B0-----:R-:W-:Y:S05]  /*3afd0*/  @!P0 BRA `(.L_x_12) ;  /* 0xfffffffc00f88947 */ /* 0x001fea000383ffff */
[----:B------:R-:W-:Y:S05]  /*3afe0*/  BRA `(.L_x_11) ;  /* 0xffffffdc00507947 */ /* 0x000fea000383ffff */
        .weak           $__internal_0_$__cuda_sm10x_tcgen05_guardrail_trap_col_being_dealloced_not_returned_by_alloc
        .type           $__internal_0_$__cuda_sm10x_tcgen05_guardrail_trap_col_being_dealloced_not_returned_by_alloc,@function
        .size           $__internal_0_$__cuda_sm10x_tcgen05_guardrail_trap_col_being_dealloced_not_returned_by_alloc,($__internal_1_$__cuda_sm10x_tcgen05_guardrail_trap_phase_invalid_during_alloc - $__internal_0_$__cuda_sm10x_tcgen05_guardrail_trap_col_being_dealloced_not_returned_by_alloc)
$__internal_0_$__cuda_sm10x_tcgen05_guardrail_trap_col_being_dealloced_not_returned_by_alloc:
[----:B------:R-:W-:Y:S05]  /*3aff0*/  BPT.TRAP 0x1 ;  /* 0x000000040000795c */ /* 0x000fea0000300000 */
[----:B------:R-:W-:-:S04]  /*3b000*/  IMAD.MOV.U32 R3, RZ, RZ, 0x0 ;  /* 0x00000000ff037424 */ /* 0x000fc800078e00ff */
[----:B------:R-:W-:Y:S05]  /*3b010*/  RET.REL.NODEC R2 `(matmul_kernel) ;  /* 0xfffffc4c02f87950 */ /* 0x000fea0003c3ffff */
        .weak           $__internal_1_$__cuda_sm10x_tcgen05_guardrail_trap_phase_invalid_during_alloc
        .type           $__internal_1_$__cuda_sm10x_tcgen05_guardrail_trap_phase_invalid_during_alloc,@function
        .size           $__internal_1_$__cuda_sm10x_tcgen05_guardrail_trap_phase_invalid_during_alloc,($__internal_2_$__cuda_sm10x_tcgen05_guardrail_trap_unallocated_columns_being_dealloced - $__internal_1_$__cuda_sm10x_tcgen05_guardrail_trap_phase_invalid_during_alloc)
$__internal_1_$__cuda_sm10x_tcgen05_guardrail_trap_phase_invalid_during_alloc:
[----:B------:R-:W-:Y:S05]  /*3b020*/  BPT.TRAP 0x1 ;  /* 0x000000040000795c */ /* 0x000fea0000300000 */
[----:B------:R-:W-:-:S04]  /*3b030*/  IMAD.MOV.U32 R3, RZ, RZ, 0x0 ;  /* 0x00000000ff037424 */ /* 0x000fc800078e00ff */
[----:B------:R-:W-:Y:S05]  /*3b040*/  RET.REL.NODEC R2 `(matmul_kernel) ;  /* 0xfffffc4c02ec7950 */ /* 0x000fea0003c3ffff */
        .weak           $__internal_2_$__cuda_sm10x_tcgen05_guardrail_trap_unallocated_columns_being_dealloced
        .type           $__internal_2_$__cuda_sm10x_tcgen05_guardrail_trap_unallocated_columns_being_dealloced,@function
        .size           $__internal_2_$__cuda_sm10x_tcgen05_guardrail_trap_unallocated_columns_being_dealloced,(.L_x_20 - $__internal_2_$__cuda_sm10x_tcgen05_guardrail_trap_unallocated_columns_being_dealloced)
$__internal_2_$__cuda_sm10x_tcgen05_guardrail_trap_unallocated_columns_being_dealloced:
[----:B------:R-:W-:Y:S05]  /*3b050*/  BPT.TRAP 0x1 ;  /* 0x000000040000795c */ /* 0x000fea0000300000 */
[----:B------:R-:W-:-:S04]  /*3b060*/  IMAD.MOV.U32 R3, RZ, RZ, 0x0 ;  /* 0x00000000ff037424 */ /* 0x000fc800078e00ff */
[----:B------:R-:W-:Y:S05]  /*3b070*/  RET.REL.NODEC R2 `(matmul_kernel) ;  /* 0xfffffc4c02e07950 */ /* 0x000fea0003c3ffff */
.L_x_17:
[----:B------:R-:W-:-:S00]  /*3b080*/  BRA `(.L_x_17) ;  /* 0xfffffffc00fc7947 */ /* 0x000fc0000383ffff */
[----:B------:R-:W-:-:S00]  /*3b090*/  NOP ;  /* 0x0000000000007918 */ /* 0x000fc00000000000 */
        /* <DEDUP_REMOVED lines=14> */
.L_x_20:


//--------------------- .nv.shared.matmul_kernel  --------------------------
	.section	.nv.shared.matmul_kernel,"aw",@nobits
	.sectionflags	@""
	.align	16
	.zero		1024


//--------------------- .nv.shared.reserved.0     --------------------------
	.section	.nv.shared.reserved.0,"aw",@nobits
	.align	8
	.weak		__nv_reservedSMEM_offset_0_alias
	.size		__nv_reservedSMEM_offset_0_alias, 0, 64
	.other		__nv_reservedSMEM_offset_0_alias,@"STO_CUDA_RESERVED_SHARED STV_DEFAULT"
__nv_reservedSMEM_offset_0_alias:
	.zero		0
.nv.shared.reserved.0:
	.zero		64
	.weak		__nv_reservedSMEM_allocation_phase
	.type		__nv_reservedSMEM_allocation_phase,@object
	.size		__nv_reservedSMEM_allocation_phase,(.L_0 - __nv_reservedSMEM_allocation_phase)
__nv_reservedSMEM_allocation_phase:
	.zero		1
.L_0:
	.zero		7
	.weak		__nv_reservedSMEM_devtool_atexit_pc
	.type		__nv_reservedSMEM_devtool_atexit_pc,@object
	.size		__nv_reservedSMEM_devtool_atexit_pc,(__nv_reservedSMEM_allocation_mask - __nv_reservedSMEM_devtool_atexit_pc)
__nv_reservedSMEM_devtool_atexit_pc:
	.zero		8
	.weak		__nv_reservedSMEM_allocation_mask
	.type		__nv_reservedSMEM_allocation_mask,@object
	.size		__nv_reservedSMEM_allocation_mask,(.L_2 - __nv_reservedSMEM_allocation_mask)
__nv_reservedSMEM_allocation_mask:
	.zero		4
.L_2:


//--------------------- .nv.constant0.matmul_kernel --------------------------
	.section	.nv.constant0.matmul_kernel,"a",@progbits
	.sectionflags	@""
	.align	4
.nv.constant0.matmul_kernel:
	.zero		976


//--------------------- SYMBOLS --------------------------

	.type		.nv.reservedSmem.offset0,@object
	.size		.nv.reservedSmem.offset0,0x4
	.type		.nv.reservedSmem.cap,@object
	.size		.nv.reservedSmem.cap,0x4
